	.target	sm_80

	.elftype	@"ET_EXEC"


//--------------------- .note.nv.tkinfo           --------------------------
	.section	.note.nv.tkinfo,"",@"SHT_NOTE"
	.sectionflags	@"SHF_NOTE_NV_TKINFO"
	.tkinfo
        /*0018*/ 	.word	0x00000002
        /*0030*/ 	.string	""
        /*0030*/ 	.string	"ptxas"
        /*0030*/ 	.string	"Cuda compilation tools, release 13.0, V13.0.88"
        /*0030*/ 	.string	"Build cuda_13.0.r13.0/compiler.36424714_0"
        /*0030*/ 	.string	"-v  -suppress-debug-info  -lineinfo  -arch sm_80 "



//--------------------- .note.nv.cuinfo           --------------------------
	.section	.note.nv.cuinfo,"",@"SHT_NOTE"
	.sectionflags	@"SHF_NOTE_NV_CUINFO"
        /*0018*/ 	.short	0x0002
        /*001a*/ 	.short	0x0050
        /*001c*/ 	.short	0x0082
	.zero		2


//--------------------- .nv.info                  --------------------------
	.section	.nv.info,"",@"SHT_CUDA_INFO"
	.align	4


	//----- nvinfo : EIATTR_REGCOUNT
	.align		4
        /*0000*/ 	.byte	0x04, 0x2f
        /*0002*/ 	.short	(.L_1 - .L_0)
	.align		4
.L_0:
        /*0004*/ 	.word	index@(matmul_kernel)
        /*0008*/ 	.word	0x00000020


	//----- nvinfo : EIATTR_FRAME_SIZE
	.align		4
.L_1:
        /*000c*/ 	.byte	0x04, 0x11
        /*000e*/ 	.short	(.L_3 - .L_2)
	.align		4
.L_2:
        /*0010*/ 	.word	index@(matmul_kernel)
        /*0014*/ 	.word	0x00002340


	//----- nvinfo : EIATTR_MIN_STACK_SIZE
	.align		4
.L_3:
        /*0018*/ 	.byte	0x04, 0x12
        /*001a*/ 	.short	(.L_5 - .L_4)
	.align		4
.L_4:
        /*001c*/ 	.word	index@(matmul_kernel)
        /*0020*/ 	.word	0x00002340
.L_5:


//--------------------- .nv.info.matmul_kernel    --------------------------
	.section	.nv.info.matmul_kernel,"",@"SHT_CUDA_INFO"
	.sectionflags	@""
	.align	4


	//----- nvinfo : EIATTR_CUDA_API_VERSION
	.align		4
        /*0000*/ 	.byte	0x04, 0x37
        /*0002*/ 	.short	(.L_7 - .L_6)
.L_6:
        /*0004*/ 	.word	0x00000082


	//----- nvinfo : EIATTR_SW2861232_WAR
	.align		4
.L_7:
        /*0008*/ 	.byte	0x01, 0x35
	.zero		2


	//----- nvinfo : EIATTR_PARAM_CBANK
	.align		4
        /*000c*/ 	.byte	0x04, 0x0a
        /*000e*/ 	.short	(.L_9 - .L_8)
	.align		4
.L_8:
        /*0010*/ 	.word	index@(.nv.constant0.matmul_kernel)
        /*0014*/ 	.short	0x0160
        /*0016*/ 	.short	0x0050


	//----- nvinfo : EIATTR_CBANK_PARAM_SIZE
	.align		4
.L_9:
        /*0018*/ 	.byte	0x03, 0x19
        /*001a*/ 	.short	0x0050


	//----- nvinfo : EIATTR_KPARAM_INFO
	.align		4
        /*001c*/ 	.byte	0x04, 0x17
        /*001e*/ 	.short	(.L_11 - .L_10)
.L_10:
        /*0020*/ 	.word	0x00000000
        /*0024*/ 	.short	0x000d
        /*0026*/ 	.short	0x0048
        /*0028*/ 	.byte	0x00, 0xf4, 0x21, 0x00


	//----- nvinfo : EIATTR_KPARAM_INFO
	.align		4
.L_11:
        /*002c*/ 	.byte	0x04, 0x17
        /*002e*/ 	.short	(.L_13 - .L_12)
.L_12:
        /*0030*/ 	.word	0x00000000
        /*0034*/ 	.short	0x000c
        /*0036*/ 	.short	0x0040
        /*0038*/ 	.byte	0x00, 0xf4, 0x21, 0x00


	//----- nvinfo : EIATTR_KPARAM_INFO
	.align		4
.L_13:
        /*003c*/ 	.byte	0x04, 0x17
        /*003e*/ 	.short	(.L_15 - .L_14)
.L_14:
        /*0040*/ 	.word	0x00000000
        /*0044*/ 	.short	0x000b
        /*0046*/ 	.short	0x0038
        /*0048*/ 	.byte	0x00, 0xf0, 0x11, 0x00


	//----- nvinfo : EIATTR_KPARAM_INFO
	.align		4
.L_15:
        /*004c*/ 	.byte	0x04, 0x17
        /*004e*/ 	.short	(.L_17 - .L_16)
.L_16:
        /*0050*/ 	.word	0x00000000
        /*0054*/ 	.short	0x000a
        /*0056*/ 	.short	0x0034
        /*0058*/ 	.byte	0x00, 0xf0, 0x11, 0x00


	//----- nvinfo : EIATTR_KPARAM_INFO
	.align		4
.L_17:
        /*005c*/ 	.byte	0x04, 0x17
        /*005e*/ 	.short	(.L_19 - .L_18)
.L_18:
        /*0060*/ 	.word	0x00000000
        /*0064*/ 	.short	0x0009
        /*0066*/ 	.short	0x0030
        /*0068*/ 	.byte	0x00, 0xf0, 0x11, 0x00


	//----- nvinfo : EIATTR_KPARAM_INFO
	.align		4
.L_19:
        /*006c*/ 	.byte	0x04, 0x17
        /*006e*/ 	.short	(.L_21 - .L_20)
.L_20:
        /*0070*/ 	.word	0x00000000
        /*0074*/ 	.short	0x0008
        /*0076*/ 	.short	0x002c
        /*0078*/ 	.byte	0x00, 0xf0, 0x11, 0x00


	//----- nvinfo : EIATTR_KPARAM_INFO
	.align		4
.L_21:
        /*007c*/ 	.byte	0x04, 0x17
        /*007e*/ 	.short	(.L_23 - .L_22)
.L_22:
        /*0080*/ 	.word	0x00000000
        /*0084*/ 	.short	0x0007
        /*0086*/ 	.short	0x0028
        /*0088*/ 	.byte	0x00, 0xf0, 0x11, 0x00


	//----- nvinfo : EIATTR_KPARAM_INFO
	.align		4
.L_23:
        /*008c*/ 	.byte	0x04, 0x17
        /*008e*/ 	.short	(.L_25 - .L_24)
.L_24:
        /*0090*/ 	.word	0x00000000
        /*0094*/ 	.short	0x0006
        /*0096*/ 	.short	0x0024
        /*0098*/ 	.byte	0x00, 0xf0, 0x11, 0x00


	//----- nvinfo : EIATTR_KPARAM_INFO
	.align		4
.L_25:
        /*009c*/ 	.byte	0x04, 0x17
        /*009e*/ 	.short	(.L_27 - .L_26)
.L_26:
        /*00a0*/ 	.word	0x00000000
        /*00a4*/ 	.short	0x0005
        /*00a6*/ 	.short	0x0020
        /*00a8*/ 	.byte	0x00, 0xf0, 0x11, 0x00


	//----- nvinfo : EIATTR_KPARAM_INFO
	.align		4
.L_27:
        /*00ac*/ 	.byte	0x04, 0x17
        /*00ae*/ 	.short	(.L_29 - .L_28)
.L_28:
        /*00b0*/ 	.word	0x00000000
        /*00b4*/ 	.short	0x0004
        /*00b6*/ 	.short	0x001c
        /*00b8*/ 	.byte	0x00, 0xf0, 0x11, 0x00


	//----- nvinfo : EIATTR_KPARAM_INFO
	.align		4
.L_29:
        /*00bc*/ 	.byte	0x04, 0x17
        /*00be*/ 	.short	(.L_31 - .L_30)
.L_30:
        /*00c0*/ 	.word	0x00000000
        /*00c4*/ 	.short	0x0003
        /*00c6*/ 	.short	0x0018
        /*00c8*/ 	.byte	0x00, 0xf0, 0x11, 0x00


	//----- nvinfo : EIATTR_KPARAM_INFO
	.align		4
.L_31:
        /*00cc*/ 	.byte	0x04, 0x17
        /*00ce*/ 	.short	(.L_33 - .L_32)
.L_32:
        /*00d0*/ 	.word	0x00000000
        /*00d4*/ 	.short	0x0002
        /*00d6*/ 	.short	0x0010
        /*00d8*/ 	.byte	0x00, 0xf4, 0x21, 0x00


	//----- nvinfo : EIATTR_KPARAM_INFO
	.align		4
.L_33:
        /*00dc*/ 	.byte	0x04, 0x17
        /*00de*/ 	.short	(.L_35 - .L_34)
.L_34:
        /*00e0*/ 	.word	0x00000000
        /*00e4*/ 	.short	0x0001
        /*00e6*/ 	.short	0x0008
        /*00e8*/ 	.byte	0x00, 0xf4, 0x21, 0x00


	//----- nvinfo : EIATTR_KPARAM_INFO
	.align		4
.L_35:
        /*00ec*/ 	.byte	0x04, 0x17
        /*00ee*/ 	.short	(.L_37 - .L_36)
.L_36:
        /*00f0*/ 	.word	0x00000000
        /*00f4*/ 	.short	0x0000
        /*00f6*/ 	.short	0x0000
        /*00f8*/ 	.byte	0x00, 0xf4, 0x21, 0x00


	//----- nvinfo : EIATTR_MAXREG_COUNT
	.align		4
.L_37:
        /*00fc*/ 	.byte	0x03, 0x1b
        /*00fe*/ 	.short	0x00ff


	//----- nvinfo : EIATTR_NUM_BARRIERS
	.align		4
        /*0100*/ 	.byte	0x02, 0x4c
        /*0102*/ 	.byte	0x01
	.zero		1


	//----- nvinfo : EIATTR_ANNOTATIONS
	.align		4
        /*0104*/ 	.byte	0x04, 0x55
        /*0106*/ 	.short	(.L_39 - .L_38)


	//   ....[0]....
.L_38:
        /*0108*/ 	.word	0x00000001
        /*010c*/ 	.byte	0xf0, 0x04, 0x00, 0x00, 0x01, 0x00, 0x00, 0x00, 0x30, 0x05, 0x00, 0x00, 0x01, 0x00, 0x00, 0x00
        /* <DEDUP_REMOVED lines=3983> */
        /*fa0c*/ 	.byte	0xe0, 0x8e, 0x03, 0x00


	//----- nvinfo : EIATTR_MERCURY_ISA_VERSION
	.align		4
.L_39:
        /*fa10*/ 	.byte	0x03, 0x5f
        /*fa12*/ 	.short	0x0000


	//----- nvinfo : EIATTR_EXIT_INSTR_OFFSETS
	.align		4
        /*fa14*/ 	.byte	0x04, 0x1c
        /*fa16*/ 	.short	(.L_41 - .L_40)


	//   ....[0]....
.L_40:
        /*fa18*/ 	.word	0x00039200


	//   ....[1]....
        /*fa1c*/ 	.word	0x00039230


	//----- nvinfo : EIATTR_REQNTID
	.align		4
.L_41:
        /*fa20*/ 	.byte	0x04, 0x10
        /*fa22*/ 	.short	(.L_43 - .L_42)
.L_42:
        /*fa24*/ 	.word	0x00000080
        /*fa28*/ 	.word	0x00000001
        /*fa2c*/ 	.word	0x00000001
.L_43:


//--------------------- .nv.callgraph             --------------------------
	.section	.nv.callgraph,"",@"SHT_CUDA_CALLGRAPH"
	.align	4
	.sectionentsize	8
	.align		4
        /*0000*/ 	.word	0x00000000
	.align		4
        /*0004*/ 	.word	0xffffffff
	.align		4
        /*0008*/ 	.word	0x00000000
	.align		4
        /*000c*/ 	.word	0xfffffffe
	.align		4
        /*0010*/ 	.word	0x00000000
	.align		4
        /*0014*/ 	.word	0xfffffffd
	.align		4
        /*0018*/ 	.word	0x00000000
	.align		4
        /*001c*/ 	.word	0xfffffffc


//--------------------- .nv.rel.action            --------------------------
	.section	.nv.rel.action,"",@"SHT_CUDA_RELOCINFO"
	.align	8
	.sectionentsize	8
        /*0000*/ 	.byte	0x73, 0x00, 0x00, 0x00, 0x00, 0x00, 0x00, 0x00, 0x00, 0x00, 0x00, 0x11, 0x25, 0x00, 0x05, 0x36


//--------------------- .nv.constant0.matmul_kernel --------------------------
	.section	.nv.constant0.matmul_kernel,"a",@progbits
	.sectionflags	@""
	.align	4
.nv.constant0.matmul_kernel:
	.zero		432


//--------------------- .text.matmul_kernel       --------------------------
	.section	.text.matmul_kernel,"ax",@progbits
	.sectioninfo	@"SHI_REGISTERS=32"
	.align	128
        .global         matmul_kernel
        .type           matmul_kernel,@function
        .size           matmul_kernel,(.L_x_5 - matmul_kernel)
        .other          matmul_kernel,@"STO_CUDA_ENTRY STV_DEFAULT"
matmul_kernel:
.text.matmul_kernel:
[----:B------:R-:W-:-:S04]  /*0000*/  IMAD.MOV.U32 R1, RZ, RZ, c[0x0][0x28] ;  /* 0x00000a00ff017624 */ /* 0x000fc800078e00ff */
[----:B------:R-:W-:Y:S01]  /*0010*/  IMAD.MOV.U32 R0, RZ, RZ, 0x7f ;  /* 0x0000007fff007424 */ /* 0x000fe200078e00ff */
[----:B------:R-:W-:Y:S01]  /*0020*/  IADD3 R1, R1, -0x2340, RZ ;  /* 0xffffdcc001017810 */ /* 0x000fe20007ffe0ff */
[----:B------:R-:W0:Y:S01]  /*0030*/  S2R R12, SR_TID.X ;  /* 0x00000000000c7919 */ /* 0x000e220000002100 */
[----:B------:R-:W-:Y:S02]  /*0040*/  ULDC.64 UR6, c[0x0][0x118] ;  /* 0x0000460000067ab9 */ /* 0x000fe40000000a00 */
[C---:B------:R-:W-:Y:S02]  /*0050*/  IADD3 R2, R0.reuse, c[0x0][0x17c], RZ ;  /* 0x00005f0000027a10 */ /* 0x040fe40007ffe0ff */
[----:B------:R-:W-:Y:S02]  /*0060*/  IADD3 R15, R0, c[0x0][0x180], RZ ;  /* 0x00006000000f7a10 */ /* 0x000fe40007ffe0ff */
[----:B------:R-:W-:-:S04]  /*0070*/  SHF.R.S32.HI R3, RZ, 0x1f, R2 ;  /* 0x0000001fff037819 */ /* 0x000fc80000011402 */
[----:B------:R-:W-:-:S04]  /*0080*/  LEA.HI R3, R3, R2, RZ, 0x7 ;  /* 0x0000000203037211 */ /* 0x000fc800078f38ff */
[----:B------:R-:W-:Y:S02]  /*0090*/  SHF.R.S32.HI R2, RZ, 0x7, R3 ;  /* 0x00000007ff027819 */ /* 0x000fe40000011403 */
[----:B------:R-:W1:Y:S03]  /*00a0*/  S2R R3, SR_CTAID.X ;  /* 0x0000000000037919 */ /* 0x000e660000002500 */
[----:B------:R-:W-:Y:S01]  /*00b0*/  IMAD.SHL.U32 R2, R2, 0x4, RZ ;  /* 0x0000000402027824 */ /* 0x000fe200078e00ff */
[----:B0-----:R-:W-:-:S04]  /*00c0*/  LOP3.LUT R13, R12, 0x7f, RZ, 0xc0, !PT ;  /* 0x0000007f0c0d7812 */ /* 0x001fc800078ec0ff */
[-C--:B------:R-:W-:Y:S02]  /*00d0*/  IABS R7, R2.reuse ;  /* 0x0000000200077213 */ /* 0x080fe40000000000 */
[----:B------:R-:W-:Y:S02]  /*00e0*/  IABS R11, R2 ;  /* 0x00000002000b7213 */ /* 0x000fe40000000000 */
[----:B------:R-:W0:Y:S01]  /*00f0*/  I2F.RP R6, R7 ;  /* 0x0000000700067306 */ /* 0x000e220000209400 */
[----:B-1----:R-:W-:-:S07]  /*0100*/  IABS R10, R3 ;  /* 0x00000003000a7213 */ /* 0x002fce0000000000 */
[----:B0-----:R-:W0:Y:S02]  /*0110*/  MUFU.RCP R6, R6 ;  /* 0x0000000600067308 */ /* 0x001e240000001000 */
[----:B0-----:R-:W-:Y:S01]  /*0120*/  IADD3 R4, R6, 0xffffffe, RZ ;  /* 0x0ffffffe06047810 */ /* 0x001fe20007ffe0ff */
[----:B------:R-:W-:-:S05]  /*0130*/  IMAD.MOV R6, RZ, RZ, -R11 ;  /* 0x000000ffff067224 */ /* 0x000fca00078e0a0b */
[----:B------:R0:W1:Y:S02]  /*0140*/  F2I.FTZ.U32.TRUNC.NTZ R5, R4 ;  /* 0x0000000400057305 */ /* 0x000064000021f000 */
[----:B0-----:R-:W-:Y:S02]  /*0150*/  IMAD.MOV.U32 R4, RZ, RZ, RZ ;  /* 0x000000ffff047224 */ /* 0x001fe400078e00ff */
[----:B-1----:R-:W-:-:S04]  /*0160*/  IMAD.MOV R8, RZ, RZ, -R5 ;  /* 0x000000ffff087224 */ /* 0x002fc800078e0a05 */
[----:B------:R-:W-:Y:S02]  /*0170*/  IMAD R9, R8, R7, RZ ;  /* 0x0000000708097224 */ /* 0x000fe400078e02ff */
[----:B------:R-:W-:Y:S02]  /*0180*/  IMAD.MOV.U32 R8, RZ, RZ, R10 ;  /* 0x000000ffff087224 */ /* 0x000fe400078e000a */
[----:B------:R-:W-:-:S06]  /*0190*/  IMAD.HI.U32 R5, R5, R9, R4 ;  /* 0x0000000905057227 */ /* 0x000fcc00078e0004 */
[----:B------:R-:W-:-:S04]  /*01a0*/  IMAD.HI.U32 R5, R5, R8, RZ ;  /* 0x0000000805057227 */ /* 0x000fc800078e00ff */
[----:B------:R-:W-:-:S05]  /*01b0*/  IMAD R4, R5, R6, R8 ;  /* 0x0000000605047224 */ /* 0x000fca00078e0208 */
[----:B------:R-:W-:-:S13]  /*01c0*/  ISETP.GT.U32.AND P1, PT, R7, R4, PT ;  /* 0x000000040700720c */ /* 0x000fda0003f24070 */
[----:B------:R-:W-:Y:S01]  /*01d0*/  @!P1 IMAD.IADD R4, R4, 0x1, -R7 ;  /* 0x0000000104049824 */ /* 0x000fe200078e0a07 */
[----:B------:R-:W-:Y:S02]  /*01e0*/  @!P1 IADD3 R5, R5, 0x1, RZ ;  /* 0x0000000105059810 */ /* 0x000fe40007ffe0ff */
[----:B------:R-:W-:Y:S02]  /*01f0*/  ISETP.NE.AND P1, PT, R2, RZ, PT ;  /* 0x000000ff0200720c */ /* 0x000fe40003f25270 */
[----:B------:R-:W-:Y:S02]  /*0200*/  ISETP.GE.U32.AND P0, PT, R4, R7, PT ;  /* 0x000000070400720c */ /* 0x000fe40003f06070 */
[----:B------:R-:W-:-:S04]  /*0210*/  LOP3.LUT R4, R3, R2, RZ, 0x3c, !PT ;  /* 0x0000000203047212 */ /* 0x000fc800078e3cff */
[----:B------:R-:W-:Y:S02]  /*0220*/  ISETP.GE.AND P2, PT, R4, RZ, PT ;  /* 0x000000ff0400720c */ /* 0x000fe40003f46270 */
[----:B------:R-:W-:-:S05]  /*0230*/  IADD3 R4, R0, c[0x0][0x178], RZ ;  /* 0x00005e0000047a10 */ /* 0x000fca0007ffe0ff */
[----:B------:R-:W-:-:S05]  /*0240*/  @P0 IADD3 R5, R5, 0x1, RZ ;  /* 0x0000000105050810 */ /* 0x000fca0007ffe0ff */
[----:B------:R-:W-:Y:S01]  /*0250*/  IMAD.MOV.U32 R6, RZ, RZ, R5 ;  /* 0x000000ffff067224 */ /* 0x000fe200078e0005 */
[----:B------:R-:W-:-:S03]  /*0260*/  SHF.R.S32.HI R5, RZ, 0x1f, R4 ;  /* 0x0000001fff057819 */ /* 0x000fc60000011404 */
[----:B------:R-:W-:Y:S01]  /*0270*/  @!P2 IMAD.MOV R6, RZ, RZ, -R6 ;  /* 0x000000ffff06a224 */ /* 0x000fe200078e0a06 */
[----:B------:R-:W-:Y:S02]  /*0280*/  @!P1 LOP3.LUT R6, RZ, R2, RZ, 0x33, !PT ;  /* 0x00000002ff069212 */ /* 0x000fe400078e33ff */
[----:B------:R-:W-:-:S03]  /*0290*/  LEA.HI R5, R5, R4, RZ, 0x7 ;  /* 0x0000000405057211 */ /* 0x000fc600078f38ff */
[----:B------:R-:W-:Y:S02]  /*02a0*/  IMAD.SHL.U32 R4, R6, 0x4, RZ ;  /* 0x0000000406047824 */ /* 0x000fe400078e00ff */
[----:B------:R-:W-:-:S03]  /*02b0*/  IMAD.MOV R6, RZ, RZ, -R6 ;  /* 0x000000ffff067224 */ /* 0x000fc600078e0a06 */
[----:B------:R-:W-:Y:S01]  /*02c0*/  LEA.HI.SX32 R5, R5, -R4, 0x19 ;  /* 0x8000000405057211 */ /* 0x000fe200078fcaff */
[----:B------:R-:W-:Y:S02]  /*02d0*/  IMAD R10, R2, R6, R3 ;  /* 0x00000006020a7224 */ /* 0x000fe400078e0203 */
[----:B------:R-:W-:Y:S01]  /*02e0*/  IMAD.MOV.U32 R6, RZ, RZ, RZ ;  /* 0x000000ffff067224 */ /* 0x000fe200078e00ff */
[----:B------:R-:W-:-:S04]  /*02f0*/  IMNMX R5, R5, 0x4, PT ;  /* 0x0000000405057817 */ /* 0x000fc80003800200 */
[----:B------:R-:W-:-:S04]  /*0300*/  IABS R9, R5 ;  /* 0x0000000500097213 */ /* 0x000fc80000000000 */
[----:B------:R-:W0:Y:S08]  /*0310*/  I2F.RP R8, R9 ;  /* 0x0000000900087306 */ /* 0x000e300000209400 */
[----:B0-----:R-:W0:Y:S02]  /*0320*/  MUFU.RCP R8, R8 ;  /* 0x0000000800087308 */ /* 0x001e240000001000 */
[----:B0-----:R-:W-:-:S06]  /*0330*/  IADD3 R7, R8, 0xffffffe, RZ ;  /* 0x0ffffffe08077810 */ /* 0x001fcc0007ffe0ff */
[----:B------:R-:W0:Y:S02]  /*0340*/  F2I.FTZ.U32.TRUNC.NTZ R7, R7 ;  /* 0x0000000700077305 */ /* 0x000e24000021f000 */
[----:B0-----:R-:W-:-:S04]  /*0350*/  IMAD.MOV R11, RZ, RZ, -R7 ;  /* 0x000000ffff0b7224 */ /* 0x001fc800078e0a07 */
[----:B------:R-:W-:Y:S01]  /*0360*/  IMAD.MOV.U32 R2, RZ, RZ, R11 ;  /* 0x000000ffff027224 */ /* 0x000fe200078e000b */
[----:B------:R-:W-:-:S03]  /*0370*/  IABS R11, R10 ;  /* 0x0000000a000b7213 */ /* 0x000fc60000000000 */
[----:B------:R-:W-:Y:S01]  /*0380*/  IMAD R3, R2, R9, RZ ;  /* 0x0000000902037224 */ /* 0x000fe200078e02ff */
[----:B------:R-:W-:-:S03]  /*0390*/  IABS R2, R5 ;  /* 0x0000000500027213 */ /* 0x000fc60000000000 */
[----:B------:R-:W-:-:S04]  /*03a0*/  IMAD.HI.U32 R6, R7, R3, R6 ;  /* 0x0000000307067227 */ /* 0x000fc800078e0006 */
[----:B------:R-:W-:Y:S02]  /*03b0*/  IMAD.MOV R2, RZ, RZ, -R2 ;  /* 0x000000ffff027224 */ /* 0x000fe400078e0a02 */
        /* <DEDUP_REMOVED lines=8> */
[----:B------:R-:W-:-:S07]  /*0440*/  ISETP.GE.AND P2, PT, R2, RZ, PT ;  /* 0x000000ff0200720c */ /* 0x000fce0003f46270 */
[----:B------:R-:W-:Y:S02]  /*0450*/  @P0 IADD3 R6, R6, 0x1, RZ ;  /* 0x0000000106060810 */ /* 0x000fe40007ffe0ff */
[----:B------:R-:W-:-:S04]  /*0460*/  ISETP.GT.AND P0, PT, R15, 0x7f, PT ;  /* 0x0000007f0f00780c */ /* 0x000fc80003f04270 */
[----:B------:R-:W-:Y:S01]  /*0470*/  @!P2 IMAD.MOV R6, RZ, RZ, -R6 ;  /* 0x000000ffff06a224 */ /* 0x000fe200078e0a06 */
[----:B------:R-:W-:-:S05]  /*0480*/  @!P1 LOP3.LUT R6, RZ, R5, RZ, 0x33, !PT ;  /* 0x00000005ff069212 */ /* 0x000fca00078e33ff */
[----:B------:R-:W-:Y:S02]  /*0490*/  IMAD.MOV R2, RZ, RZ, -R6 ;  /* 0x000000ffff027224 */ /* 0x000fe400078e0a06 */
[----:B------:R-:W-:Y:S02]  /*04a0*/  IMAD.SHL.U32 R14, R6, 0x80, RZ ;  /* 0x00000080060e7824 */ /* 0x000fe400078e00ff */
[----:B------:R-:W-:-:S03]  /*04b0*/  IMAD R5, R5, R2, R10 ;  /* 0x0000000205057224 */ /* 0x000fc600078e020a */
[----:B------:R-:W-:Y:S01]  /*04c0*/  IADD3 R2, R14, 0x2, RZ ;  /* 0x000000020e027810 */ /* 0x000fe20007ffe0ff */
[----:B------:R-:W-:Y:S01]  /*04d0*/  IMAD.IADD R0, R4, 0x1, R5 ;  /* 0x0000000104007824 */ /* 0x000fe200078e0205 */
[C---:B------:R-:W-:Y:S01]  /*04e0*/  IADD3 R4, R14.reuse, 0x1, RZ ;  /* 0x000000010e047810 */ /* 0x040fe20007ffe0ff */
[----:B------:R-:W-:Y:S01]  /*04f0*/  STL [R1+0x438], R14 ;  /* 0x0004380e01007387 */ /* 0x000fe20000100800 */
[----:B------:R-:W-:Y:S01]  /*0500*/  IADD3 R3, R14, 0x3, RZ ;  /* 0x000000030e037810 */ /* 0x000fe20007ffe0ff */
[----:B------:R-:W-:Y:S01]  /*0510*/  IMAD R0, R0, 0x80, R13 ;  /* 0x0000008000007824 */ /* 0x000fe200078e020d */
[C---:B------:R-:W-:Y:S01]  /*0520*/  IADD3 R5, R14.reuse, 0x73, RZ ;  /* 0x000000730e057810 */ /* 0x040fe20007ffe0ff */
[----:B------:R0:W-:Y:S01]  /*0530*/  STL [R1+0xc6c], R4 ;  /* 0x000c6c0401007387 */ /* 0x0001e20000100800 */
[C---:B------:R-:W-:Y:S02]  /*0540*/  IADD3 R28, R14.reuse, 0x77, RZ ;  /* 0x000000770e1c7810 */ /* 0x040fe40007ffe0ff */
[C---:B------:R-:W-:Y:S01]  /*0550*/  IADD3 R29, R14.reuse, 0x7c, RZ ;  /* 0x0000007c0e1d7810 */ /* 0x040fe20007ffe0ff */
[----:B------:R1:W-:Y:S04]  /*0560*/  STL [R1+0xc68], R2 ;  /* 0x000c680201007387 */ /* 0x0003e80000100800 */
[----:B------:R2:W-:Y:S01]  /*0570*/  STL [R1+0xc64], R3 ;  /* 0x000c640301007387 */ /* 0x0005e20000100800 */
[----:B0-----:R-:W-:-:S02]  /*0580*/  IADD3 R4, R14, 0x4, RZ ;  /* 0x000000040e047810 */ /* 0x001fc40007ffe0ff */
[----:B-1----:R-:W-:-:S03]  /*0590*/  IADD3 R2, R14, 0x5, RZ ;  /* 0x000000050e027810 */ /* 0x002fc60007ffe0ff */
[----:B------:R0:W-:Y:S01]  /*05a0*/  STL [R1+0xc70], R4 ;  /* 0x000c700401007387 */ /* 0x0001e20000100800 */
[----:B--2---:R-:W-:-:S03]  /*05b0*/  IADD3 R3, R14, 0x6, RZ ;  /* 0x000000060e037810 */ /* 0x004fc60007ffe0ff */
[----:B------:R1:W-:Y:S04]  /*05c0*/  STL [R1+0xc74], R2 ;  /* 0x000c740201007387 */ /* 0x0003e80000100800 */
[----:B------:R2:W-:Y:S01]  /*05d0*/  STL [R1+0xc78], R3 ;  /* 0x000c780301007387 */ /* 0x0005e20000100800 */
[C---:B0-----:R-:W-:Y:S02]  /*05e0*/  IADD3 R4, R14.reuse, 0x7, RZ ;  /* 0x000000070e047810 */ /* 0x041fe40007ffe0ff */
        /* <DEDUP_REMOVED lines=215> */
[----:B0-----:R-:W-:-:S03]  /*1360*/  IADD3 R4, R14, 0x75, RZ ;  /* 0x000000750e047810 */ /* 0x001fc60007ffe0ff */
[----:B------:R-:W-:Y:S01]  /*1370*/  STL [R1+0xe2c], R3 ;  /* 0x000e2c0301007387 */ /* 0x000fe20000100800 */
[C---:B-1----:R-:W-:Y:S02]  /*1380*/  IADD3 R2, R14.reuse, 0x74, RZ ;  /* 0x000000740e027810 */ /* 0x042fe40007ffe0ff */
[----:B--2---:R-:W-:-:S03]  /*1390*/  IADD3 R5, R14, 0x78, RZ ;  /* 0x000000780e057810 */ /* 0x004fc60007ffe0ff */
[----:B------:R0:W-:Y:S04]  /*13a0*/  STL [R1+0xe38], R2 ;  /* 0x000e380201007387 */ /* 0x0001e80000100800 */
[----:B------:R1:W-:Y:S01]  /*13b0*/  STL [R1+0xe40], R4 ;  /* 0x000e400401007387 */ /* 0x0003e20000100800 */
[C---:B0-----:R-:W-:Y:S02]  /*13c0*/  IADD3 R2, R14.reuse, 0x76, RZ ;  /* 0x000000760e027810 */ /* 0x041fe40007ffe0ff */
[----:B-1----:R-:W-:-:S03]  /*13d0*/  IADD3 R4, R14, 0x79, RZ ;  /* 0x000000790e047810 */ /* 0x002fc60007ffe0ff */
[----:B------:R0:W-:Y:S04]  /*13e0*/  STL [R1+0xe44], R2 ;  /* 0x000e440201007387 */ /* 0x0001e80000100800 */
[----:B------:R1:W-:Y:S04]  /*13f0*/  STL [R1+0xe50], R5 ;  /* 0x000e500501007387 */ /* 0x0003e80000100800 */
[----:B------:R-:W-:Y:S01]  /*1400*/  STL [R1+0xe4c], R28 ;  /* 0x000e4c1c01007387 */ /* 0x000fe20000100800 */
[----:B0-----:R-:W-:-:S03]  /*1410*/  IADD3 R2, R14, 0x7a, RZ ;  /* 0x0000007a0e027810 */ /* 0x001fc60007ffe0ff */
[----:B------:R0:W-:Y:S01]  /*1420*/  STL [R1+0xe58], R4 ;  /* 0x000e580401007387 */ /* 0x0001e20000100800 */
[----:B-1----:R-:W-:-:S05]  /*1430*/  IADD3 R5, R14, 0x7b, RZ ;  /* 0x0000007b0e057810 */ /* 0x002fca0007ffe0ff */
[----:B------:R1:W-:Y:S01]  /*1440*/  STL [R1+0xe54], R5 ;  /* 0x000e540501007387 */ /* 0x0003e20000100800 */
[----:B0-----:R-:W-:-:S03]  /*1450*/  IADD3 R4, R14, 0x7d, RZ ;  /* 0x0000007d0e047810 */ /* 0x001fc60007ffe0ff */
[----:B------:R-:W-:Y:S04]  /*1460*/  STL [R1+0xe5c], R2 ;  /* 0x000e5c0201007387 */ /* 0x000fe80000100800 */
[----:B------:R0:W-:Y:S01]  /*1470*/  STL [R1+0xe3c], R4 ;  /* 0x000e3c0401007387 */ /* 0x0001e20000100800 */
[----:B-1----:R-:W-:-:S03]  /*1480*/  IADD3 R5, R14, 0x7e, RZ ;  /* 0x0000007e0e057810 */ /* 0x002fc60007ffe0ff */
[----:B------:R1:W-:Y:S04]  /*1490*/  STL [R1+0xe48], R29 ;  /* 0x000e481d01007387 */ /* 0x0003e80000100800 */
[----:B------:R1:W-:Y:S01]  /*14a0*/  STL [R1+0xdf0], R5 ;  /* 0x000df00501007387 */ /* 0x0003e20000100800 */
[----:B0-----:R-:W-:-:S05]  /*14b0*/  IADD3 R4, R14, 0x7f, RZ ;  /* 0x0000007f0e047810 */ /* 0x001fca0007ffe0ff */
[----:B------:R1:W-:Y:S04]  /*14c0*/  STL [R1+0xde4], R4 ;  /* 0x000de40401007387 */ /* 0x0003e80000100800 */
[----:B------:R1:W-:Y:S01]  /*14d0*/  STL [R1+0xc60], R0 ;  /* 0x000c600001007387 */ /* 0x0003e20000100800 */
[----:B------:R-:W-:Y:S05]  /*14e0*/  @P0 BRA `(.L_x_0) ;  /* 0x0000038000000947 */ /* 0x000fea0003800000 */
[----:B------:R0:W-:Y:S01]  /*14f0*/  STL [R1], RZ ;  /* 0x000000ff01007387 */ /* 0x0001e20000100800 */
[----:B-1----:R-:W-:Y:S01]  /*1500*/  IMAD.SHL.U32 R0, R12, 0x40, RZ ;  /* 0x000000400c007824 */ /* 0x002fe200078e00ff */
[----:B------:R-:W-:Y:S01]  /*1510*/  CS2R R24, SRZ ;  /* 0x0000000000187805 */ /* 0x000fe2000001ff00 */
[----:B------:R-:W-:Y:S01]  /*1520*/  CS2R R26, SRZ ;  /* 0x00000000001a7805 */ /* 0x000fe2000001ff00 */
[----:B------:R0:W-:Y:S01]  /*1530*/  STL [R1+0x4], RZ ;  /* 0x000004ff01007387 */ /* 0x0001e20000100800 */
[----:B------:R-:W-:Y:S01]  /*1540*/  CS2R R20, SRZ ;  /* 0x0000000000147805 */ /* 0x000fe2000001ff00 */
[----:B------:R-:W-:Y:S01]  /*1550*/  LOP3.LUT R0, R0, 0x800, RZ, 0xc0, !PT ;  /* 0x0000080000007812 */ /* 0x000fe200078ec0ff */
[----:B------:R-:W-:Y:S01]  /*1560*/  CS2R R22, SRZ ;  /* 0x0000000000167805 */ /* 0x000fe2000001ff00 */
[----:B------:R0:W-:Y:S01]  /*1570*/  STL [R1+0x8], RZ ;  /* 0x000008ff01007387 */ /* 0x0001e20000100800 */
[----:B------:R-:W-:Y:S01]  /*1580*/  CS2R R16, SRZ ;  /* 0x0000000000107805 */ /* 0x000fe2000001ff00 */
[----:B------:R-:W-:Y:S01]  /*1590*/  CS2R R18, SRZ ;  /* 0x0000000000127805 */ /* 0x000fe2000001ff00 */
[----:B------:R-:W-:Y:S01]  /*15a0*/  CS2R R12, SRZ ;  /* 0x00000000000c7805 */ /* 0x000fe2000001ff00 */
[----:B------:R0:W-:Y:S01]  /*15b0*/  STL [R1+0xc], RZ ;  /* 0x00000cff01007387 */ /* 0x0001e20000100800 */
[----:B------:R-:W-:Y:S01]  /*15c0*/  CS2R R14, SRZ ;  /* 0x00000000000e7805 */ /* 0x000fe2000001ff00 */
[----:B------:R-:W-:Y:S01]  /*15d0*/  CS2R R8, SRZ ;  /* 0x0000000000087805 */ /* 0x000fe2000001ff00 */
[----:B------:R-:W-:Y:S01]  /*15e0*/  CS2R R10, SRZ ;  /* 0x00000000000a7805 */ /* 0x000fe2000001ff00 */
[----:B------:R0:W-:Y:S01]  /*15f0*/  STL [R1+0x10], RZ ;  /* 0x000010ff01007387 */ /* 0x0001e20000100800 */
[----:B------:R-:W-:Y:S01]  /*1600*/  CS2R R4, SRZ ;  /* 0x0000000000047805 */ /* 0x000fe2000001ff00 */
[----:B------:R-:W-:-:S02]  /*1610*/  CS2R R6, SRZ ;  /* 0x0000000000067805 */ /* 0x000fc4000001ff00 */
[----:B------:R0:W-:Y:S04]  /*1620*/  STL [R1+0x14], RZ ;  /* 0x000014ff01007387 */ /* 0x0001e80000100800 */
        /* <DEDUP_REMOVED lines=34> */
[----:B------:R0:W-:Y:S01]  /*1850*/  STL [R1+0xc5c], R0 ;  /* 0x000c5c0001007387 */ /* 0x0001e20000100800 */
[----:B------:R-:W-:Y:S05]  /*1860*/  BRA `(.L_x_1) ;  /* 0x000339c000007947 */ /* 0x000fea0003800000 */
.L_x_0:
[----:B------:R-:W2:Y:S04]  /*1870*/  LDL R25, [R1+0x438] ;  /* 0x0004380001197983 */ /* 0x000ea80000100800 */
[----:B------:R-:W3:Y:S04]  /*1880*/  LDL R20, [R1+0xdf0] ;  /* 0x000df00001147983 */ /* 0x000ee80000100800 */
[----:B------:R-:W4:Y:S04]  /*1890*/  LDL R17, [R1+0xe58] ;  /* 0x000e580001117983 */ /* 0x000f280000100800 */
        /* <DEDUP_REMOVED lines=9> */
[----:B------:R-:W4:Y:S01]  /*1930*/  LDL R27, [R1+0xe54] ;  /* 0x000e5400011b7983 */ /* 0x000f220000100800 */
[----:B------:R-:W-:Y:S01]  /*1940*/  IMAD.MOV.U32 R21, RZ, RZ, R29 ;  /* 0x000000ffff157224 */ /* 0x000fe200078e001d */
[----:B-1----:R-:W-:Y:S01]  /*1950*/  IABS R29, c[0x0][0x17c] ;  /* 0x00005f00001d7a13 */ /* 0x002fe20000000000 */
[----:B------:R-:W-:Y:S01]  /*1960*/  IMAD.MOV.U32 R22, RZ, RZ, R2 ;  /* 0x000000ffff167224 */ /* 0x000fe200078e0002 */
[----:B------:R-:W-:Y:S01]  /*1970*/  IABS R0, c[0x0][0x178] ;  /* 0x00005e0000007a13 */ /* 0x000fe20000000000 */
[----:B------:R-:W4:Y:S01]  /*1980*/  LDL R16, [R1+0xe44] ;  /* 0x000e440001107983 */ /* 0x000f220000100800 */
[----:B------:R-:W0:Y:S03]  /*1990*/  I2F.RP R2, R29 ;  /* 0x0000001d00027306 */ /* 0x000e260000209400 */
[----:B------:R-:W-:Y:S01]  /*19a0*/  IMAD.MOV.U32 R8, RZ, RZ, R0 ;  /* 0x000000ffff087224 */ /* 0x000fe200078e0000 */
[----:B------:R-:W4:Y:S04]  /*19b0*/  LDL R15, [R1+0xe28] ;  /* 0x000e2800010f7983 */ /* 0x000f280000100800 */
[----:B------:R-:W1:Y:S01]  /*19c0*/  I2F.RP R0, R8 ;  /* 0x0000000800007306 */ /* 0x000e620000209400 */
[----:B------:R-:W4:Y:S07]  /*19d0*/  LDL R14, [R1+0xe24] ;  /* 0x000e2400010e7983 */ /* 0x000f2e0000100800 */
[----:B0-----:R-:W0:Y:S08]  /*19e0*/  MUFU.RCP R2, R2 ;  /* 0x0000000200027308 */ /* 0x001e300000001000 */
[----:B-1----:R-:W1:Y:S01]  /*19f0*/  MUFU.RCP R0, R0 ;  /* 0x0000000000007308 */ /* 0x002e620000001000 */
[----:B0-----:R-:W-:-:S07]  /*1a00*/  IADD3 R2, R2, 0xffffffe, RZ ;  /* 0x0ffffffe02027810 */ /* 0x001fce0007ffe0ff */
[----:B------:R-:W0:Y:S01]  /*1a10*/  F2I.FTZ.U32.TRUNC.NTZ R5, R2 ;  /* 0x0000000200057305 */ /* 0x000e22000021f000 */
[----:B------:R-:W-:Y:S01]  /*1a20*/  IMAD.MOV.U32 R19, RZ, RZ, R3 ;  /* 0x000000ffff137224 */ /* 0x000fe200078e0003 */
[----:B-1----:R-:W-:-:S06]  /*1a30*/  IADD3 R0, R0, 0xffffffe, RZ ;  /* 0x0ffffffe00007810 */ /* 0x002fcc0007ffe0ff */
[----:B------:R-:W1:Y:S01]  /*1a40*/  F2I.FTZ.U32.TRUNC.NTZ R3, R0 ;  /* 0x0000000000037305 */ /* 0x000e62000021f000 */
[----:B------:R-:W-:Y:S02]  /*1a50*/  IMAD.MOV.U32 R23, RZ, RZ, R28 ;  /* 0x000000ffff177224 */ /* 0x000fe400078e001c */
[----:B------:R-:W-:Y:S02]  /*1a60*/  IMAD.MOV.U32 R4, RZ, RZ, RZ ;  /* 0x000000ffff047224 */ /* 0x000fe400078e00ff */
[----:B0-----:R-:W-:-:S04]  /*1a70*/  IMAD.MOV R28, RZ, RZ, -R5 ;  /* 0x000000ffff1c7224 */ /* 0x001fc800078e0a05 */
[----:B------:R-:W-:Y:S02]  /*1a80*/  IMAD R28, R28, R29, RZ ;  /* 0x0000001d1c1c7224 */ /* 0x000fe400078e02ff */
[----:B-1----:R-:W-:Y:S02]  /*1a90*/  IMAD.MOV R0, RZ, RZ, -R3 ;  /* 0x000000ffff007224 */ /* 0x002fe400078e0a03 */
[----:B------:R-:W-:-:S04]  /*1aa0*/  IMAD.HI.U32 R28, R5, R28, R4 ;  /* 0x0000001c051c7227 */ /* 0x000fc800078e0004 */
[----:B------:R-:W-:Y:S01]  /*1ab0*/  IMAD R0, R0, R8, RZ ;  /* 0x0000000800007224 */ /* 0x000fe200078e02ff */
[----:B--2---:R-:W-:Y:S01]  /*1ac0*/  IABS R2, R25 ;  /* 0x0000001900027213 */ /* 0x004fe20000000000 */
[----:B---3--:R-:W-:Y:S02]  /*1ad0*/  IMAD.MOV.U32 R25, RZ, RZ, R20 ;  /* 0x000000ffff197224 */ /* 0x008fe400078e0014 */
[----:B------:R-:W-:Y:S02]  /*1ae0*/  IMAD.MOV.U32 R20, RZ, RZ, R21 ;  /* 0x000000ffff147224 */ /* 0x000fe400078e0015 */
[----:B------:R-:W-:Y:S02]  /*1af0*/  IMAD.MOV.U32 R21, RZ, RZ, R22 ;  /* 0x000000ffff157224 */ /* 0x000fe400078e0016 */
[----:B----4-:R-:W-:Y:S02]  /*1b00*/  IMAD.MOV.U32 R22, RZ, RZ, R17 ;  /* 0x000000ffff167224 */ /* 0x010fe400078e0011 */
[----:B------:R-:W-:-:S02]  /*1b10*/  IMAD.MOV.U32 R17, RZ, RZ, R18 ;  /* 0x000000ffff117224 */ /* 0x000fc400078e0012 */
[----:B------:R-:W-:Y:S02]  /*1b20*/  IMAD.MOV.U32 R18, RZ, RZ, R12 ;  /* 0x000000ffff127224 */ /* 0x000fe400078e000c */
[----:B------:R-:W-:Y:S02]  /*1b30*/  IMAD.MOV.U32 R12, RZ, RZ, R11 ;  /* 0x000000ffff0c7224 */ /* 0x000fe400078e000b */
[----:B------:R-:W-:Y:S02]  /*1b40*/  IMAD.MOV.U32 R11, RZ, RZ, R7 ;  /* 0x000000ffff0b7224 */ /* 0x000fe400078e0007 */
[----:B------:R-:W0:Y:S01]  /*1b50*/  S2R R7, SR_TID.X ;  /* 0x0000000000077919 */ /* 0x000e220000002100 */
[----:B------:R-:W-:Y:S01]  /*1b60*/  IMAD.MOV.U32 R4, RZ, RZ, R2 ;  /* 0x000000ffff047224 */ /* 0x000fe200078e0002 */
[----:B------:R-:W-:Y:S01]  /*1b70*/  IABS R6, R6 ;  /* 0x0000000600067213 */ /* 0x000fe20000000000 */
[----:B------:R-:W-:Y:S02]  /*1b80*/  IMAD.MOV.U32 R2, RZ, RZ, RZ ;  /* 0x000000ffff027224 */ /* 0x000fe400078e00ff */
[----:B------:R-:W-:-:S04]  /*1b90*/  IMAD.HI.U32 R5, R28, R4, RZ ;  /* 0x000000041c057227 */ /* 0x000fc800078e00ff */
[----:B------:R-:W-:-:S04]  /*1ba0*/  IMAD.HI.U32 R2, R3, R0, R2 ;  /* 0x0000000003027227 */ /* 0x000fc800078e0002 */
[----:B------:R-:W-:Y:S02]  /*1bb0*/  IMAD.MOV.U32 R0, RZ, RZ, R6 ;  /* 0x000000ffff007224 */ /* 0x000fe400078e0006 */
[----:B------:R-:W-:Y:S02]  /*1bc0*/  IMAD.MOV R3, RZ, RZ, -R5 ;  /* 0x000000ffff037224 */ /* 0x000fe400078e0a05 */
[----:B------:R-:W-:-:S04]  /*1bd0*/  IMAD.HI.U32 R5, R2, R0, RZ ;  /* 0x0000000002057227 */ /* 0x000fc800078e00ff */
[----:B0-----:R-:W-:Y:S01]  /*1be0*/  IMAD.SHL.U32 R24, R7, 0x2, RZ ;  /* 0x0000000207187824 */ /* 0x001fe200078e00ff */
[----:B------:R-:W-:-:S04]  /*1bf0*/  SHF.R.U32.HI R7, RZ, 0x1, R7 ;  /* 0x00000001ff077819 */ /* 0x000fc80000011607 */
[----:B------:R-:W-:Y:S01]  /*1c00*/  LOP3.LUT R6, R24, 0x10, RZ, 0xc0, !PT ;  /* 0x0000001018067812 */ /* 0x000fe200078ec0ff */
[----:B------:R-:W-:Y:S01]  /*1c10*/  IMAD R3, R29, R3, R4 ;  /* 0x000000031d037224 */ /* 0x000fe200078e0204 */
[----:B------:R-:W-:Y:S01]  /*1c20*/  IABS R9, R9 ;  /* 0x0000000900097213 */ /* 0x000fe20000000000 */
[----:B------:R-:W-:Y:S01]  /*1c30*/  IMAD.MOV R5, RZ, RZ, -R5 ;  /* 0x000000ffff057224 */ /* 0x000fe200078e0a05 */
[----:B------:R-:W-:Y:S02]  /*1c40*/  LOP3.LUT R6, R6, 0x20, R7, 0xf8, !PT ;  /* 0x0000002006067812 */ /* 0x000fe400078ef807 */
[----:B------:R-:W-:Y:S01]  /*1c50*/  IABS R2, R20 ;  /* 0x0000001400027213 */ /* 0x000fe20000000000 */
[----:B------:R-:W-:Y:S01]  /*1c60*/  IMAD.MOV.U32 R20, RZ, RZ, R21 ;  /* 0x000000ffff147224 */ /* 0x000fe200078e0015 */
[----:B------:R-:W-:Y:S01]  /*1c70*/  IABS R7, R25 ;  /* 0x0000001900077213 */ /* 0x000fe20000000000 */
[----:B------:R-:W-:Y:S01]  /*1c80*/  IMAD.MOV.U32 R21, RZ, RZ, R22 ;  /* 0x000000ffff157224 */ /* 0x000fe200078e0016 */
[----:B------:R-:W-:Y:S01]  /*1c90*/  IABS R4, R26 ;  /* 0x0000001a00047213 */ /* 0x000fe20000000000 */
[----:B------:R-:W-:-:S02]  /*1ca0*/  IMAD.MOV.U32 R22, RZ, RZ, R13 ;  /* 0x000000ffff167224 */ /* 0x000fc400078e000d */
[----:B------:R-:W-:Y:S01]  /*1cb0*/  IMAD.MOV.U32 R13, RZ, RZ, R10 ;  /* 0x000000ffff0d7224 */ /* 0x000fe200078e000a */
[----:B------:R0:W-:Y:S01]  /*1cc0*/  STL [R1+0x178], R6 ;  /* 0x0001780601007387 */ /* 0x0001e20000100800 */
[----:B------:R-:W-:Y:S02]  /*1cd0*/  IMAD R0, R8, R5, R0 ;  /* 0x0000000508007224 */ /* 0x000fe400078e0200 */
[----:B------:R-:W-:-:S04]  /*1ce0*/  IMAD.HI.U32 R10, R28, R9, RZ ;  /* 0x000000091c0a7227 */ /* 0x000fc800078e00ff */
[----:B------:R-:W-:-:S04]  /*1cf0*/  IMAD.HI.U32 R8, R28, R7, RZ ;  /* 0x000000071c087227 */ /* 0x000fc800078e00ff */
[----:B0-----:R-:W-:-:S04]  /*1d00*/  IMAD.HI.U32 R6, R28, R4, RZ ;  /* 0x000000041c067227 */ /* 0x001fc800078e00ff */
[----:B------:R-:W-:Y:S01]  /*1d10*/  IMAD.HI.U32 R5, R28, R2, RZ ;  /* 0x000000021c057227 */ /* 0x000fe200078e00ff */
[----:B------:R0:W-:Y:S03]  /*1d20*/  STL [R1+0x250], R0 ;  /* 0x0002500001007387 */ /* 0x0001e60000100800 */
[----:B------:R-:W-:Y:S02]  /*1d30*/  IMAD.MOV R10, RZ, RZ, -R10 ;  /* 0x000000ffff0a7224 */ /* 0x000fe400078e0a0a */
[----:B------:R-:W-:Y:S02]  /*1d40*/  IMAD.MOV R8, RZ, RZ, -R8 ;  /* 0x000000ffff087224 */ /* 0x000fe400078e0a08 */
[----:B------:R-:W-:Y:S02]  /*1d50*/  IMAD.MOV R6, RZ, RZ, -R6 ;  /* 0x000000ffff067224 */ /* 0x000fe400078e0a06 */
[----:B------:R-:W-:Y:S01]  /*1d60*/  IMAD.MOV R5, RZ, RZ, -R5 ;  /* 0x000000ffff057224 */ /* 0x000fe200078e0a05 */
[----:B0-----:R-:W-:Y:S01]  /*1d70*/  IABS R0, R27 ;  /* 0x0000001b00007213 */ /* 0x001fe20000000000 */
[----:B------:R-:W-:-:S02]  /*1d80*/  IMAD R9, R29, R10, R9 ;  /* 0x0000000a1d097224 */ /* 0x000fc400078e0209 */
[C---:B------:R-:W-:Y:S02]  /*1d90*/  IMAD R7, R29.reuse, R8, R7 ;  /* 0x000000081d077224 */ /* 0x040fe400078e0207 */
[C---:B------:R-:W-:Y:S02]  /*1da0*/  IMAD R6, R29.reuse, R6, R4 ;  /* 0x000000061d067224 */ /* 0x040fe400078e0204 */
[----:B------:R-:W-:Y:S01]  /*1db0*/  IMAD R2, R29, R5, R2 ;  /* 0x000000051d027224 */ /* 0x000fe200078e0202 */
[----:B------:R0:W-:Y:S01]  /*1dc0*/  STL [R1+0x78], R9 ;  /* 0x0000780901007387 */ /* 0x0001e20000100800 */
[----:B------:R-:W-:Y:S01]  /*1dd0*/  IMAD.HI.U32 R4, R28, R0, RZ ;  /* 0x000000001c047227 */ /* 0x000fe200078e00ff */
[----:B------:R-:W-:Y:S02]  /*1de0*/  IABS R5, R22 ;  /* 0x0000001600057213 */ /* 0x000fe40000000000 */
[----:B------:R1:W-:Y:S01]  /*1df0*/  STL [R1+0x74], R7 ;  /* 0x0000740701007387 */ /* 0x0003e20000100800 */
[----:B------:R-:W-:-:S03]  /*1e00*/  IMAD.MOV R4, RZ, RZ, -R4 ;  /* 0x000000ffff047224 */ /* 0x000fc600078e0a04 */
[----:B------:R-:W-:Y:S01]  /*1e10*/  STL [R1+0x70], R6 ;  /* 0x0000700601007387 */ /* 0x000fe20000100800 */
[----:B0-----:R-:W-:-:S03]  /*1e20*/  IABS R9, R20 ;  /* 0x0000001400097213 */ /* 0x001fc60000000000 */
[----:B------:R0:W-:Y:S01]  /*1e30*/  STL [R1+0x6c], R2 ;  /* 0x00006c0201007387 */ /* 0x0001e20000100800 */
[----:B-1----:R-:W-:Y:S01]  /*1e40*/  IABS R7, R21 ;  /* 0x0000001500077213 */ /* 0x002fe20000000000 */
[----:B------:R-:W-:-:S04]  /*1e50*/  IMAD.HI.U32 R10, R28, R9, RZ ;  /* 0x000000091c0a7227 */ /* 0x000fc800078e00ff */
[----:B------:R-:W-:Y:S01]  /*1e60*/  IMAD.HI.U32 R8, R28, R7, RZ ;  /* 0x000000071c087227 */ /* 0x000fe200078e00ff */
[----:B0-----:R-:W-:-:S03]  /*1e70*/  IABS R2, R23 ;  /* 0x0000001700027213 */ /* 0x001fc60000000000 */
[----:B------:R-:W-:Y:S02]  /*1e80*/  IMAD R0, R29, R4, R0 ;  /* 0x000000041d007224 */ /* 0x000fe400078e0200 */
[----:B------:R-:W-:-:S04]  /*1e90*/  IMAD.HI.U32 R6, R28, R5, RZ ;  /* 0x000000051c067227 */ /* 0x000fc800078e00ff */
[----:B------:R-:W-:-:S04]  /*1ea0*/  IMAD.HI.U32 R4, R28, R2, RZ ;  /* 0x000000021c047227 */ /* 0x000fc800078e00ff */
[----:B------:R-:W-:Y:S02]  /*1eb0*/  IMAD.MOV R10, RZ, RZ, -R10 ;  /* 0x000000ffff0a7224 */ /* 0x000fe400078e0a0a */
[----:B------:R-:W-:Y:S02]  /*1ec0*/  IMAD.MOV R8, RZ, RZ, -R8 ;  /* 0x000000ffff087224 */ /* 0x000fe400078e0a08 */
[----:B------:R-:W-:Y:S02]  /*1ed0*/  IMAD.MOV R6, RZ, RZ, -R6 ;  /* 0x000000ffff067224 */ /* 0x000fe400078e0a06 */
[----:B------:R-:W-:Y:S02]  /*1ee0*/  IMAD.MOV R4, RZ, RZ, -R4 ;  /* 0x000000ffff047224 */ /* 0x000fe400078e0a04 */
[C---:B------:R-:W-:Y:S02]  /*1ef0*/  IMAD R9, R29.reuse, R10, R9 ;  /* 0x0000000a1d097224 */ /* 0x040fe400078e0209 */
[----:B------:R-:W-:-:S02]  /*1f00*/  IMAD R7, R29, R8, R7 ;  /* 0x000000081d077224 */ /* 0x000fc400078e0207 */
[C---:B------:R-:W-:Y:S01]  /*1f10*/  IMAD R6, R29.reuse, R6, R5 ;  /* 0x000000061d067224 */ /* 0x040fe200078e0205 */
[----:B------:R0:W-:Y:S01]  /*1f20*/  STL [R1+0x68], R0 ;  /* 0x0000680001007387 */ /* 0x0001e20000100800 */
[----:B------:R-:W-:-:S03]  /*1f30*/  IMAD R2, R29, R4, R2 ;  /* 0x000000041d027224 */ /* 0x000fc600078e0202 */
[----:B------:R1:W-:Y:S01]  /*1f40*/  STL [R1+0x64], R9 ;  /* 0x0000640901007387 */ /* 0x0003e20000100800 */
[----:B------:R-:W-:-:S03]  /*1f50*/  IABS R4, R11 ;  /* 0x0000000b00047213 */ /* 0x000fc60000000000 */
[----:B------:R2:W-:Y:S04]  /*1f60*/  STL [R1+0x60], R7 ;  /* 0x0000600701007387 */ /* 0x0005e80000100800 */
[----:B------:R3:W-:Y:S04]  /*1f70*/  STL [R1+0x5c], R6 ;  /* 0x00005c0601007387 */ /* 0x0007e80000100800 */
[----:B------:R3:W-:Y:S04]  /*1f80*/  STL [R1+0x58], R2 ;  /* 0x0000580201007387 */ /* 0x0007e80000100800 */
[----:B------:R-:W4:Y:S01]  /*1f90*/  LDL R11, [R1+0xe20] ;  /* 0x000e2000010b7983 */ /* 0x000f220000100800 */
[----:B0-----:R-:W-:-:S02]  /*1fa0*/  IABS R0, R16 ;  /* 0x0000001000007213 */ /* 0x001fc40000000000 */
[----:B-1----:R-:W-:Y:S02]  /*1fb0*/  IABS R9, R17 ;  /* 0x0000001100097213 */ /* 0x002fe40000000000 */
[----:B--2---:R-:W-:Y:S01]  /*1fc0*/  IABS R7, R18 ;  /* 0x0000001200077213 */ /* 0x004fe20000000000 */
[----:B------:R-:W-:-:S04]  /*1fd0*/  IMAD.HI.U32 R5, R28, R0, RZ ;  /* 0x000000001c057227 */ /* 0x000fc800078e00ff */
[----:B------:R-:W-:-:S04]  /*1fe0*/  IMAD.HI.U32 R10, R28, R9, RZ ;  /* 0x000000091c0a7227 */ /* 0x000fc800078e00ff */
[----:B------:R-:W-:-:S04]  /*1ff0*/  IMAD.HI.U32 R8, R28, R7, RZ ;  /* 0x000000071c087227 */ /* 0x000fc800078e00ff */
[----:B---3--:R-:W-:-:S04]  /*2000*/  IMAD.HI.U32 R6, R28, R4, RZ ;  /* 0x000000041c067227 */ /* 0x008fc800078e00ff */
[----:B------:R-:W-:Y:S02]  /*2010*/  IMAD.MOV R5, RZ, RZ, -R5 ;  /* 0x000000ffff057224 */ /* 0x000fe400078e0a05 */
[----:B------:R-:W-:Y:S02]  /*2020*/  IMAD.MOV R10, RZ, RZ, -R10 ;  /* 0x000000ffff0a7224 */ /* 0x000fe400078e0a0a */
[----:B------:R-:W-:Y:S02]  /*2030*/  IMAD.MOV R8, RZ, RZ, -R8 ;  /* 0x000000ffff087224 */ /* 0x000fe400078e0a08 */
[----:B------:R-:W-:Y:S02]  /*2040*/  IMAD.MOV R6, RZ, RZ, -R6 ;  /* 0x000000ffff067224 */ /* 0x000fe400078e0a06 */
[C---:B------:R-:W-:Y:S02]  /*2050*/  IMAD R0, R29.reuse, R5, R0 ;  /* 0x000000051d007224 */ /* 0x040fe400078e0200 */
[C---:B------:R-:W-:Y:S01]  /*2060*/  IMAD R9, R29.reuse, R10, R9 ;  /* 0x0000000a1d097224 */ /* 0x040fe200078e0209 */
[----:B------:R-:W-:Y:S01]  /*2070*/  IABS R2, R19 ;  /* 0x0000001300027213 */ /* 0x000fe20000000000 */
[C---:B------:R-:W-:Y:S01]  /*2080*/  IMAD R7, R29.reuse, R8, R7 ;  /* 0x000000081d077224 */ /* 0x040fe200078e0207 */
[----:B------:R-:W2:Y:S01]  /*2090*/  LDL R19, [R1+0xe14] ;  /* 0x000e140001137983 */ /* 0x000ea20000100800 */
[----:B------:R-:W-:-:S03]  /*20a0*/  IMAD R6, R29, R6, R4 ;  /* 0x000000061d067224 */ /* 0x000fc600078e0204 */
[----:B------:R0:W-:Y:S01]  /*20b0*/  STL [R1+0x54], R0 ;  /* 0x0000540001007387 */ /* 0x0001e20000100800 */
[----:B------:R-:W-:-:S03]  /*20c0*/  IMAD.HI.U32 R5, R28, R2, RZ ;  /* 0x000000021c057227 */ /* 0x000fc600078e00ff */
[----:B------:R1:W-:Y:S04]  /*20d0*/  STL [R1+0x50], R9 ;  /* 0x0000500901007387 */ /* 0x0003e80000100800 */
[----:B------:R3:W-:Y:S01]  /*20e0*/  STL [R1+0x4c], R7 ;  /* 0x00004c0701007387 */ /* 0x0007e20000100800 */
[----:B0-----:R-:W-:-:S03]  /*20f0*/  IABS R0, R13 ;  /* 0x0000000d00007213 */ /* 0x001fc60000000000 */
[----:B------:R-:W-:Y:S01]  /*2100*/  STL [R1+0x48], R6 ;  /* 0x0000480601007387 */ /* 0x000fe20000100800 */
[----:B------:R-:W-:-:S03]  /*2110*/  IMAD.MOV R5, RZ, RZ, -R5 ;  /* 0x000000ffff057224 */ /* 0x000fc600078e0a05 */
[----:B------:R-:W2:Y:S01]  /*2120*/  LDL R13, [R1+0xe18] ;  /* 0x000e1800010d7983 */ /* 0x000ea20000100800 */
[----:B------:R-:W-:Y:S01]  /*2130*/  IMAD R2, R29, R5, R2 ;  /* 0x000000051d027224 */ /* 0x000fe200078e0202 */
[----:B-1----:R-:W-:-:S04]  /*2140*/  IABS R9, R14 ;  /* 0x0000000e00097213 */ /* 0x002fc80000000000 */
[----:B------:R4:W-:Y:S04]  /*2150*/  STL [R1+0x44], R2 ;  /* 0x0000440201007387 */ /* 0x0009e80000100800 */
[----:B------:R-:W2:Y:S01]  /*2160*/  LDL R14, [R1+0xe0c] ;  /* 0x000e0c00010e7983 */ /* 0x000ea20000100800 */
[----:B---3--:R-:W-:-:S03]  /*2170*/  IABS R7, R15 ;  /* 0x0000000f00077213 */ /* 0x008fc60000000000 */
[----:B------:R-:W3:Y:S01]  /*2180*/  LDL R15, [R1+0xe10] ;  /* 0x000e1000010f7983 */ /* 0x000ee20000100800 */
[----:B------:R-:W-:-:S03]  /*2190*/  IABS R5, R12 ;  /* 0x0000000c00057213 */ /* 0x000fc60000000000 */
[----:B------:R-:W3:Y:S01]  /*21a0*/  LDL R12, [R1+0xe04] ;  /* 0x000e0400010c7983 */ /* 0x000ee20000100800 */
[----:B----4-:R-:W-:-:S03]  /*21b0*/  IABS R2, R11 ;  /* 0x0000000b00027213 */ /* 0x010fc60000000000 */
[----:B------:R-:W4:Y:S01]  /*21c0*/  LDL R11, [R1+0xe08] ;  /* 0x000e0800010b7983 */ /* 0x000f220000100800 */
[----:B------:R-:W-:-:S04]  /*21d0*/  IMAD.HI.U32 R4, R28, R0, RZ ;  /* 0x000000001c047227 */ /* 0x000fc800078e00ff */
[----:B------:R-:W-:-:S04]  /*21e0*/  IMAD.HI.U32 R10, R28, R9, RZ ;  /* 0x000000091c0a7227 */ /* 0x000fc800078e00ff */
[----:B------:R-:W-:-:S04]  /*21f0*/  IMAD.HI.U32 R8, R28, R7, RZ ;  /* 0x000000071c087227 */ /* 0x000fc800078e00ff */
[----:B------:R-:W-:Y:S02]  /*2200*/  IMAD.MOV R4, RZ, RZ, -R4 ;  /* 0x000000ffff047224 */ /* 0x000fe400078e0a04 */
[----:B------:R-:W-:-:S04]  /*2210*/  IMAD.HI.U32 R6, R28, R5, RZ ;  /* 0x000000051c067227 */ /* 0x000fc800078e00ff */
[----:B------:R-:W-:Y:S02]  /*2220*/  IMAD.MOV R10, RZ, RZ, -R10 ;  /* 0x000000ffff0a7224 */ /* 0x000fe400078e0a0a */
[----:B------:R-:W-:Y:S02]  /*2230*/  IMAD.MOV R8, RZ, RZ, -R8 ;  /* 0x000000ffff087224 */ /* 0x000fe400078e0a08 */
[----:B------:R-:W-:Y:S02]  /*2240*/  IMAD R0, R29, R4, R0 ;  /* 0x000000041d007224 */ /* 0x000fe400078e0200 */
[----:B------:R-:W-:Y:S02]  /*2250*/  IMAD.MOV R6, RZ, RZ, -R6 ;  /* 0x000000ffff067224 */ /* 0x000fe400078e0a06 */
[----:B------:R-:W-:-:S04]  /*2260*/  IMAD.HI.U32 R4, R28, R2, RZ ;  /* 0x000000021c047227 */ /* 0x000fc800078e00ff */
[C---:B------:R-:W-:Y:S02]  /*2270*/  IMAD R9, R29.reuse, R10, R9 ;  /* 0x0000000a1d097224 */ /* 0x040fe400078e0209 */
[C---:B------:R-:W-:Y:S02]  /*2280*/  IMAD R7, R29.reuse, R8, R7 ;  /* 0x000000081d077224 */ /* 0x040fe400078e0207 */
[----:B------:R-:W-:Y:S01]  /*2290*/  IMAD R6, R29, R6, R5 ;  /* 0x000000061d067224 */ /* 0x000fe200078e0205 */
[----:B------:R2:W-:Y:S01]  /*22a0*/  STL [R1+0x40], R0 ;  /* 0x0000400001007387 */ /* 0x0005e20000100800 */
[----:B------:R-:W-:-:S03]  /*22b0*/  IMAD.MOV R4, RZ, RZ, -R4 ;  /* 0x000000ffff047224 */ /* 0x000fc600078e0a04 */
[----:B------:R0:W-:Y:S01]  /*22c0*/  STL [R1+0x3c], R9 ;  /* 0x00003c0901007387 */ /* 0x0001e20000100800 */
[----:B------:R-:W-:-:S03]  /*22d0*/  IMAD R2, R29, R4, R2 ;  /* 0x000000041d027224 */ /* 0x000fc600078e0202 */
[----:B------:R1:W-:Y:S01]  /*22e0*/  STL [R1+0x15c], R7 ;  /* 0x00015c0701007387 */ /* 0x0003e20000100800 */
[----:B--2---:R-:W-:-:S03]  /*22f0*/  IABS R0, R19 ;  /* 0x0000001300007213 */ /* 0x004fc60000000000 */
[----:B------:R2:W-:Y:S04]  /*2300*/  STL [R1+0x160], R6 ;  /* 0x0001600601007387 */ /* 0x0005e80000100800 */
[----:B------:R-:W4:Y:S01]  /*2310*/  LDL R19, [R1+0xdfc] ;  /* 0x000dfc0001137983 */ /* 0x000f220000100800 */
[----:B0-----:R-:W-:-:S03]  /*2320*/  IABS R9, R13 ;  /* 0x0000000d00097213 */ /* 0x001fc60000000000 */
[----:B------:R0:W-:Y:S04]  /*2330*/  STL [R1+0x164], R2 ;  /* 0x0001640201007387 */ /* 0x0001e80000100800 */
[----:B------:R-:W4:Y:S01]  /*2340*/  LDL R13, [R1+0xe00] ;  /* 0x000e0000010d7983 */ /* 0x000f220000100800 */
[----:B-1----:R-:W-:-:S03]  /*2350*/  IABS R7, R14 ;  /* 0x0000000e00077213 */ /* 0x002fc60000000000 */
[----:B------:R-:W4:Y:S01]  /*2360*/  LDL R14, [R1+0xdf4] ;  /* 0x000df400010e7983 */ /* 0x000f220000100800 */
[----:B---3--:R-:W-:Y:S01]  /*2370*/  IABS R4, R15 ;  /* 0x0000000f00047213 */ /* 0x008fe20000000000 */
[C---:B------:R-:W-:Y:S02]  /*2380*/  IMAD.HI.U32 R5, R28.reuse, R0, RZ ;  /* 0x000000001c057227 */ /* 0x040fe400078e00ff */
[----:B------:R-:W3:Y:S02]  /*2390*/  LDL R15, [R1+0xdf8] ;  /* 0x000df800010f7983 */ /* 0x000ee40000100800 */
[----:B------:R-:W-:-:S04]  /*23a0*/  IMAD.HI.U32 R10, R28, R9, RZ ;  /* 0x000000091c0a7227 */ /* 0x000fc800078e00ff */
[----:B------:R-:W-:-:S04]  /*23b0*/  IMAD.HI.U32 R8, R28, R7, RZ ;  /* 0x000000071c087227 */ /* 0x000fc800078e00ff */
[----:B--2---:R-:W-:-:S04]  /*23c0*/  IMAD.HI.U32 R6, R28, R4, RZ ;  /* 0x000000041c067227 */ /* 0x004fc800078e00ff */
[----:B------:R-:W-:Y:S02]  /*23d0*/  IMAD.MOV R5, RZ, RZ, -R5 ;  /* 0x000000ffff057224 */ /* 0x000fe400078e0a05 */
[----:B------:R-:W-:Y:S02]  /*23e0*/  IMAD.MOV R10, RZ, RZ, -R10 ;  /* 0x000000ffff0a7224 */ /* 0x000fe400078e0a0a */
[----:B------:R-:W-:Y:S02]  /*23f0*/  IMAD.MOV R8, RZ, RZ, -R8 ;  /* 0x000000ffff087224 */ /* 0x000fe400078e0a08 */
[----:B------:R-:W-:Y:S02]  /*2400*/  IMAD.MOV R6, RZ, RZ, -R6 ;  /* 0x000000ffff067224 */ /* 0x000fe400078e0a06 */
[C---:B------:R-:W-:Y:S02]  /*2410*/  IMAD R0, R29.reuse, R5, R0 ;  /* 0x000000051d007224 */ /* 0x040fe400078e0200 */
[C---:B------:R-:W-:Y:S01]  /*2420*/  IMAD R9, R29.reuse, R10, R9 ;  /* 0x0000000a1d097224 */ /* 0x040fe200078e0209 */
[----:B0-----:R-:W-:Y:S01]  /*2430*/  IABS R2, R12 ;  /* 0x0000000c00027213 */ /* 0x001fe20000000000 */
[C---:B------:R-:W-:Y:S01]  /*2440*/  IMAD R7, R29.reuse, R8, R7 ;  /* 0x000000081d077224 */ /* 0x040fe200078e0207 */
[----:B------:R-:W2:Y:S01]  /*2450*/  LDL R12, [R1+0xde8] ;  /* 0x000de800010c7983 */ /* 0x000ea20000100800 */
[----:B------:R-:W-:-:S03]  /*2460*/  IMAD R6, R29, R6, R4 ;  /* 0x000000061d067224 */ /* 0x000fc600078e0204 */
[----:B------:R4:W-:Y:S04]  /*2470*/  STL [R1+0x170], R0 ;  /* 0x0001700001007387 */ /* 0x0009e80000100800 */
[----:B------:R0:W-:Y:S04]  /*2480*/  STL [R1+0x144], R9 ;  /* 0x0001440901007387 */ /* 0x0001e80000100800 */
[----:B------:R1:W-:Y:S04]  /*2490*/  STL [R1+0x148], R7 ;  /* 0x0001480701007387 */ /* 0x0003e80000100800 */
[----:B------:R-:W-:Y:S01]  /*24a0*/  STL [R1+0x14c], R6 ;  /* 0x00014c0601007387 */ /* 0x000fe20000100800 */
[----:B----4-:R-:W-:-:S03]  /*24b0*/  IABS R0, R11 ;  /* 0x0000000b00007213 */ /* 0x010fc60000000000 */
[----:B------:R-:W4:Y:S01]  /*24c0*/  LDL R11, [R1+0xdec] ;  /* 0x000dec00010b7983 */ /* 0x000f220000100800 */
[----:B------:R-:W-:-:S04]  /*24d0*/  IMAD.HI.U32 R5, R28, R2, RZ ;  /* 0x000000021c057227 */ /* 0x000fc800078e00ff */
[----:B------:R-:W-:-:S04]  /*24e0*/  IMAD.MOV R5, RZ, RZ, -R5 ;  /* 0x000000ffff057224 */ /* 0x000fc800078e0a05 */
[----:B------:R-:W-:-:S05]  /*24f0*/  IMAD R2, R29, R5, R2 ;  /* 0x000000051d027224 */ /* 0x000fca00078e0202 */
[----:B------:R3:W-:Y:S01]  /*2500*/  STL [R1+0x158], R2 ;  /* 0x0001580201007387 */ /* 0x0007e20000100800 */
[----:B------:R-:W-:-:S04]  /*2510*/  IMAD.HI.U32 R4, R28, R0, RZ ;  /* 0x000000001c047227 */ /* 0x000fc800078e00ff */
[----:B------:R-:W-:-:S04]  /*2520*/  IMAD.MOV R4, RZ, RZ, -R4 ;  /* 0x000000ffff047224 */ /* 0x000fc800078e0a04 */
[----:B------:R-:W-:Y:S01]  /*2530*/  IMAD R0, R29, R4, R0 ;  /* 0x000000041d007224 */ /* 0x000fe200078e0200 */
[----:B0-----:R-:W-:Y:S02]  /*2540*/  IABS R9, R19 ;  /* 0x0000001300097213 */ /* 0x001fe40000000000 */
[----:B------:R-:W4:Y:S01]  /*2550*/  LDL R19, [R1+0xddc] ;  /* 0x000ddc0001137983 */ /* 0x000f220000100800 */
[----:B-1----:R-:W-:-:S03]  /*2560*/  IABS R7, R13 ;  /* 0x0000000d00077213 */ /* 0x002fc60000000000 */
[----:B------:R-:W4:Y:S01]  /*2570*/  LDL R13, [R1+0xde0] ;  /* 0x000de000010d7983 */ /* 0x000f220000100800 */
[----:B------:R-:W-:-:S03]  /*2580*/  IABS R5, R14 ;  /* 0x0000000e00057213 */ /* 0x000fc60000000000 */
[----:B------:R-:W4:Y:S01]  /*2590*/  LDL R14, [R1+0xdd8] ;  /* 0x000dd800010e7983 */ /* 0x000f220000100800 */
[C---:B------:R-:W-:Y:S01]  /*25a0*/  IMAD.HI.U32 R10, R28.reuse, R9, RZ ;  /* 0x000000091c0a7227 */ /* 0x040fe200078e00ff */
[----:B---3--:R-:W-:Y:S02]  /*25b0*/  IABS R2, R15 ;  /* 0x0000000f00027213 */ /* 0x008fe40000000000 */
[----:B------:R-:W3:Y:S01]  /*25c0*/  LDL R15, [R1+0xdd4] ;  /* 0x000dd400010f7983 */ /* 0x000ee20000100800 */
[----:B------:R-:W-:-:S04]  /*25d0*/  IMAD.HI.U32 R8, R28, R7, RZ ;  /* 0x000000071c087227 */ /* 0x000fc800078e00ff */
[----:B------:R-:W-:-:S04]  /*25e0*/  IMAD.HI.U32 R6, R28, R5, RZ ;  /* 0x000000051c067227 */ /* 0x000fc800078e00ff */
[----:B------:R-:W-:Y:S02]  /*25f0*/  IMAD.MOV R10, RZ, RZ, -R10 ;  /* 0x000000ffff0a7224 */ /* 0x000fe400078e0a0a */
[----:B------:R-:W-:Y:S02]  /*2600*/  IMAD.MOV R8, RZ, RZ, -R8 ;  /* 0x000000ffff087224 */ /* 0x000fe400078e0a08 */
        /* <DEDUP_REMOVED lines=12> */
[----:B------:R-:W2:Y:S04]  /*26d0*/  LDL R12, [R1+0xdd0] ;  /* 0x000dd000010c7983 */ /* 0x000ea80000100800 */
[----:B------:R0:W-:Y:S01]  /*26e0*/  STL [R1+0x140], R2 ;  /* 0x0001400201007387 */ /* 0x0001e20000100800 */
[----:B----4-:R-:W-:-:S03]  /*26f0*/  IABS R9, R11 ;  /* 0x0000000b00097213 */ /* 0x010fc60000000000 */
[----:B------:R-:W4:Y:S01]  /*2700*/  LDL R11, [R1+0xdcc] ;  /* 0x000dcc00010b7983 */ /* 0x000f220000100800 */
[----:B------:R-:W-:-:S04]  /*2710*/  IMAD.HI.U32 R5, R28, R0, RZ ;  /* 0x000000001c057227 */ /* 0x000fc800078e00ff */
[----:B------:R-:W-:-:S04]  /*2720*/  IMAD.HI.U32 R10, R28, R9, RZ ;  /* 0x000000091c0a7227 */ /* 0x000fc800078e00ff */
[----:B------:R-:W-:Y:S02]  /*2730*/  IMAD.MOV R5, RZ, RZ, -R5 ;  /* 0x000000ffff057224 */ /* 0x000fe400078e0a05 */
[----:B------:R-:W-:Y:S02]  /*2740*/  IMAD.MOV R10, RZ, RZ, -R10 ;  /* 0x000000ffff0a7224 */ /* 0x000fe400078e0a0a */
[C---:B------:R-:W-:Y:S02]  /*2750*/  IMAD R0, R29.reuse, R5, R0 ;  /* 0x000000051d007224 */ /* 0x040fe400078e0200 */
[----:B------:R-:W-:Y:S01]  /*2760*/  IMAD R9, R29, R10, R9 ;  /* 0x0000000a1d097224 */ /* 0x000fe200078e0209 */
[----:B0-----:R-:W-:Y:S02]  /*2770*/  IABS R7, R19 ;  /* 0x0000001300077213 */ /* 0x001fe40000000000 */
[----:B------:R-:W4:Y:S01]  /*2780*/  LDL R19, [R1+0xdc8] ;  /* 0x000dc80001137983 */ /* 0x000f220000100800 */
[----:B------:R-:W-:-:S03]  /*2790*/  IABS R4, R13 ;  /* 0x0000000d00047213 */ /* 0x000fc60000000000 */
[----:B------:R-:W4:Y:S01]  /*27a0*/  LDL R13, [R1+0xdc4] ;  /* 0x000dc400010d7983 */ /* 0x000f220000100800 */
[----:B------:R-:W-:-:S04]  /*27b0*/  IMAD.HI.U32 R8, R28, R7, RZ ;  /* 0x000000071c087227 */ /* 0x000fc800078e00ff */
[----:B-1----:R-:W-:-:S04]  /*27c0*/  IMAD.HI.U32 R6, R28, R4, RZ ;  /* 0x000000041c067227 */ /* 0x002fc800078e00ff */
[----:B------:R-:W-:Y:S02]  /*27d0*/  IMAD.MOV R8, RZ, RZ, -R8 ;  /* 0x000000ffff087224 */ /* 0x000fe400078e0a08 */
[----:B------:R-:W-:Y:S01]  /*27e0*/  IMAD.MOV R6, RZ, RZ, -R6 ;  /* 0x000000ffff067224 */ /* 0x000fe200078e0a06 */
[----:B------:R-:W-:Y:S01]  /*27f0*/  IABS R2, R14 ;  /* 0x0000000e00027213 */ /* 0x000fe20000000000 */
[C---:B------:R-:W-:Y:S01]  /*2800*/  IMAD R7, R29.reuse, R8, R7 ;  /* 0x000000081d077224 */ /* 0x040fe200078e0207 */
[----:B------:R-:W4:Y:S01]  /*2810*/  LDL R14, [R1+0xdc0] ;  /* 0x000dc000010e7983 */ /* 0x000f220000100800 */
[----:B------:R-:W-:-:S03]  /*2820*/  IMAD R6, R29, R6, R4 ;  /* 0x000000061d067224 */ /* 0x000fc600078e0204 */
[----:B------:R3:W-:Y:S01]  /*2830*/  STL [R1+0x138], R0 ;  /* 0x0001380001007387 */ /* 0x0007e20000100800 */
[----:B------:R-:W-:-:S03]  /*2840*/  IMAD.HI.U32 R5, R28, R2, RZ ;  /* 0x000000021c057227 */ /* 0x000fc600078e00ff */
[----:B------:R2:W-:Y:S04]  /*2850*/  STL [R1+0x108], R9 ;  /* 0x0001080901007387 */ /* 0x0005e80000100800 */
[----:B------:R4:W-:Y:S01]  /*2860*/  STL [R1+0x10c], R7 ;  /* 0x00010c0701007387 */ /* 0x0009e20000100800 */
[----:B---3--:R-:W-:-:S03]  /*2870*/  IABS R0, R15 ;  /* 0x0000000f00007213 */ /* 0x008fc60000000000 */
[----:B------:R0:W-:Y:S01]  /*2880*/  STL [R1+0x110], R6 ;  /* 0x0001100601007387 */ /* 0x0001e20000100800 */
[----:B------:R-:W-:-:S03]  /*2890*/  IMAD.MOV R5, RZ, RZ, -R5 ;  /* 0x000000ffff057224 */ /* 0x000fc600078e0a05 */
[----:B------:R-:W3:Y:S01]  /*28a0*/  LDL R15, [R1+0xdbc] ;  /* 0x000dbc00010f7983 */ /* 0x000ee20000100800 */
[----:B------:R-:W-:-:S05]  /*28b0*/  IMAD R2, R29, R5, R2 ;  /* 0x000000051d027224 */ /* 0x000fca00078e0202 */
[----:B------:R1:W-:Y:S01]  /*28c0*/  STL [R1+0x11c], R2 ;  /* 0x00011c0201007387 */ /* 0x0003e20000100800 */
[----:B--2---:R-:W-:-:S03]  /*28d0*/  IABS R9, R12 ;  /* 0x0000000c00097213 */ /* 0x004fc60000000000 */
[----:B------:R-:W2:Y:S01]  /*28e0*/  LDL R12, [R1+0xdb8] ;  /* 0x000db800010c7983 */ /* 0x000ea20000100800 */
[----:B----4-:R-:W-:-:S03]  /*28f0*/  IABS R7, R11 ;  /* 0x0000000b00077213 */ /* 0x010fc60000000000 */
[----:B------:R-:W4:Y:S01]  /*2900*/  LDL R11, [R1+0xdb4] ;  /* 0x000db400010b7983 */ /* 0x000f220000100800 */
[----:B------:R-:W-:-:S04]  /*2910*/  IMAD.HI.U32 R4, R28, R0, RZ ;  /* 0x000000001c047227 */ /* 0x000fc800078e00ff */
[----:B------:R-:W-:-:S04]  /*2920*/  IMAD.HI.U32 R10, R28, R9, RZ ;  /* 0x000000091c0a7227 */ /* 0x000fc800078e00ff */
[----:B------:R-:W-:-:S04]  /*2930*/  IMAD.HI.U32 R8, R28, R7, RZ ;  /* 0x000000071c087227 */ /* 0x000fc800078e00ff */
[----:B------:R-:W-:Y:S02]  /*2940*/  IMAD.MOV R4, RZ, RZ, -R4 ;  /* 0x000000ffff047224 */ /* 0x000fe400078e0a04 */
[----:B------:R-:W-:Y:S02]  /*2950*/  IMAD.MOV R10, RZ, RZ, -R10 ;  /* 0x000000ffff0a7224 */ /* 0x000fe400078e0a0a */
[----:B------:R-:W-:Y:S02]  /*2960*/  IMAD.MOV R8, RZ, RZ, -R8 ;  /* 0x000000ffff087224 */ /* 0x000fe400078e0a08 */
[C---:B------:R-:W-:Y:S02]  /*2970*/  IMAD R0, R29.reuse, R4, R0 ;  /* 0x000000041d007224 */ /* 0x040fe400078e0200 */
[C---:B------:R-:W-:Y:S02]  /*2980*/  IMAD R9, R29.reuse, R10, R9 ;  /* 0x0000000a1d097224 */ /* 0x040fe400078e0209 */
[----:B------:R-:W-:Y:S01]  /*2990*/  IMAD R7, R29, R8, R7 ;  /* 0x000000081d077224 */ /* 0x000fe200078e0207 */
[----:B------:R-:W-:-:S02]  /*29a0*/  IABS R5, R19 ;  /* 0x0000001300057213 */ /* 0x000fc40000000000 */
[----:B------:R-:W4:Y:S03]  /*29b0*/  LDL R19, [R1+0xdb0] ;  /* 0x000db00001137983 */ /* 0x000f260000100800 */
[C---:B0-----:R-:W-:Y:S01]  /*29c0*/  IMAD.HI.U32 R6, R28.reuse, R5, RZ ;  /* 0x000000051c067227 */ /* 0x041fe200078e00ff */
[----:B-1----:R-:W-:Y:S02]  /*29d0*/  IABS R2, R13 ;  /* 0x0000000d00027213 */ /* 0x002fe40000000000 */
[----:B------:R-:W4:Y:S01]  /*29e0*/  LDL R13, [R1+0xdac] ;  /* 0x000dac00010d7983 */ /* 0x000f220000100800 */
[----:B------:R-:W-:Y:S02]  /*29f0*/  IMAD.MOV R6, RZ, RZ, -R6 ;  /* 0x000000ffff067224 */ /* 0x000fe400078e0a06 */
[----:B------:R-:W-:Y:S01]  /*2a00*/  IMAD.HI.U32 R4, R28, R2, RZ ;  /* 0x000000021c047227 */ /* 0x000fe200078e00ff */
[----:B------:R0:W-:Y:S03]  /*2a10*/  STL [R1+0x118], R0 ;  /* 0x0001180001007387 */ /* 0x0001e60000100800 */
[----:B------:R-:W-:-:S02]  /*2a20*/  IMAD R6, R29, R6, R5 ;  /* 0x000000061d067224 */ /* 0x000fc400078e0205 */
[----:B------:R-:W-:Y:S01]  /*2a30*/  IMAD.MOV R4, RZ, RZ, -R4 ;  /* 0x000000ffff047224 */ /* 0x000fe200078e0a04 */
[----:B------:R3:W-:Y:S03]  /*2a40*/  STL [R1+0xe4], R9 ;  /* 0x0000e40901007387 */ /* 0x0007e60000100800 */
[----:B------:R-:W-:Y:S01]  /*2a50*/  IMAD R2, R29, R4, R2 ;  /* 0x000000041d027224 */ /* 0x000fe200078e0202 */
[----:B------:R2:W-:Y:S01]  /*2a60*/  STL [R1+0xf0], R7 ;  /* 0x0000f00701007387 */ /* 0x0005e20000100800 */
[----:B0-----:R-:W-:-:S03]  /*2a70*/  IABS R0, R14 ;  /* 0x0000000e00007213 */ /* 0x001fc60000000000 */
[----:B------:R0:W-:Y:S04]  /*2a80*/  STL [R1+0xf8], R6 ;  /* 0x0000f80601007387 */ /* 0x0001e80000100800 */
[----:B------:R-:W4:Y:S04]  /*2a90*/  LDL R14, [R1+0xda8] ;  /* 0x000da800010e7983 */ /* 0x000f280000100800 */
[----:B------:R1:W-:Y:S01]  /*2aa0*/  STL [R1+0x104], R2 ;  /* 0x0001040201007387 */ /* 0x0003e20000100800 */
[----:B---3--:R-:W-:-:S03]  /*2ab0*/  IABS R9, R15 ;  /* 0x0000000f00097213 */ /* 0x008fc60000000000 */
[----:B------:R-:W3:Y:S01]  /*2ac0*/  LDL R15, [R1+0xda4] ;  /* 0x000da400010f7983 */ /* 0x000ee20000100800 */
[----:B--2---:R-:W-:-:S03]  /*2ad0*/  IABS R7, R12 ;  /* 0x0000000c00077213 */ /* 0x004fc60000000000 */
[----:B------:R-:W2:Y:S01]  /*2ae0*/  LDL R12, [R1+0xda0] ;  /* 0x000da000010c7983 */ /* 0x000ea20000100800 */
[----:B----4-:R-:W-:-:S03]  /*2af0*/  IABS R4, R11 ;  /* 0x0000000b00047213 */ /* 0x010fc60000000000 */
[----:B------:R-:W4:Y:S01]  /*2b00*/  LDL R11, [R1+0xd9c] ;  /* 0x000d9c00010b7983 */ /* 0x000f220000100800 */
[----:B------:R-:W-:-:S04]  /*2b10*/  IMAD.HI.U32 R5, R28, R0, RZ ;  /* 0x000000001c057227 */ /* 0x000fc800078e00ff */
[----:B------:R-:W-:-:S04]  /*2b20*/  IMAD.HI.U32 R10, R28, R9, RZ ;  /* 0x000000091c0a7227 */ /* 0x000fc800078e00ff */
[----:B------:R-:W-:-:S04]  /*2b30*/  IMAD.HI.U32 R8, R28, R7, RZ ;  /* 0x000000071c087227 */ /* 0x000fc800078e00ff */
[----:B0-----:R-:W-:-:S04]  /*2b40*/  IMAD.HI.U32 R6, R28, R4, RZ ;  /* 0x000000041c067227 */ /* 0x001fc800078e00ff */
[----:B------:R-:W-:Y:S02]  /*2b50*/  IMAD.MOV R5, RZ, RZ, -R5 ;  /* 0x000000ffff057224 */ /* 0x000fe400078e0a05 */
[----:B------:R-:W-:Y:S02]  /*2b60*/  IMAD.MOV R10, RZ, RZ, -R10 ;  /* 0x000000ffff0a7224 */ /* 0x000fe400078e0a0a */
[----:B------:R-:W-:Y:S02]  /*2b70*/  IMAD.MOV R8, RZ, RZ, -R8 ;  /* 0x000000ffff087224 */ /* 0x000fe400078e0a08 */
[----:B------:R-:W-:Y:S02]  /*2b80*/  IMAD.MOV R6, RZ, RZ, -R6 ;  /* 0x000000ffff067224 */ /* 0x000fe400078e0a06 */
[C---:B------:R-:W-:Y:S02]  /*2b90*/  IMAD R0, R29.reuse, R5, R0 ;  /* 0x000000051d007224 */ /* 0x040fe400078e0200 */
[----:B------:R-:W-:-:S02]  /*2ba0*/  IMAD R9, R29, R10, R9 ;  /* 0x0000000a1d097224 */ /* 0x000fc400078e0209 */
[C---:B------:R-:W-:Y:S02]  /*2bb0*/  IMAD R7, R29.reuse, R8, R7 ;  /* 0x000000081d077224 */ /* 0x040fe400078e0207 */
[----:B------:R-:W-:Y:S01]  /*2bc0*/  IMAD R6, R29, R6, R4 ;  /* 0x000000061d067224 */ /* 0x000fe200078e0204 */
[----:B-1----:R-:W-:Y:S02]  /*2bd0*/  IABS R2, R19 ;  /* 0x0000001300027213 */ /* 0x002fe40000000000 */
[----:B------:R-:W4:Y:S04]  /*2be0*/  LDL R19, [R1+0xd98] ;  /* 0x000d980001137983 */ /* 0x000f280000100800 */
[----:B------:R0:W-:Y:S01]  /*2bf0*/  STL [R1+0x100], R0 ;  /* 0x0001000001007387 */ /* 0x0001e20000100800 */
[----:B------:R-:W-:-:S03]  /*2c00*/  IMAD.HI.U32 R5, R28, R2, RZ ;  /* 0x000000021c057227 */ /* 0x000fc600078e00ff */
[----:B------:R1:W-:Y:S04]  /*2c10*/  STL [R1+0xd0], R9 ;  /* 0x0000d00901007387 */ /* 0x0003e80000100800 */
[----:B------:R3:W-:Y:S01]  /*2c20*/  STL [R1+0xd4], R7 ;  /* 0x0000d40701007387 */ /* 0x0007e20000100800 */
[----:B0-----:R-:W-:-:S03]  /*2c30*/  IABS R0, R13 ;  /* 0x0000000d00007213 */ /* 0x001fc60000000000 */
[----:B------:R-:W-:Y:S01]  /*2c40*/  STL [R1+0xd8], R6 ;  /* 0x0000d80601007387 */ /* 0x000fe20000100800 */
[----:B------:R-:W-:-:S03]  /*2c50*/  IMAD.MOV R5, RZ, RZ, -R5 ;  /* 0x000000ffff057224 */ /* 0x000fc600078e0a05 */
[----:B------:R-:W4:Y:S01]  /*2c60*/  LDL R13, [R1+0xd94] ;  /* 0x000d9400010d7983 */ /* 0x000f220000100800 */
[----:B------:R-:W-:-:S05]  /*2c70*/  IMAD R2, R29, R5, R2 ;  /* 0x000000051d027224 */ /* 0x000fca00078e0202 */
[----:B------:R4:W-:Y:S01]  /*2c80*/  STL [R1+0xe0], R2 ;  /* 0x0000e00201007387 */ /* 0x0009e20000100800 */
[----:B-1----:R-:W-:-:S03]  /*2c90*/  IABS R9, R14 ;  /* 0x0000000e00097213 */ /* 0x002fc60000000000 */
[----:B------:R-:W4:Y:S01]  /*2ca0*/  LDL R14, [R1+0xd90] ;  /* 0x000d9000010e7983 */ /* 0x000f220000100800 */
[----:B---3--:R-:W-:-:S03]  /*2cb0*/  IABS R7, R15 ;  /* 0x0000000f00077213 */ /* 0x008fc60000000000 */
[----:B------:R-:W3:Y:S01]  /*2cc0*/  LDL R15, [R1+0xd8c] ;  /* 0x000d8c00010f7983 */ /* 0x000ee20000100800 */
[----:B--2---:R-:W-:-:S03]  /*2cd0*/  IABS R5, R12 ;  /* 0x0000000c00057213 */ /* 0x004fc60000000000 */
[----:B------:R-:W2:Y:S01]  /*2ce0*/  LDL R12, [R1+0xd88] ;  /* 0x000d8800010c7983 */ /* 0x000ea20000100800 */
[----:B----4-:R-:W-:-:S03]  /*2cf0*/  IABS R2, R11 ;  /* 0x0000000b00027213 */ /* 0x010fc60000000000 */
[----:B------:R-:W4:Y:S01]  /*2d00*/  LDL R11, [R1+0xd84] ;  /* 0x000d8400010b7983 */ /* 0x000f220000100800 */
[----:B------:R-:W-:-:S04]  /*2d10*/  IMAD.HI.U32 R4, R28, R0, RZ ;  /* 0x000000001c047227 */ /* 0x000fc800078e00ff */
[----:B------:R-:W-:Y:S02]  /*2d20*/  IMAD.MOV R4, RZ, RZ, -R4 ;  /* 0x000000ffff047224 */ /* 0x000fe400078e0a04 */
[----:B------:R-:W-:-:S04]  /*2d30*/  IMAD.HI.U32 R10, R28, R9, RZ ;  /* 0x000000091c0a7227 */ /* 0x000fc800078e00ff */
[----:B------:R-:W-:-:S04]  /*2d40*/  IMAD.HI.U32 R8, R28, R7, RZ ;  /* 0x000000071c087227 */ /* 0x000fc800078e00ff */
[----:B------:R-:W-:-:S04]  /*2d50*/  IMAD.HI.U32 R6, R28, R5, RZ ;  /* 0x000000051c067227 */ /* 0x000fc800078e00ff */
[----:B------:R-:W-:Y:S02]  /*2d60*/  IMAD R0, R29, R4, R0 ;  /* 0x000000041d007224 */ /* 0x000fe400078e0200 */
        /* <DEDUP_REMOVED lines=10> */
[----:B------:R1:W-:Y:S04]  /*2e10*/  STL [R1+0xbc], R9 ;  /* 0x0000bc0901007387 */ /* 0x0003e80000100800 */
[----:B------:R1:W-:Y:S01]  /*2e20*/  STL [R1+0xc0], R7 ;  /* 0x0000c00701007387 */ /* 0x0003e20000100800 */
[----:B0-----:R-:W-:-:S03]  /*2e30*/  IABS R0, R19 ;  /* 0x0000001300007213 */ /* 0x001fc60000000000 */
[----:B------:R0:W-:Y:S04]  /*2e40*/  STL [R1+0xc4], R6 ;  /* 0x0000c40601007387 */ /* 0x0001e80000100800 */
[----:B------:R-:W4:Y:S04]  /*2e50*/  LDL R19, [R1+0xd80] ;  /* 0x000d800001137983 */ /* 0x000f280000100800 */
[----:B------:R2:W-:Y:S01]  /*2e60*/  STL [R1+0xcc], R2 ;  /* 0x0000cc0201007387 */ /* 0x0005e20000100800 */
[----:B-1----:R-:W-:-:S03]  /*2e70*/  IABS R9, R13 ;  /* 0x0000000d00097213 */ /* 0x002fc60000000000 */
[----:B------:R-:W4:Y:S01]  /*2e80*/  LDL R13, [R1+0xd7c] ;  /* 0x000d7c00010d7983 */ /* 0x000f220000100800 */
[C---:B------:R-:W-:Y:S01]  /*2e90*/  IMAD.HI.U32 R5, R28.reuse, R0, RZ ;  /* 0x000000001c057227 */ /* 0x040fe200078e00ff */
[----:B------:R-:W-:Y:S02]  /*2ea0*/  IABS R7, R14 ;  /* 0x0000000e00077213 */ /* 0x000fe40000000000 */
[----:B------:R-:W4:Y:S01]  /*2eb0*/  LDL R14, [R1+0xd78] ;  /* 0x000d7800010e7983 */ /* 0x000f220000100800 */
[----:B------:R-:W-:-:S04]  /*2ec0*/  IMAD.HI.U32 R10, R28, R9, RZ ;  /* 0x000000091c0a7227 */ /* 0x000fc800078e00ff */
[C---:B------:R-:W-:Y:S01]  /*2ed0*/  IMAD.HI.U32 R8, R28.reuse, R7, RZ ;  /* 0x000000071c087227 */ /* 0x040fe200078e00ff */
[----:B---3--:R-:W-:Y:S02]  /*2ee0*/  IABS R4, R15 ;  /* 0x0000000f00047213 */ /* 0x008fe40000000000 */
[----:B------:R-:W3:Y:S01]  /*2ef0*/  LDL R15, [R1+0xd74] ;  /* 0x000d7400010f7983 */ /* 0x000ee20000100800 */
[----:B------:R-:W-:Y:S02]  /*2f00*/  IMAD.MOV R5, RZ, RZ, -R5 ;  /* 0x000000ffff057224 */ /* 0x000fe400078e0a05 */
[----:B0-----:R-:W-:-:S04]  /*2f10*/  IMAD.HI.U32 R6, R28, R4, RZ ;  /* 0x000000041c067227 */ /* 0x001fc800078e00ff */
[----:B------:R-:W-:Y:S02]  /*2f20*/  IMAD.MOV R10, RZ, RZ, -R10 ;  /* 0x000000ffff0a7224 */ /* 0x000fe400078e0a0a */
[----:B------:R-:W-:Y:S02]  /*2f30*/  IMAD.MOV R8, RZ, RZ, -R8 ;  /* 0x000000ffff087224 */ /* 0x000fe400078e0a08 */
[----:B------:R-:W-:Y:S02]  /*2f40*/  IMAD.MOV R6, RZ, RZ, -R6 ;  /* 0x000000ffff067224 */ /* 0x000fe400078e0a06 */
[C---:B------:R-:W-:Y:S02]  /*2f50*/  IMAD R0, R29.reuse, R5, R0 ;  /* 0x000000051d007224 */ /* 0x040fe400078e0200 */
[C---:B------:R-:W-:Y:S01]  /*2f60*/  IMAD R9, R29.reuse, R10, R9 ;  /* 0x0000000a1d097224 */ /* 0x040fe200078e0209 */
[----:B--2---:R-:W-:Y:S01]  /*2f70*/  IABS R2, R12 ;  /* 0x0000000c00027213 */ /* 0x004fe20000000000 */
[C---:B------:R-:W-:Y:S01]  /*2f80*/  IMAD R7, R29.reuse, R8, R7 ;  /* 0x000000081d077224 */ /* 0x040fe200078e0207 */
[----:B------:R-:W2:Y:S01]  /*2f90*/  LDL R12, [R1+0xd70] ;  /* 0x000d7000010c7983 */ /* 0x000ea20000100800 */
[----:B------:R-:W-:-:S03]  /*2fa0*/  IMAD R6, R29, R6, R4 ;  /* 0x000000061d067224 */ /* 0x000fc600078e0204 */
[----:B------:R4:W-:Y:S04]  /*2fb0*/  STL [R1+0xc8], R0 ;  /* 0x0000c80001007387 */ /* 0x0009e80000100800 */
[----:B------:R0:W-:Y:S04]  /*2fc0*/  STL [R1+0xa8], R9 ;  /* 0x0000a80901007387 */ /* 0x0001e80000100800 */
[----:B------:R1:W-:Y:S04]  /*2fd0*/  STL [R1+0xac], R7 ;  /* 0x0000ac0701007387 */ /* 0x0003e80000100800 */
[----:B------:R0:W-:Y:S01]  /*2fe0*/  STL [R1+0xb0], R6 ;  /* 0x0000b00601007387 */ /* 0x0001e20000100800 */
        /* <DEDUP_REMOVED lines=21> */
[----:B------:R-:W-:-:S04]  /*3140*/  IMAD.HI.U32 R4, R28, R2, RZ ;  /* 0x000000021c047227 */ /* 0x000fc800078e00ff */
[----:B------:R-:W-:Y:S02]  /*3150*/  IMAD.MOV R8, RZ, RZ, -R8 ;  /* 0x000000ffff087224 */ /* 0x000fe400078e0a08 */
[----:B------:R-:W-:Y:S02]  /*3160*/  IMAD.MOV R6, RZ, RZ, -R6 ;  /* 0x000000ffff067224 */ /* 0x000fe400078e0a06 */
[----:B------:R-:W-:Y:S02]  /*3170*/  IMAD.MOV R4, RZ, RZ, -R4 ;  /* 0x000000ffff047224 */ /* 0x000fe400078e0a04 */
[C---:B------:R-:W-:Y:S02]  /*3180*/  IMAD R9, R29.reuse, R10, R9 ;  /* 0x0000000a1d097224 */ /* 0x040fe400078e0209 */
[C---:B------:R-:W-:Y:S02]  /*3190*/  IMAD R7, R29.reuse, R8, R7 ;  /* 0x000000081d077224 */ /* 0x040fe400078e0207 */
[C---:B------:R-:W-:Y:S01]  /*31a0*/  IMAD R6, R29.reuse, R6, R5 ;  /* 0x000000061d067224 */ /* 0x040fe200078e0205 */
[----:B------:R2:W-:Y:S01]  /*31b0*/  STL [R1+0xb4], R0 ;  /* 0x0000b40001007387 */ /* 0x0005e20000100800 */
[----:B------:R-:W-:-:S03]  /*31c0*/  IMAD R2, R29, R4, R2 ;  /* 0x000000041d027224 */ /* 0x000fc600078e0202 */
[----:B------:R4:W-:Y:S04]  /*31d0*/  STL [R1+0x98], R9 ;  /* 0x0000980901007387 */ /* 0x0009e80000100800 */
        /* <DEDUP_REMOVED lines=14> */
[----:B------:R-:W4:Y:S03]  /*32c0*/  LDL R19, [R1+0xd58] ;  /* 0x000d580001137983 */ /* 0x000f260000100800 */
[----:B------:R-:W-:-:S04]  /*32d0*/  IMAD.HI.U32 R8, R28, R7, RZ ;  /* 0x000000071c087227 */ /* 0x000fc800078e00ff */
[----:B------:R-:W-:Y:S01]  /*32e0*/  IMAD.MOV R8, RZ, RZ, -R8 ;  /* 0x000000ffff087224 */ /* 0x000fe200078e0a08 */
[----:B------:R-:W-:Y:S02]  /*32f0*/  IABS R4, R13 ;  /* 0x0000000d00047213 */ /* 0x000fe40000000000 */
[----:B------:R-:W4:Y:S03]  /*3300*/  LDL R13, [R1+0xd54] ;  /* 0x000d5400010d7983 */ /* 0x000f260000100800 */
[----:B-1----:R-:W-:-:S04]  /*3310*/  IMAD.HI.U32 R6, R28, R4, RZ ;  /* 0x000000041c067227 */ /* 0x002fc800078e00ff */
[----:B------:R-:W-:Y:S01]  /*3320*/  IMAD.MOV R6, RZ, RZ, -R6 ;  /* 0x000000ffff067224 */ /* 0x000fe200078e0a06 */
[----:B------:R-:W-:Y:S01]  /*3330*/  IABS R2, R14 ;  /* 0x0000000e00027213 */ /* 0x000fe20000000000 */
[C---:B------:R-:W-:Y:S01]  /*3340*/  IMAD R7, R29.reuse, R8, R7 ;  /* 0x000000081d077224 */ /* 0x040fe200078e0207 */
[----:B------:R-:W4:Y:S01]  /*3350*/  LDL R14, [R1+0xd4c] ;  /* 0x000d4c00010e7983 */ /* 0x000f220000100800 */
[----:B------:R-:W-:-:S03]  /*3360*/  IMAD R6, R29, R6, R4 ;  /* 0x000000061d067224 */ /* 0x000fc600078e0204 */
[----:B------:R3:W-:Y:S04]  /*3370*/  STL [R1+0x1cc], R0 ;  /* 0x0001cc0001007387 */ /* 0x0007e80000100800 */
[----:B------:R2:W-:Y:S04]  /*3380*/  STL [R1+0x8c], R9 ;  /* 0x00008c0901007387 */ /* 0x0005e80000100800 */
[----:B------:R4:W-:Y:S01]  /*3390*/  STL [R1+0x90], R7 ;  /* 0x0000900701007387 */ /* 0x0009e20000100800 */
[----:B---3--:R-:W-:-:S03]  /*33a0*/  IABS R0, R15 ;  /* 0x0000000f00007213 */ /* 0x008fc60000000000 */
[----:B------:R0:W-:Y:S01]  /*33b0*/  STL [R1+0x94], R6 ;  /* 0x0000940601007387 */ /* 0x0001e20000100800 */
[----:B------:R-:W-:-:S03]  /*33c0*/  IMAD.HI.U32 R5, R28, R2, RZ ;  /* 0x000000021c057227 */ /* 0x000fc600078e00ff */
[----:B------:R-:W3:Y:S01]  /*33d0*/  LDL R15, [R1+0xd48] ;  /* 0x000d4800010f7983 */ /* 0x000ee20000100800 */
[----:B------:R-:W-:-:S04]  /*33e0*/  IMAD.MOV R5, RZ, RZ, -R5 ;  /* 0x000000ffff057224 */ /* 0x000fc800078e0a05 */
[----:B------:R-:W-:-:S05]  /*33f0*/  IMAD R2, R29, R5, R2 ;  /* 0x000000051d027224 */ /* 0x000fca00078e0202 */
[----:B------:R1:W-:Y:S01]  /*3400*/  STL [R1+0x1c0], R2 ;  /* 0x0001c00201007387 */ /* 0x0003e20000100800 */
        /* <DEDUP_REMOVED lines=8> */
[C---:B------:R-:W-:Y:S02]  /*3490*/  IMAD R0, R29.reuse, R4, R0 ;  /* 0x000000041d007224 */ /* 0x040fe400078e0200 */
[----:B------:R-:W-:Y:S02]  /*34a0*/  IMAD.MOV R10, RZ, RZ, -R10 ;  /* 0x000000ffff0a7224 */ /* 0x000fe400078e0a0a */
[----:B------:R-:W-:Y:S02]  /*34b0*/  IMAD.MOV R8, RZ, RZ, -R8 ;  /* 0x000000ffff087224 */ /* 0x000fe400078e0a08 */
[C---:B------:R-:W-:Y:S02]  /*34c0*/  IMAD R9, R29.reuse, R10, R9 ;  /* 0x0000000a1d097224 */ /* 0x040fe400078e0209 */
[----:B------:R-:W-:Y:S01]  /*34d0*/  IMAD R7, R29, R8, R7 ;  /* 0x000000081d077224 */ /* 0x000fe200078e0207 */
[----:B------:R-:W-:Y:S02]  /*34e0*/  IABS R5, R19 ;  /* 0x0000001300057213 */ /* 0x000fe40000000000 */
[----:B------:R-:W4:Y:S03]  /*34f0*/  LDL R19, [R1+0xd38] ;  /* 0x000d380001137983 */ /* 0x000f260000100800 */
[----:B0-----:R-:W-:-:S04]  /*3500*/  IMAD.HI.U32 R6, R28, R5, RZ ;  /* 0x000000051c067227 */ /* 0x001fc800078e00ff */
[----:B------:R-:W-:Y:S01]  /*3510*/  IMAD.MOV R6, RZ, RZ, -R6 ;  /* 0x000000ffff067224 */ /* 0x000fe200078e0a06 */
[----:B-1----:R-:W-:-:S03]  /*3520*/  IABS R2, R13 ;  /* 0x0000000d00027213 */ /* 0x002fc60000000000 */
[----:B------:R-:W-:Y:S01]  /*3530*/  IMAD R6, R29, R6, R5 ;  /* 0x000000061d067224 */ /* 0x000fe200078e0205 */
[----:B------:R-:W4:Y:S01]  /*3540*/  LDL R13, [R1+0xd34] ;  /* 0x000d3400010d7983 */ /* 0x000f220000100800 */
[----:B------:R-:W-:-:S04]  /*3550*/  IMAD.HI.U32 R4, R28, R2, RZ ;  /* 0x000000021c047227 */ /* 0x000fc800078e00ff */
[----:B------:R-:W-:Y:S01]  /*3560*/  IMAD.MOV R4, RZ, RZ, -R4 ;  /* 0x000000ffff047224 */ /* 0x000fe200078e0a04 */
[----:B------:R0:W-:Y:S03]  /*3570*/  STL [R1+0x1b4], R0 ;  /* 0x0001b40001007387 */ /* 0x0001e60000100800 */
[----:B------:R-:W-:Y:S01]  /*3580*/  IMAD R2, R29, R4, R2 ;  /* 0x000000041d027224 */ /* 0x000fe200078e0202 */
[----:B------:R3:W-:Y:S04]  /*3590*/  STL [R1+0x88], R9 ;  /* 0x0000880901007387 */ /* 0x0007e80000100800 */
[----:B------:R2:W-:Y:S01]  /*35a0*/  STL [R1+0x194], R7 ;  /* 0x0001940701007387 */ /* 0x0005e20000100800 */
[----:B0-----:R-:W-:-:S03]  /*35b0*/  IABS R0, R14 ;  /* 0x0000000e00007213 */ /* 0x001fc60000000000 */
[----:B------:R0:W-:Y:S04]  /*35c0*/  STL [R1+0x198], R6 ;  /* 0x0001980601007387 */ /* 0x0001e80000100800 */
[----:B------:R-:W4:Y:S01]  /*35d0*/  LDL R14, [R1+0xd30] ;  /* 0x000d3000010e7983 */ /* 0x000f220000100800 */
[----:B---3--:R-:W-:-:S03]  /*35e0*/  IABS R9, R15 ;  /* 0x0000000f00097213 */ /* 0x008fc60000000000 */
[----:B------:R1:W-:Y:S04]  /*35f0*/  STL [R1+0x1a8], R2 ;  /* 0x0001a80201007387 */ /* 0x0003e80000100800 */
        /* <DEDUP_REMOVED lines=9> */
[----:B0-----:R-:W-:-:S04]  /*3690*/  IMAD.HI.U32 R6, R28, R4, RZ ;  /* 0x000000041c067227 */ /* 0x001fc800078e00ff */
[C---:B------:R-:W-:Y:S02]  /*36a0*/  IMAD R0, R29.reuse, R5, R0 ;  /* 0x000000051d007224 */ /* 0x040fe400078e0200 */
[----:B------:R-:W-:Y:S02]  /*36b0*/  IMAD.MOV R10, RZ, RZ, -R10 ;  /* 0x000000ffff0a7224 */ /* 0x000fe400078e0a0a */
[----:B------:R-:W-:Y:S02]  /*36c0*/  IMAD.MOV R8, RZ, RZ, -R8 ;  /* 0x000000ffff087224 */ /* 0x000fe400078e0a08 */
[----:B------:R-:W-:Y:S02]  /*36d0*/  IMAD.MOV R6, RZ, RZ, -R6 ;  /* 0x000000ffff067224 */ /* 0x000fe400078e0a06 */
[C---:B------:R-:W-:Y:S02]  /*36e0*/  IMAD R9, R29.reuse, R10, R9 ;  /* 0x0000000a1d097224 */ /* 0x040fe400078e0209 */
[----:B------:R-:W-:-:S02]  /*36f0*/  IMAD R7, R29, R8, R7 ;  /* 0x000000081d077224 */ /* 0x000fc400078e0207 */
[C---:B------:R-:W-:Y:S01]  /*3700*/  IMAD R6, R29.reuse, R6, R4 ;  /* 0x000000061d067224 */ /* 0x040fe200078e0204 */
[----:B-1----:R-:W-:Y:S02]  /*3710*/  IABS R2, R19 ;  /* 0x0000001300027213 */ /* 0x002fe40000000000 */
[----:B------:R-:W4:Y:S03]  /*3720*/  LDL R19, [R1+0xd1c] ;  /* 0x000d1c0001137983 */ /* 0x000f260000100800 */
[----:B------:R-:W-:Y:S01]  /*3730*/  IMAD.HI.U32 R5, R28, R2, RZ ;  /* 0x000000021c057227 */ /* 0x000fe200078e00ff */
[----:B------:R0:W-:Y:S03]  /*3740*/  STL [R1+0x1a0], R0 ;  /* 0x0001a00001007387 */ /* 0x0001e60000100800 */
[----:B------:R-:W-:Y:S01]  /*3750*/  IMAD.MOV R5, RZ, RZ, -R5 ;  /* 0x000000ffff057224 */ /* 0x000fe200078e0a05 */
[----:B------:R1:W-:Y:S03]  /*3760*/  STL [R1+0x168], R9 ;  /* 0x0001680901007387 */ /* 0x0003e60000100800 */
[----:B------:R-:W-:Y:S01]  /*3770*/  IMAD R2, R29, R5, R2 ;  /* 0x000000051d027224 */ /* 0x000fe200078e0202 */
[----:B0-----:R-:W-:-:S02]  /*3780*/  IABS R0, R13 ;  /* 0x0000000d00007213 */ /* 0x001fc40000000000 */
[----:B------:R-:W4:Y:S04]  /*3790*/  LDL R13, [R1+0xd20] ;  /* 0x000d2000010d7983 */ /* 0x000f280000100800 */
[----:B------:R3:W-:Y:S04]  /*37a0*/  STL [R1+0x16c], R7 ;  /* 0x00016c0701007387 */ /* 0x0007e80000100800 */
[----:B------:R-:W-:Y:S01]  /*37b0*/  STL [R1+0x174], R6 ;  /* 0x0001740601007387 */ /* 0x000fe20000100800 */
[----:B-1----:R-:W-:-:S03]  /*37c0*/  IABS R9, R14 ;  /* 0x0000000e00097213 */ /* 0x002fc60000000000 */
        /* <DEDUP_REMOVED lines=25> */
[----:B------:R1:W-:Y:S04]  /*3960*/  STL [R1+0x130], R7 ;  /* 0x0001300701007387 */ /* 0x0003e80000100800 */
[----:B------:R-:W-:Y:S04]  /*3970*/  STL [R1+0x134], R6 ;  /* 0x0001340601007387 */ /* 0x000fe80000100800 */
[----:B------:R-:W4:Y:S01]  /*3980*/  LDL R18, [R1+0xd04] ;  /* 0x000d040001127983 */ /* 0x000f220000100800 */
[----:B0-----:R-:W-:-:S03]  /*3990*/  IABS R0, R19 ;  /* 0x0000001300007213 */ /* 0x001fc60000000000 */
[----:B------:R2:W-:Y:S02]  /*39a0*/  STL [R1+0x154], R2 ;  /* 0x0001540201007387 */ /* 0x0005e40000100800 */
[----:B------:R-:W-:Y:S02]  /*39b0*/  IMAD.HI.U32 R5, R28, R0, RZ ;  /* 0x000000001c057227 */ /* 0x000fe400078e00ff */
[----:B------:R-:W4:Y:S01]  /*39c0*/  LDL R19, [R1+0xcf8] ;  /* 0x000cf80001137983 */ /* 0x000f220000100800 */
[----:B-1----:R-:W-:-:S03]  /*39d0*/  IABS R9, R13 ;  /* 0x0000000d00097213 */ /* 0x002fc60000000000 */
[----:B------:R-:W4:Y:S02]  /*39e0*/  LDL R13, [R1+0xd08] ;  /* 0x000d0800010d7983 */ /* 0x000f240000100800 */
[----:B------:R-:W-:-:S04]  /*39f0*/  IMAD.HI.U32 R10, R28, R9, RZ ;  /* 0x000000091c0a7227 */ /* 0x000fc800078e00ff */
[----:B------:R-:W-:Y:S02]  /*3a00*/  IMAD.MOV R5, RZ, RZ, -R5 ;  /* 0x000000ffff057224 */ /* 0x000fe400078e0a05 */
[----:B------:R-:W-:Y:S02]  /*3a10*/  IMAD.MOV R10, RZ, RZ, -R10 ;  /* 0x000000ffff0a7224 */ /* 0x000fe400078e0a0a */
[----:B------:R-:W-:Y:S01]  /*3a20*/  IMAD R0, R29, R5, R0 ;  /* 0x000000051d007224 */ /* 0x000fe200078e0200 */
[----:B------:R-:W-:Y:S02]  /*3a30*/  IABS R7, R14 ;  /* 0x0000000e00077213 */ /* 0x000fe40000000000 */
[----:B------:R-:W4:Y:S01]  /*3a40*/  LDL R14, [R1+0xcfc] ;  /* 0x000cfc00010e7983 */ /* 0x000f220000100800 */
[----:B---3--:R-:W-:-:S03]  /*3a50*/  IABS R4, R15 ;  /* 0x0000000f00047213 */ /* 0x008fc60000000000 */
[----:B------:R-:W3:Y:S01]  /*3a60*/  LDL R15, [R1+0xd00] ;  /* 0x000d0000010f7983 */ /* 0x000ee20000100800 */
[----:B------:R-:W-:-:S04]  /*3a70*/  IMAD.HI.U32 R8, R28, R7, RZ ;  /* 0x000000071c087227 */ /* 0x000fc800078e00ff */
[----:B------:R-:W-:Y:S02]  /*3a80*/  IMAD.MOV R8, RZ, RZ, -R8 ;  /* 0x000000ffff087224 */ /* 0x000fe400078e0a08 */
[C---:B------:R-:W-:Y:S02]  /*3a90*/  IMAD R9, R29.reuse, R10, R9 ;  /* 0x0000000a1d097224 */ /* 0x040fe400078e0209 */
[----:B------:R-:W-:Y:S01]  /*3aa0*/  IMAD R7, R29, R8, R7 ;  /* 0x000000081d077224 */ /* 0x000fe200078e0207 */
[----:B------:R4:W-:Y:S04]  /*3ab0*/  STL [R1+0x13c], R0 ;  /* 0x00013c0001007387 */ /* 0x0009e80000100800 */
[----:B------:R-:W-:Y:S01]  /*3ac0*/  STL [R1+0xe8], R9 ;  /* 0x0000e80901007387 */ /* 0x000fe20000100800 */
[----:B--2---:R-:W-:-:S03]  /*3ad0*/  IABS R2, R12 ;  /* 0x0000000c00027213 */ /* 0x004fc60000000000 */
[----:B------:R-:W2:Y:S04]  /*3ae0*/  LDL R12, [R1+0xcf4] ;  /* 0x000cf400010c7983 */ /* 0x000ea80000100800 */
[----:B------:R-:W-:Y:S01]  /*3af0*/  STL [R1+0xec], R7 ;  /* 0x0000ec0701007387 */ /* 0x000fe20000100800 */
[----:B----4-:R-:W-:-:S03]  /*3b00*/  IABS R0, R11 ;  /* 0x0000000b00007213 */ /* 0x010fc60000000000 */
[----:B------:R-:W4:Y:S01]  /*3b10*/  LDL R11, [R1+0xcf0] ;  /* 0x000cf000010b7983 */ /* 0x000f220000100800 */
[----:B------:R-:W-:-:S04]  /*3b20*/  IMAD.HI.U32 R6, R28, R4, RZ ;  /* 0x000000041c067227 */ /* 0x000fc800078e00ff */
[----:B------:R-:W-:-:S04]  /*3b30*/  IMAD.HI.U32 R5, R28, R2, RZ ;  /* 0x000000021c057227 */ /* 0x000fc800078e00ff */
[----:B------:R-:W-:Y:S02]  /*3b40*/  IMAD.MOV R6, RZ, RZ, -R6 ;  /* 0x000000ffff067224 */ /* 0x000fe400078e0a06 */
[----:B------:R-:W-:Y:S02]  /*3b50*/  IMAD.MOV R5, RZ, RZ, -R5 ;  /* 0x000000ffff057224 */ /* 0x000fe400078e0a05 */
[C---:B------:R-:W-:Y:S02]  /*3b60*/  IMAD R4, R29.reuse, R6, R4 ;  /* 0x000000061d047224 */ /* 0x040fe400078e0204 */
[----:B------:R-:W-:-:S03]  /*3b70*/  IMAD R2, R29, R5, R2 ;  /* 0x000000051d027224 */ /* 0x000fc600078e0202 */
[----:B------:R0:W-:Y:S04]  /*3b80*/  STL [R1+0xf4], R4 ;  /* 0x0000f40401007387 */ /* 0x0001e80000100800 */
[----:B------:R3:W-:Y:S01]  /*3b90*/  STL [R1+0x114], R2 ;  /* 0x0001140201007387 */ /* 0x0007e20000100800 */
[----:B0-----:R-:W-:-:S04]  /*3ba0*/  IMAD.HI.U32 R4, R28, R0, RZ ;  /* 0x000000001c047227 */ /* 0x001fc800078e00ff */
[----:B------:R-:W-:-:S04]  /*3bb0*/  IMAD.MOV R4, RZ, RZ, -R4 ;  /* 0x000000ffff047224 */ /* 0x000fc800078e0a04 */
[----:B------:R-:W-:Y:S01]  /*3bc0*/  IMAD R0, R29, R4, R0 ;  /* 0x000000041d007224 */ /* 0x000fe200078e0200 */
[----:B------:R-:W-:-:S05]  /*3bd0*/  IABS R9, R18 ;  /* 0x0000001200097213 */ /* 0x000fca0000000000 */
[C---:B------:R-:W-:Y:S01]  /*3be0*/  IMAD.HI.U32 R10, R28.reuse, R9, RZ ;  /* 0x000000091c0a7227 */ /* 0x040fe200078e00ff */
[----:B------:R-:W-:Y:S02]  /*3bf0*/  IABS R7, R13 ;  /* 0x0000000d00077213 */ /* 0x000fe40000000000 */
[----:B------:R-:W4:Y:S03]  /*3c00*/  LDL R13, [R1+0xcec] ;  /* 0x000cec00010d7983 */ /* 0x000f260000100800 */
[----:B------:R-:W-:-:S04]  /*3c10*/  IMAD.HI.U32 R8, R28, R7, RZ ;  /* 0x000000071c087227 */ /* 0x000fc800078e00ff */
[----:B------:R-:W-:Y:S02]  /*3c20*/  IMAD.MOV R10, RZ, RZ, -R10 ;  /* 0x000000ffff0a7224 */ /* 0x000fe400078e0a0a */
[----:B------:R-:W-:Y:S02]  /*3c30*/  IMAD.MOV R8, RZ, RZ, -R8 ;  /* 0x000000ffff087224 */ /* 0x000fe400078e0a08 */
[----:B------:R-:W-:Y:S01]  /*3c40*/  IMAD R9, R29, R10, R9 ;  /* 0x0000000a1d097224 */ /* 0x000fe200078e0209 */
[----:B------:R-:W-:Y:S02]  /*3c50*/  IABS R5, R14 ;  /* 0x0000000e00057213 */ /* 0x000fe40000000000 */
[----:B------:R-:W4:Y:S03]  /*3c60*/  LDL R14, [R1+0xce8] ;  /* 0x000ce800010e7983 */ /* 0x000f260000100800 */
[----:B------:R-:W-:Y:S01]  /*3c70*/  IMAD.HI.U32 R6, R28, R5, RZ ;  /* 0x000000051c067227 */ /* 0x000fe200078e00ff */
[----:B---3--:R-:W-:-:S03]  /*3c80*/  IABS R2, R15 ;  /* 0x0000000f00027213 */ /* 0x008fc60000000000 */
[----:B------:R-:W-:Y:S01]  /*3c90*/  IMAD.MOV R6, RZ, RZ, -R6 ;  /* 0x000000ffff067224 */ /* 0x000fe200078e0a06 */
[----:B------:R-:W3:Y:S01]  /*3ca0*/  LDL R15, [R1+0xce4] ;  /* 0x000ce400010f7983 */ /* 0x000ee20000100800 */
[----:B------:R-:W-:-:S04]  /*3cb0*/  IMAD.HI.U32 R4, R28, R2, RZ ;  /* 0x000000021c047227 */ /* 0x000fc800078e00ff */
[----:B------:R-:W-:Y:S02]  /*3cc0*/  IMAD.MOV R4, RZ, RZ, -R4 ;  /* 0x000000ffff047224 */ /* 0x000fe400078e0a04 */
[C---:B------:R-:W-:Y:S02]  /*3cd0*/  IMAD R8, R29.reuse, R8, R7 ;  /* 0x000000081d087224 */ /* 0x040fe400078e0207 */
[C---:B------:R-:W-:Y:S01]  /*3ce0*/  IMAD R5, R29.reuse, R6, R5 ;  /* 0x000000061d057224 */ /* 0x040fe200078e0205 */
[----:B------:R0:W-:Y:S01]  /*3cf0*/  STL [R1+0xfc], R0 ;  /* 0x0000fc0001007387 */ /* 0x0001e20000100800 */
[----:B------:R-:W-:-:S03]  /*3d00*/  IMAD R2, R29, R4, R2 ;  /* 0x000000041d027224 */ /* 0x000fc600078e0202 */
[----:B------:R-:W-:Y:S04]  /*3d10*/  STL [R1+0x38], R9 ;  /* 0x0000380901007387 */ /* 0x000fe80000100800 */
[----:B------:R-:W-:Y:S04]  /*3d20*/  STL [R1+0x34], R8 ;  /* 0x0000340801007387 */ /* 0x000fe80000100800 */
[----:B------:R4:W-:Y:S04]  /*3d30*/  STL [R1+0x30], R5 ;  /* 0x0000300501007387 */ /* 0x0009e80000100800 */
[----:B------:R1:W-:Y:S01]  /*3d40*/  STL [R1+0x2c], R2 ;  /* 0x00002c0201007387 */ /* 0x0003e20000100800 */
[----:B0-----:R-:W-:-:S02]  /*3d50*/  IABS R0, R19 ;  /* 0x0000001300007213 */ /* 0x001fc40000000000 */
[----:B--2---:R-:W-:Y:S01]  /*3d60*/  IABS R6, R12 ;  /* 0x0000000c00067213 */ /* 0x004fe20000000000 */
[----:B------:R-:W2:Y:S01]  /*3d70*/  LDL R17, [R1+0xce0] ;  /* 0x000ce00001117983 */ /* 0x000ea20000100800 */
[----:B----4-:R-:W-:-:S03]  /*3d80*/  IABS R5, R11 ;  /* 0x0000000b00057213 */ /* 0x010fc60000000000 */
[----:B------:R-:W4:Y:S04]  /*3d90*/  LDL R18, [R1+0xcdc] ;  /* 0x000cdc0001127983 */ /* 0x000f280000100800 */
[----:B------:R-:W2:Y:S01]  /*3da0*/  LDL R11, [R1+0xcd8] ;  /* 0x000cd800010b7983 */ /* 0x000ea20000100800 */
[----:B------:R-:W-:-:S03]  /*3db0*/  IMAD.HI.U32 R7, R28, R0, RZ ;  /* 0x000000001c077227 */ /* 0x000fc600078e00ff */
[----:B------:R-:W4:Y:S01]  /*3dc0*/  LDL R19, [R1+0xcd0] ;  /* 0x000cd00001137983 */ /* 0x000f220000100800 */
        /* <DEDUP_REMOVED lines=10> */
[----:B------:R-:W-:-:S04]  /*3e70*/  IMAD.HI.U32 R7, R28, R4, RZ ;  /* 0x000000041c077227 */ /* 0x000fc800078e00ff */
[----:B------:R-:W-:Y:S01]  /*3e80*/  IMAD.MOV R7, RZ, RZ, -R7 ;  /* 0x000000ffff077224 */ /* 0x000fe200078e0a07 */
[----:B------:R3:W-:Y:S03]  /*3e90*/  STL [R1+0x28], R0 ;  /* 0x0000280001007387 */ /* 0x0007e60000100800 */
[----:B------:R-:W-:Y:S01]  /*3ea0*/  IMAD R4, R29, R7, R4 ;  /* 0x000000071d047224 */ /* 0x000fe200078e0204 */
[----:B-1----:R-:W-:-:S05]  /*3eb0*/  IABS R2, R14 ;  /* 0x0000000e00027213 */ /* 0x002fca0000000000 */
[----:B------:R-:W-:Y:S01]  /*3ec0*/  IMAD.HI.U32 R10, R28, R2, RZ ;  /* 0x000000021c0a7227 */ /* 0x000fe200078e00ff */
[----:B------:R0:W-:Y:S03]  /*3ed0*/  STL [R1+0x24], R6 ;  /* 0x0000240601007387 */ /* 0x0001e60000100800 */
[----:B------:R-:W-:Y:S01]  /*3ee0*/  IMAD.MOV R10, RZ, RZ, -R10 ;  /* 0x000000ffff0a7224 */ /* 0x000fe200078e0a0a */
[----:B------:R-:W4:Y:S01]  /*3ef0*/  LDL R12, [R1+0xccc] ;  /* 0x000ccc00010c7983 */ /* 0x000f220000100800 */
[----:B---3--:R-:W-:-:S03]  /*3f00*/  IABS R0, R15 ;  /* 0x0000000f00007213 */ /* 0x008fc60000000000 */
[----:B------:R-:W-:Y:S01]  /*3f10*/  STL [R1+0x20], R5 ;  /* 0x0000200501007387 */ /* 0x000fe20000100800 */
[----:B0-----:R-:W-:-:S03]  /*3f20*/  IMAD R6, R29, R10, R2 ;  /* 0x0000000a1d067224 */ /* 0x001fc600078e0202 */
[----:B------:R-:W3:Y:S04]  /*3f30*/  LDL R14, [R1+0xcc8] ;  /* 0x000cc800010e7983 */ /* 0x000ee80000100800 */
[----:B------:R-:W-:Y:S04]  /*3f40*/  STL [R1+0x1c], R4 ;  /* 0x00001c0401007387 */ /* 0x000fe80000100800 */
[----:B------:R-:W3:Y:S04]  /*3f50*/  LDL R15, [R1+0xcc4] ;  /* 0x000cc400010f7983 */ /* 0x000ee80000100800 */
[----:B------:R2:W-:Y:S02]  /*3f60*/  STL [R1+0x18], R6 ;  /* 0x0000180601007387 */ /* 0x0005e40000100800 */
[----:B--2---:R-:W-:-:S02]  /*3f70*/  IABS R6, R11 ;  /* 0x0000000b00067213 */ /* 0x004fc40000000000 */
[----:B------:R-:W2:Y:S01]  /*3f80*/  LDL R11, [R1+0xcc0] ;  /* 0x000cc000010b7983 */ /* 0x000ea20000100800 */
[----:B------:R-:W-:Y:S01]  /*3f90*/  IMAD.HI.U32 R5, R28, R0, RZ ;  /* 0x000000001c057227 */ /* 0x000fe200078e00ff */
[----:B------:R-:W-:-:S03]  /*3fa0*/  IABS R2, R17 ;  /* 0x0000001100027213 */ /* 0x000fc60000000000 */
[----:B------:R-:W-:Y:S01]  /*3fb0*/  IMAD.MOV R7, RZ, RZ, -R5 ;  /* 0x000000ffff077224 */ /* 0x000fe200078e0a05 */
[----:B----4-:R-:W-:Y:S01]  /*3fc0*/  IABS R4, R18 ;  /* 0x0000001200047213 */ /* 0x010fe20000000000 */
[----:B------:R-:W-:Y:S02]  /*3fd0*/  IMAD.MOV.U32 R5, RZ, RZ, R6 ;  /* 0x000000ffff057224 */ /* 0x000fe400078e0006 */
[----:B------:R-:W-:Y:S02]  /*3fe0*/  IMAD R6, R29, R7, R0 ;  /* 0x000000071d067224 */ /* 0x000fe400078e0200 */
[----:B------:R-:W-:-:S04]  /*3ff0*/  IMAD.HI.U32 R9, R28, R2, RZ ;  /* 0x000000021c097227 */ /* 0x000fc800078e00ff */
[----:B------:R-:W-:-:S04]  /*4000*/  IMAD.HI.U32 R7, R28, R5, RZ ;  /* 0x000000051c077227 */ /* 0x000fc800078e00ff */
[----:B------:R-:W-:Y:S02]  /*4010*/  IMAD.MOV R9, RZ, RZ, -R9 ;  /* 0x000000ffff097224 */ /* 0x000fe400078e0a09 */
[----:B------:R-:W-:Y:S02]  /*4020*/  IMAD.MOV R7, RZ, RZ, -R7 ;  /* 0x000000ffff077224 */ /* 0x000fe400078e0a07 */
[----:B------:R-:W-:Y:S01]  /*4030*/  IMAD R2, R29, R9, R2 ;  /* 0x000000091d027224 */ /* 0x000fe200078e0202 */
[----:B------:R-:W-:Y:S02]  /*4040*/  IABS R8, R13 ;  /* 0x0000000d00087213 */ /* 0x000fe40000000000 */
[----:B------:R-:W4:Y:S03]  /*4050*/  LDL R13, [R1+0xcbc] ;  /* 0x000cbc00010d7983 */ /* 0x000f260000100800 */
[----:B------:R-:W-:-:S02]  /*4060*/  IMAD.MOV.U32 R0, RZ, RZ, R8 ;  /* 0x000000ffff007224 */ /* 0x000fc400078e0008 */
[----:B------:R-:W-:-:S04]  /*4070*/  IMAD.HI.U32 R8, R28, R4, RZ ;  /* 0x000000041c087227 */ /* 0x000fc800078e00ff */
[----:B------:R-:W-:-:S04]  /*4080*/  IMAD.HI.U32 R10, R28, R0, RZ ;  /* 0x000000001c0a7227 */ /* 0x000fc800078e00ff */
[----:B------:R-:W-:Y:S02]  /*4090*/  IMAD.MOV R8, RZ, RZ, -R8 ;  /* 0x000000ffff087224 */ /* 0x000fe400078e0a08 */
[----:B------:R-:W-:Y:S02]  /*40a0*/  IMAD.MOV R10, RZ, RZ, -R10 ;  /* 0x000000ffff0a7224 */ /* 0x000fe400078e0a0a */
[C---:B------:R-:W-:Y:S02]  /*40b0*/  IMAD R8, R29.reuse, R8, R4 ;  /* 0x000000081d087224 */ /* 0x040fe400078e0204 */
[C---:B------:R-:W-:Y:S01]  /*40c0*/  IMAD R4, R29.reuse, R7, R5 ;  /* 0x000000071d047224 */ /* 0x040fe200078e0205 */
[----:B------:R0:W-:Y:S01]  /*40d0*/  STL [R1+0x14], R6 ;  /* 0x0000140601007387 */ /* 0x0001e20000100800 */
[----:B------:R-:W-:-:S03]  /*40e0*/  IMAD R0, R29, R10, R0 ;  /* 0x0000000a1d007224 */ /* 0x000fc600078e0200 */
[----:B------:R1:W-:Y:S04]  /*40f0*/  STL [R1+0x10], R2 ;  /* 0x0000100201007387 */ /* 0x0003e80000100800 */
[----:B------:R-:W-:Y:S01]  /*4100*/  STL [R1+0xc], R8 ;  /* 0x00000c0801007387 */ /* 0x000fe20000100800 */
[----:B------:R-:W-:-:S03]  /*4110*/  IABS R27, R12 ;  /* 0x0000000c001b7213 */ /* 0x000fc60000000000 */
[----:B------:R-:W-:Y:S04]  /*4120*/  STL [R1+0x8], R4 ;  /* 0x0000080401007387 */ /* 0x000fe80000100800 */
[----:B------:R0:W-:Y:S01]  /*4130*/  STL [R1+0x4], R0 ;  /* 0x0000040001007387 */ /* 0x0001e20000100800 */
[----:B---3--:R-:W-:-:S03]  /*4140*/  IABS R26, R14 ;  /* 0x0000000e001a7213 */ /* 0x008fc60000000000 */
[----:B------:R-:W3:Y:S04]  /*4150*/  LDL R12, [R1+0xcb8] ;  /* 0x000cb800010c7983 */ /* 0x000ee80000100800 */
[----:B------:R-:W3:Y:S01]  /*4160*/  LDL R14, [R1+0xcb4] ;  /* 0x000cb400010e7983 */ /* 0x000ee20000100800 */
[----:B------:R-:W-:-:S03]  /*4170*/  IABS R25, R15 ;  /* 0x0000000f00197213 */ /* 0x000fc60000000000 */
[----:B------:R-:W3:Y:S01]  /*4180*/  LDL R15, [R1+0xcb0] ;  /* 0x000cb000010f7983 */ /* 0x000ee20000100800 */
[----:B--2---:R-:W-:-:S03]  /*4190*/  IABS R24, R11 ;  /* 0x0000000b00187213 */ /* 0x004fc60000000000 */
[----:B------:R-:W2:Y:S01]  /*41a0*/  LDL R11, [R1+0xcac] ;  /* 0x000cac00010b7983 */ /* 0x000ea20000100800 */
[----:B0-----:R-:W-:-:S05]  /*41b0*/  IABS R6, R19 ;  /* 0x0000001300067213 */ /* 0x001fca0000000000 */
[----:B-1----:R-:W-:-:S04]  /*41c0*/  IMAD.HI.U32 R2, R28, R6, RZ ;  /* 0x000000061c027227 */ /* 0x002fc800078e00ff */
[----:B------:R-:W-:-:S04]  /*41d0*/  IMAD.MOV R2, RZ, RZ, -R2 ;  /* 0x000000ffff027224 */ /* 0x000fc800078e0a02 */
[----:B------:R-:W-:Y:S02]  /*41e0*/  IMAD R0, R29, R2, R6 ;  /* 0x000000021d007224 */ /* 0x000fe400078e0206 */
[----:B------:R-:W-:-:S03]  /*41f0*/  IMAD.HI.U32 R4, R28, R27, RZ ;  /* 0x0000001b1c047227 */ /* 0x000fc600078e00ff */
[----:B------:R0:W-:Y:S01]  /*4200*/  STL [R1], R0 ;  /* 0x0000000001007387 */ /* 0x0001e20000100800 */
        /* <DEDUP_REMOVED lines=11> */
[----:B----4-:R-:W-:Y:S02]  /*42c0*/  IABS R23, R13 ;  /* 0x0000000d00177213 */ /* 0x010fe40000000000 */
[----:B------:R-:W4:Y:S04]  /*42d0*/  LDL R13, [R1+0xca8] ;  /* 0x000ca800010d7983 */ /* 0x000f280000100800 */
[----:B------:R-:W-:Y:S04]  /*42e0*/  STL [R1+0x102c], R27 ;  /* 0x00102c1b01007387 */ /* 0x000fe80000100800 */
[----:B------:R-:W-:Y:S04]  /*42f0*/  STL [R1+0x1010], R26 ;  /* 0x0010101a01007387 */ /* 0x000fe80000100800 */
[----:B------:R-:W-:Y:S04]  /*4300*/  STL [R1+0x100c], R25 ;  /* 0x00100c1901007387 */ /* 0x000fe80000100800 */
[----:B------:R-:W-:Y:S01]  /*4310*/  STL [R1+0x1008], R24 ;  /* 0x0010081801007387 */ /* 0x000fe20000100800 */
[----:B---3--:R-:W-:-:S03]  /*4320*/  IABS R22, R12 ;  /* 0x0000000c00167213 */ /* 0x008fc60000000000 */
[----:B------:R-:W3:Y:S01]  /*4330*/  LDL R12, [R1+0xca4] ;  /* 0x000ca400010c7983 */ /* 0x000ee20000100800 */
[----:B------:R-:W-:-:S03]  /*4340*/  IABS R21, R14 ;  /* 0x0000000e00157213 */ /* 0x000fc60000000000 */
[----:B------:R-:W3:Y:S01]  /*4350*/  LDL R14, [R1+0xca0] ;  /* 0x000ca000010e7983 */ /* 0x000ee20000100800 */
[----:B------:R-:W-:-:S03]  /*4360*/  IABS R20, R15 ;  /* 0x0000000f00147213 */ /* 0x000fc60000000000 */
[----:B------:R-:W3:Y:S01]  /*4370*/  LDL R15, [R1+0xc9c] ;  /* 0x000c9c00010f7983 */ /* 0x000ee20000100800 */
[----:B--2---:R-:W-:-:S03]  /*4380*/  IABS R19, R11 ;  /* 0x0000000b00137213 */ /* 0x004fc60000000000 */
[----:B------:R-:W2:Y:S01]  /*4390*/  LDL R11, [R1+0xc98] ;  /* 0x000c9800010b7983 */ /* 0x000ea20000100800 */
[----:B------:R-:W-:-:S04]  /*43a0*/  IMAD.HI.U32 R0, R28, R23, RZ ;  /* 0x000000171c007227 */ /* 0x000fc800078e00ff */
[----:B------:R-:W-:Y:S02]  /*43b0*/  IMAD.MOV R0, RZ, RZ, -R0 ;  /* 0x000000ffff007224 */ /* 0x000fe400078e0a00 */
[----:B------:R-:W-:-:S04]  /*43c0*/  IMAD.HI.U32 R4, R28, R22, RZ ;  /* 0x000000161c047227 */ /* 0x000fc800078e00ff */
[----:B------:R-:W-:Y:S02]  /*43d0*/  IMAD R23, R29, R0, R23 ;  /* 0x000000001d177224 */ /* 0x000fe400078e0217 */
[----:B------:R-:W-:-:S04]  /*43e0*/  IMAD.HI.U32 R2, R28, R21, RZ ;  /* 0x000000151c027227 */ /* 0x000fc800078e00ff */
[----:B------:R-:W-:-:S04]  /*43f0*/  IMAD.HI.U32 R0, R28, R20, RZ ;  /* 0x000000141c007227 */ /* 0x000fc800078e00ff */
[----:B------:R-:W-:-:S04]  /*4400*/  IMAD.HI.U32 R5, R28, R19, RZ ;  /* 0x000000131c057227 */ /* 0x000fc800078e00ff */
[----:B------:R-:W-:Y:S02]  /*4410*/  IMAD.MOV R4, RZ, RZ, -R4 ;  /* 0x000000ffff047224 */ /* 0x000fe400078e0a04 */
[----:B------:R-:W-:Y:S02]  /*4420*/  IMAD.MOV R2, RZ, RZ, -R2 ;  /* 0x000000ffff027224 */ /* 0x000fe400078e0a02 */
[----:B------:R-:W-:Y:S02]  /*4430*/  IMAD.MOV R0, RZ, RZ, -R0 ;  /* 0x000000ffff007224 */ /* 0x000fe400078e0a00 */
[----:B------:R-:W-:Y:S01]  /*4440*/  IMAD.MOV R5, RZ, RZ, -R5 ;  /* 0x000000ffff057224 */ /* 0x000fe200078e0a05 */
[----:B------:R-:W-:Y:S01]  /*4450*/  STL [R1+0x1004], R23 ;  /* 0x0010041701007387 */ /* 0x000fe20000100800 */
[C---:B------:R-:W-:Y:S02]  /*4460*/  IMAD R22, R29.reuse, R4, R22 ;  /* 0x000000041d167224 */ /* 0x040fe400078e0216 */
[----:B------:R-:W-:-:S02]  /*4470*/  IMAD R21, R29, R2, R21 ;  /* 0x000000021d157224 */ /* 0x000fc400078e0215 */
[C---:B------:R-:W-:Y:S02]  /*4480*/  IMAD R20, R29.reuse, R0, R20 ;  /* 0x000000001d147224 */ /* 0x040fe400078e0214 */
[----:B------:R-:W-:Y:S01]  /*4490*/  IMAD R19, R29, R5, R19 ;  /* 0x000000051d137224 */ /* 0x000fe200078e0213 */
[----:B----4-:R-:W-:Y:S02]  /*44a0*/  IABS R18, R13 ;  /* 0x0000000d00127213 */ /* 0x010fe40000000000 */
[----:B------:R-:W4:Y:S04]  /*44b0*/  LDL R13, [R1+0xc94] ;  /* 0x000c9400010d7983 */ /* 0x000f280000100800 */
[----:B------:R0:W-:Y:S01]  /*44c0*/  STL [R1+0x1000], R22 ;  /* 0x0010001601007387 */ /* 0x0001e20000100800 */
[----:B------:R-:W-:-:S03]  /*44d0*/  IMAD.HI.U32 R0, R28, R18, RZ ;  /* 0x000000121c007227 */ /* 0x000fc600078e00ff */
[----:B------:R-:W-:Y:S04]  /*44e0*/  STL [R1+0xffc], R21 ;  /* 0x000ffc1501007387 */ /* 0x000fe80000100800 */
[----:B------:R-:W-:Y:S04]  /*44f0*/  STL [R1+0x1014], R20 ;  /* 0x0010141401007387 */ /* 0x000fe80000100800 */
[----:B------:R-:W-:Y:S01]  /*4500*/  STL [R1+0x1018], R19 ;  /* 0x0010181301007387 */ /* 0x000fe20000100800 */
[----:B------:R-:W-:-:S03]  /*4510*/  IMAD.MOV R0, RZ, RZ, -R0 ;  /* 0x000000ffff007224 */ /* 0x000fc600078e0a00 */
[----:B------:R-:W4:Y:S04]  /*4520*/  LDL R7, [R1+0xc88] ;  /* 0x000c880001077983 */ /* 0x000f280000100800 */
[----:B------:R-:W4:Y:S01]  /*4530*/  LDL R9, [R1+0xc84] ;  /* 0x000c840001097983 */ /* 0x000f220000100800 */
[----:B------:R-:W-:Y:S01]  /*4540*/  IMAD R18, R29, R0, R18 ;  /* 0x000000001d127224 */ /* 0x000fe200078e0212 */
[----:B---3--:R-:W-:Y:S02]  /*4550*/  IABS R17, R12 ;  /* 0x0000000c00117213 */ /* 0x008fe40000000000 */
[----:B------:R-:W3:Y:S01]  /*4560*/  LDL R12, [R1+0xc90] ;  /* 0x000c9000010c7983 */ /* 0x000ee20000100800 */
[----:B------:R-:W-:Y:S02]  /*4570*/  IABS R16, R14 ;  /* 0x0000000e00107213 */ /* 0x000fe40000000000 */
[----:B------:R-:W-:Y:S01]  /*4580*/  IMAD.HI.U32 R4, R28, R17, RZ ;  /* 0x000000111c047227 */ /* 0x000fe200078e00ff */
[----:B------:R-:W-:-:S03]  /*4590*/  IABS R15, R15 ;  /* 0x0000000f000f7213 */ /* 0x000fc60000000000 */
        /* <DEDUP_REMOVED lines=8> */
[----:B--2---:R-:W-:-:S02]  /*4620*/  IABS R14, R11 ;  /* 0x0000000b000e7213 */ /* 0x004fc40000000000 */
[----:B------:R-:W2:Y:S03]  /*4630*/  LDL R11, [R1+0xc8c] ;  /* 0x000c8c00010b7983 */ /* 0x000ea60000100800 */
[----:B------:R-:W-:Y:S01]  /*4640*/  IMAD.HI.U32 R5, R28, R14, RZ ;  /* 0x0000000e1c057227 */ /* 0x000fe200078e00ff */
[----:B------:R-:W-:Y:S03]  /*4650*/  STL [R1+0x101c], R18 ;  /* 0x00101c1201007387 */ /* 0x000fe60000100800 */
[----:B------:R-:W-:Y:S01]  /*4660*/  IMAD.MOV R5, RZ, RZ, -R5 ;  /* 0x000000ffff057224 */ /* 0x000fe200078e0a05 */
[----:B------:R-:W2:Y:S03]  /*4670*/  LDL R8, [R1+0xc80] ;  /* 0x000c800001087983 */ /* 0x000ea60000100800 */
[----:B------:R-:W-:Y:S01]  /*4680*/  IMAD R14, R29, R5, R14 ;  /* 0x000000051d0e7224 */ /* 0x000fe200078e020e */
[----:B0-----:R-:W2:Y:S04]  /*4690*/  LDL.LU R22, [R1+0x250] ;  /* 0x0002500001167983 */ /* 0x001ea80000300800 */
[----:B------:R-:W-:Y:S04]  /*46a0*/  STL [R1+0x1020], R17 ;  /* 0x0010201101007387 */ /* 0x000fe80000100800 */
[----:B------:R-:W-:Y:S04]  /*46b0*/  STL [R1+0x1024], R16 ;  /* 0x0010241001007387 */ /* 0x000fe80000100800 */
[----:B------:R-:W-:Y:S04]  /*46c0*/  STL [R1+0x1028], R15 ;  /* 0x0010280f01007387 */ /* 0x000fe80000100800 */
[----:B------:R-:W-:Y:S04]  /*46d0*/  STL [R1+0x1030], R14 ;  /* 0x0010300e01007387 */ /* 0x000fe80000100800 */
[----:B------:R-:W2:Y:S04]  /*46e0*/  LDL R27, [R1+0xc70] ;  /* 0x000c7000011b7983 */ /* 0x000ea80000100800 */
[----:B------:R-:W2:Y:S04]  /*46f0*/  LDL R26, [R1+0xc74] ;  /* 0x000c7400011a7983 */ /* 0x000ea80000100800 */
[----:B------:R-:W2:Y:S01]  /*4700*/  LDL R6, [R1+0xc78] ;  /* 0x000c780001067983 */ /* 0x000ea20000100800 */
[----:B----4-:R-:W-:-:S05]  /*4710*/  IABS R13, R13 ;  /* 0x0000000d000d7213 */ /* 0x010fca0000000000 */
[----:B------:R-:W-:-:S04]  /*4720*/  IMAD.HI.U32 R0, R28, R13, RZ ;  /* 0x0000000d1c007227 */ /* 0x000fc800078e00ff */
[----:B------:R-:W-:-:S04]  /*4730*/  IMAD.MOV R0, RZ, RZ, -R0 ;  /* 0x000000ffff007224 */ /* 0x000fc800078e0a00 */
[----:B------:R-:W-:Y:S01]  /*4740*/  IMAD R13, R29, R0, R13 ;  /* 0x000000001d0d7224 */ /* 0x000fe200078e020d */
[----:B------:R-:W-:Y:S02]  /*4750*/  IABS R10, R7 ;  /* 0x00000007000a7213 */ /* 0x000fe40000000000 */
[----:B------:R-:W4:Y:S01]  /*4760*/  LDL R7, [R1+0xc7c] ;  /* 0x000c7c0001077983 */ /* 0x000f220000100800 */
[----:B------:R-:W-:Y:S02]  /*4770*/  IABS R9, R9 ;  /* 0x0000000900097213 */ /* 0x000fe40000000000 */
[----:B------:R-:W-:-:S04]  /*4780*/  IMAD.HI.U32 R0, R28, R10, RZ ;  /* 0x0000000a1c007227 */ /* 0x000fc800078e00ff */
[----:B------:R-:W-:Y:S01]  /*4790*/  IMAD.HI.U32 R5, R28, R9, RZ ;  /* 0x000000091c057227 */ /* 0x000fe200078e00ff */
[----:B---3--:R-:W-:-:S05]  /*47a0*/  IABS R12, R12 ;  /* 0x0000000c000c7213 */ /* 0x008fca0000000000 */
[----:B------:R-:W-:-:S04]  /*47b0*/  IMAD.HI.U32 R4, R28, R12, RZ ;  /* 0x0000000c1c047227 */ /* 0x000fc800078e00ff */
[----:B------:R-:W-:Y:S02]  /*47c0*/  IMAD.MOV R4, RZ, RZ, -R4 ;  /* 0x000000ffff047224 */ /* 0x000fe400078e0a04 */
[----:B------:R-:W-:Y:S02]  /*47d0*/  IMAD.MOV R0, RZ, RZ, -R0 ;  /* 0x000000ffff007224 */ /* 0x000fe400078e0a00 */
[----:B------:R-:W-:Y:S02]  /*47e0*/  IMAD.MOV R5, RZ, RZ, -R5 ;  /* 0x000000ffff057224 */ /* 0x000fe400078e0a05 */
[C---:B------:R-:W-:Y:S02]  /*47f0*/  IMAD R12, R29.reuse, R4, R12 ;  /* 0x000000041d0c7224 */ /* 0x040fe400078e020c */
[C---:B------:R-:W-:Y:S01]  /*4800*/  IMAD R10, R29.reuse, R0, R10 ;  /* 0x000000001d0a7224 */ /* 0x040fe200078e020a */
[----:B------:R-:W-:Y:S01]  /*4810*/  STL [R1+0x1034], R13 ;  /* 0x0010340d01007387 */ /* 0x000fe20000100800 */
[----:B------:R-:W-:-:S03]  /*4820*/  IMAD R9, R29, R5, R9 ;  /* 0x000000051d097224 */ /* 0x000fc600078e0209 */
[----:B------:R-:W-:Y:S01]  /*4830*/  STL [R1+0x1038], R12 ;  /* 0x0010380c01007387 */ /* 0x000fe20000100800 */
[----:B--2---:R-:W-:-:S05]  /*4840*/  IABS R11, R11 ;  /* 0x0000000b000b7213 */ /* 0x004fca0000000000 */
[----:B------:R-:W-:-:S04]  /*4850*/  IMAD.HI.U32 R2, R28, R11, RZ ;  /* 0x0000000b1c027227 */ /* 0x000fc800078e00ff */
[----:B------:R-:W-:Y:S01]  /*4860*/  IMAD.MOV R2, RZ, RZ, -R2 ;  /* 0x000000ffff027224 */ /* 0x000fe200078e0a02 */
[----:B------:R-:W-:-:S03]  /*4870*/  IABS R8, R8 ;  /* 0x0000000800087213 */ /* 0x000fc60000000000 */
[----:B------:R-:W-:Y:S02]  /*4880*/  IMAD R11, R29, R2, R11 ;  /* 0x000000021d0b7224 */ /* 0x000fe400078e020b */
[----:B------:R-:W-:-:S03]  /*4890*/  IMAD.HI.U32 R0, R28, R8, RZ ;  /* 0x000000081c007227 */ /* 0x000fc600078e00ff */
[----:B------:R-:W-:Y:S01]  /*48a0*/  STL [R1+0x103c], R11 ;  /* 0x00103c0b01007387 */ /* 0x000fe20000100800 */
[----:B------:R-:W-:-:S03]  /*48b0*/  IMAD.MOV R0, RZ, RZ, -R0 ;  /* 0x000000ffff007224 */ /* 0x000fc600078e0a00 */
[----:B------:R-:W-:Y:S04]  /*48c0*/  STL [R1+0x1040], R10 ;  /* 0x0010400a01007387 */ /* 0x000fe80000100800 */
[----:B------:R0:W-:Y:S04]  /*48d0*/  STL [R1+0x1044], R9 ;  /* 0x0010440901007387 */ /* 0x0001e80000100800 */
[----:B------:R-:W2:Y:S01]  /*48e0*/  LDL.LU R23, [R1+0x78] ;  /* 0x0000780001177983 */ /* 0x000ea20000300800 */
[----:B------:R-:W-:-:S03]  /*48f0*/  IABS R4, R27 ;  /* 0x0000001b00047213 */ /* 0x000fc60000000000 */
[----:B------:R-:W3:Y:S01]  /*4900*/  LDL.LU R24, [R1+0x74] ;  /* 0x0000740001187983 */ /* 0x000ee20000300800 */
[----:B------:R-:W-:-:S03]  /*4910*/  IMAD R8, R29, R0, R8 ;  /* 0x000000001d087224 */ /* 0x000fc600078e0208 */
[----:B------:R-:W3:Y:S04]  /*4920*/  LDL.LU R25, [R1+0x70] ;  /* 0x0000700001197983 */ /* 0x000ee80000300800 */
[----:B------:R-:W3:Y:S04]  /*4930*/  LDL R27, [R1+0xc64] ;  /* 0x000c6400011b7983 */ /* 0x000ee80000100800 */
[----:B0-----:R-:W3:Y:S01]  /*4940*/  LDL.LU R9, [R1+0x68] ;  /* 0x0000680001097983 */ /* 0x001ee20000300800 */
[----:B------:R-:W-:-:S03]  /*4950*/  IABS R5, R26 ;  /* 0x0000001a00057213 */ /* 0x000fc60000000000 */
[----:B------:R-:W3:Y:S04]  /*4960*/  LDL.LU R13, [R1+0x64] ;  /* 0x00006400010d7983 */ /* 0x000ee80000300800 */
[----:B------:R-:W3:Y:S04]  /*4970*/  LDL.LU R14, [R1+0x60] ;  /* 0x00006000010e7983 */ /* 0x000ee80000300800 */
[----:B------:R-:W3:Y:S04]  /*4980*/  LDL.LU R15, [R1+0x5c] ;  /* 0x00005c00010f7983 */ /* 0x000ee80000300800 */
[----:B------:R-:W3:Y:S04]  /*4990*/  LDL.LU R16, [R1+0x58] ;  /* 0x0000580001107983 */ /* 0x000ee80000300800 */
[----:B------:R-:W3:Y:S04]  /*49a0*/  LDL.LU R26, [R1+0x54] ;  /* 0x00005400011a7983 */ /* 0x000ee80000300800 */
[----:B------:R0:W-:Y:S04]  /*49b0*/  STL [R1+0x1048], R8 ;  /* 0x0010480801007387 */ /* 0x0001e80000100800 */
[----:B0-----:R-:W3:Y:S01]  /*49c0*/  LDL.LU R8, [R1+0x6c] ;  /* 0x00006c0001087983 */ /* 0x001ee20000300800 */
[----:B------:R-:W-:-:S04]  /*49d0*/  IABS R21, c[0x0][0x178] ;  /* 0x00005e0000157a13 */ /* 0x000fc80000000000 */
[----:B------:R-:W-:Y:S02]  /*49e0*/  ISETP.GT.U32.AND P0, PT, R21, R22, PT ;  /* 0x000000161500720c */ /* 0x000fe40003f04070 */
[----:B------:R-:W-:Y:S02]  /*49f0*/  ISETP.GT.U32.AND P3, PT, R29, R3, PT ;  /* 0x000000031d00720c */ /* 0x000fe40003f64070 */
[----:B----4-:R-:W-:-:S09]  /*4a00*/  IABS R7, R7 ;  /* 0x0000000700077213 */ /* 0x010fd20000000000 */
[----:B------:R-:W-:-:S05]  /*4a10*/  @!P0 IMAD.IADD R22, R22, 0x1, -R21 ;  /* 0x0000000116168824 */ /* 0x000fca00078e0a15 */
[----:B------:R-:W-:Y:S01]  /*4a20*/  ISETP.GT.U32.AND P0, PT, R21, R22, PT ;  /* 0x000000161500720c */ /* 0x000fe20003f04070 */
[----:B------:R-:W-:-:S04]  /*4a30*/  IMAD.HI.U32 R0, R28, R7, RZ ;  /* 0x000000071c007227 */ /* 0x000fc800078e00ff */
[----:B------:R-:W-:Y:S02]  /*4a40*/  @!P3 IMAD.IADD R3, R3, 0x1, -R29 ;  /* 0x000000010303b824 */ /* 0x000fe400078e0a1d */
[----:B------:R-:W-:Y:S01]  /*4a50*/  IMAD.MOV R0, RZ, RZ, -R0 ;  /* 0x000000ffff007224 */ /* 0x000fe200078e0a00 */
[----:B------:R-:W-:-:S03]  /*4a60*/  IABS R6, R6 ;  /* 0x0000000600067213 */ /* 0x000fc60000000000 */
[----:B------:R-:W-:Y:S02]  /*4a70*/  IMAD R7, R29, R0, R7 ;  /* 0x000000001d077224 */ /* 0x000fe400078e0207 */
[----:B------:R-:W-:Y:S02]  /*4a80*/  @!P0 IMAD.IADD R22, R22, 0x1, -R21 ;  /* 0x0000000116168824 */ /* 0x000fe400078e0a15 */
[C---:B------:R-:W-:Y:S01]  /*4a90*/  IMAD.HI.U32 R2, R28.reuse, R6, RZ ;  /* 0x000000061c027227 */ /* 0x040fe200078e00ff */
[----:B------:R-:W-:Y:S03]  /*4aa0*/  STL [R1+0x104c], R7 ;  /* 0x00104c0701007387 */ /* 0x000fe60000100800 */
[----:B------:R-:W-:Y:S01]  /*4ab0*/  IMAD.HI.U32 R11, R28, R4, RZ ;  /* 0x000000041c0b7227 */ /* 0x000fe200078e00ff */
[----:B------:R0:W-:Y:S04]  /*4ac0*/  STL [R1+0x250], R22 ;  /* 0x0002501601007387 */ /* 0x0001e80000100800 */
[----:B------:R-:W4:Y:S01]  /*4ad0*/  LDL.LU R17, [R1+0x50] ;  /* 0x0000500001117983 */ /* 0x000f220000300800 */
[----:B------:R-:W-:-:S02]  /*4ae0*/  IMAD.MOV R10, RZ, RZ, -R2 ;  /* 0x000000ffff0a7224 */ /* 0x000fc400078e0a02 */
[----:B------:R-:W-:Y:S01]  /*4af0*/  IMAD.MOV R2, RZ, RZ, -R11 ;  /* 0x000000ffff027224 */ /* 0x000fe200078e0a0b */
[----:B------:R-:W4:Y:S03]  /*4b00*/  LDL.LU R18, [R1+0x4c] ;  /* 0x00004c0001127983 */ /* 0x000f260000300800 */
[C---:B------:R-:W-:Y:S01]  /*4b10*/  IMAD R4, R29.reuse, R2, R4 ;  /* 0x000000021d047224 */ /* 0x040fe200078e0204 */
[----:B------:R-:W4:Y:S01]  /*4b20*/  LDL.LU R19, [R1+0x48] ;  /* 0x0000480001137983 */ /* 0x000f220000300800 */
[----:B------:R-:W-:-:S03]  /*4b30*/  IMAD R6, R29, R10, R6 ;  /* 0x0000000a1d067224 */ /* 0x000fc600078e0206 */
[----:B------:R-:W4:Y:S04]  /*4b40*/  LDL.LU R20, [R1+0x44] ;  /* 0x0000440001147983 */ /* 0x000f280000300800 */
[----:B0-----:R-:W4:Y:S01]  /*4b50*/  LDL.LU R22, [R1+0x40] ;  /* 0x0000400001167983 */ /* 0x001f220000300800 */
[----:B------:R-:W-:-:S04]  /*4b60*/  IMAD.HI.U32 R12, R28, R5, RZ ;  /* 0x000000051c0c7227 */ /* 0x000fc800078e00ff */
[----:B------:R-:W-:Y:S01]  /*4b70*/  IMAD.MOV R0, RZ, RZ, -R12 ;  /* 0x000000ffff007224 */ /* 0x000fe200078e0a0c */
[C---:B--2---:R-:W-:Y:S02]  /*4b80*/  ISETP.GT.U32.AND P1, PT, R29.reuse, R23, PT ;  /* 0x000000171d00720c */ /* 0x044fe40003f24070 */
[C---:B---3--:R-:W-:Y:S02]  /*4b90*/  ISETP.GT.U32.AND P6, PT, R29.reuse, R24, PT ;  /* 0x000000181d00720c */ /* 0x048fe40003fc4070 */
[C---:B------:R-:W-:Y:S02]  /*4ba0*/  ISETP.GT.U32.AND P2, PT, R29.reuse, R25, PT ;  /* 0x000000191d00720c */ /* 0x040fe40003f44070 */
[----:B------:R-:W-:-:S07]  /*4bb0*/  ISETP.GT.U32.AND P4, PT, R29, R9, PT ;  /* 0x000000091d00720c */ /* 0x000fce0003f84070 */
[--C-:B------:R-:W-:Y:S01]  /*4bc0*/  @!P1 IMAD.IADD R23, R23, 0x1, -R29.reuse ;  /* 0x0000000117179824 */ /* 0x100fe200078e0a1d */
[C---:B------:R-:W-:Y:S02]  /*4bd0*/  ISETP.GT.U32.AND P0, PT, R29.reuse, R13, PT ;  /* 0x0000000d1d00720c */ /* 0x040fe40003f04070 */
[----:B------:R-:W-:Y:S01]  /*4be0*/  ISETP.GT.U32.AND P3, PT, R29, R14, PT ;  /* 0x0000000e1d00720c */ /* 0x000fe20003f64070 */
[--C-:B------:R-:W-:Y:S02]  /*4bf0*/  @!P6 IMAD.IADD R24, R24, 0x1, -R29.reuse ;  /* 0x000000011818e824 */ /* 0x100fe400078e0a1d */
[----:B------:R-:W-:Y:S01]  /*4c00*/  @!P4 IMAD.IADD R9, R9, 0x1, -R29 ;  /* 0x000000010909c824 */ /* 0x000fe200078e0a1d */
[C---:B------:R-:W-:Y:S02]  /*4c10*/  ISETP.GT.U32.AND P5, PT, R29.reuse, R8, PT ;  /* 0x000000081d00720c */ /* 0x040fe40003fa4070 */
[----:B------:R-:W-:-:S11]  /*4c20*/  ISETP.GT.U32.AND P4, PT, R29, R23, PT ;  /* 0x000000171d00720c */ /* 0x000fd60003f84070 */
[--C-:B------:R-:W-:Y:S01]  /*4c30*/  @!P5 IMAD.IADD R8, R8, 0x1, -R29.reuse ;  /* 0x000000010808d824 */ /* 0x100fe200078e0a1d */
[----:B------:R-:W-:Y:S01]  /*4c40*/  ISETP.GT.U32.AND P5, PT, R29, R3, PT ;  /* 0x000000031d00720c */ /* 0x000fe20003fa4070 */
[--C-:B------:R-:W-:Y:S02]  /*4c50*/  @!P2 IMAD.IADD R25, R25, 0x1, -R29.reuse ;  /* 0x000000011919a824 */ /* 0x100fe400078e0a1d */
[--C-:B------:R-:W-:Y:S01]  /*4c60*/  @!P0 IMAD.IADD R13, R13, 0x1, -R29.reuse ;  /* 0x000000010d0d8824 */ /* 0x100fe200078e0a1d */
[C---:B------:R-:W-:Y:S01]  /*4c70*/  ISETP.GT.U32.AND P0, PT, R29.reuse, R24, PT ;  /* 0x000000181d00720c */ /* 0x040fe20003f04070 */
[--C-:B------:R-:W-:Y:S01]  /*4c80*/  @!P3 IMAD.IADD R14, R14, 0x1, -R29.reuse ;  /* 0x000000010e0eb824 */ /* 0x100fe200078e0a1d */
[----:B------:R-:W-:Y:S02]  /*4c90*/  IABS R2, R27 ;  /* 0x0000001b00027213 */ /* 0x000fe40000000000 */
[----:B------:R-:W-:Y:S01]  /*4ca0*/  ISETP.GT.U32.AND P3, PT, R29, R25, PT ;  /* 0x000000191d00720c */ /* 0x000fe20003f64070 */
[----:B------:R-:W2:Y:S04]  /*4cb0*/  LDL.LU R27, [R1+0x3c] ;  /* 0x00003c00011b7983 */ /* 0x000ea80000300800 */
[----:B------:R-:W-:-:S02]  /*4cc0*/  @!P5 IMAD.IADD R3, R3, 0x1, -R29 ;  /* 0x000000010303d824 */ /* 0x000fc400078e0a1d */
[----:B------:R-:W-:-:S03]  /*4cd0*/  @!P4 IMAD.IADD R23, R23, 0x1, -R29 ;  /* 0x000000011717c824 */ /* 0x000fc600078e0a1d */
[----:B------:R-:W-:Y:S04]  /*4ce0*/  STL [R1+0xff0], R3 ;  /* 0x000ff00301007387 */ /* 0x000fe80000100800 */
[----:B------:R-:W3:Y:S04]  /*4cf0*/  LDL.LU R10, [R1+0x15c] ;  /* 0x00015c00010a7983 */ /* 0x000ee80000300800 */
[----:B------:R-:W3:Y:S01]  /*4d00*/  LDL.LU R11, [R1+0x160] ;  /* 0x00016000010b7983 */ /* 0x000ee20000300800 */
[----:B------:R-:W-:-:S03]  /*4d10*/  @!P0 IMAD.IADD R24, R24, 0x1, -R29 ;  /* 0x0000000118188824 */ /* 0x000fc600078e0a1d */
[----:B------:R-:W-:Y:S01]  /*4d20*/  STL [R1+0x78], R23 ;  /* 0x0000781701007387 */ /* 0x000fe20000100800 */
[----:B------:R-:W-:-:S03]  /*4d30*/  @!P3 IMAD.IADD R25, R25, 0x1, -R29 ;  /* 0x000000011919b824 */ /* 0x000fc600078e0a1d */
[----:B------:R-:W3:Y:S04]  /*4d40*/  LDL.LU R12, [R1+0x164] ;  /* 0x00016400010c7983 */ /* 0x000ee80000300800 */
[----:B------:R-:W3:Y:S04]  /*4d50*/  LDL.LU R21, [R1+0x170] ;  /* 0x0001700001157983 */ /* 0x000ee80000300800 */
[----:B------:R-:W-:Y:S04]  /*4d60*/  STL [R1+0x74], R24 ;  /* 0x0000741801007387 */ /* 0x000fe80000100800 */
[----:B------:R0:W-:Y:S04]  /*4d70*/  STL [R1+0x70], R25 ;  /* 0x0000701901007387 */ /* 0x0001e80000100800 */
[----:B0-----:R-:W3:Y:S04]  /*4d80*/  LDL.LU R25, [R1+0x144] ;  /* 0x0001440001197983 */ /* 0x001ee80000300800 */
[----:B------:R-:W3:Y:S04]  /*4d90*/  LDL.LU R23, [R1+0x148] ;  /* 0x0001480001177983 */ /* 0x000ee80000300800 */
[----:B------:R-:W3:Y:S01]  /*4da0*/  LDL.LU R24, [R1+0x14c] ;  /* 0x00014c0001187983 */ /* 0x000ee20000300800 */
[----:B------:R-:W-:-:S02]  /*4db0*/  ISETP.GT.U32.AND P1, PT, R29, R15, PT ;  /* 0x0000000f1d00720c */ /* 0x000fc40003f24070 */
[C---:B------:R-:W-:Y:S02]  /*4dc0*/  ISETP.GT.U32.AND P2, PT, R29.reuse, R26, PT ;  /* 0x0000001a1d00720c */ /* 0x040fe40003f44070 */
[----:B------:R-:W-:-:S09]  /*4dd0*/  ISETP.GT.U32.AND P6, PT, R29, R16, PT ;  /* 0x000000101d00720c */ /* 0x000fd20003fc4070 */
[--C-:B------:R-:W-:Y:S01]  /*4de0*/  @!P1 IMAD.IADD R15, R15, 0x1, -R29.reuse ;  /* 0x000000010f0f9824 */ /* 0x100fe200078e0a1d */
[C---:B------:R-:W-:Y:S01]  /*4df0*/  ISETP.GT.U32.AND P1, PT, R29.reuse, R8, PT ;  /* 0x000000081d00720c */ /* 0x040fe20003f24070 */
[--C-:B------:R-:W-:Y:S01]  /*4e00*/  @!P2 IMAD.IADD R26, R26, 0x1, -R29.reuse ;  /* 0x000000011a1aa824 */ /* 0x100fe200078e0a1d */
[C---:B------:R-:W-:Y:S01]  /*4e10*/  ISETP.GT.U32.AND P2, PT, R29.reuse, R9, PT ;  /* 0x000000091d00720c */ /* 0x040fe20003f44070 */
[----:B------:R-:W-:Y:S01]  /*4e20*/  @!P6 IMAD.IADD R16, R16, 0x1, -R29 ;  /* 0x000000011010e824 */ /* 0x000fe200078e0a1d */
[C---:B------:R-:W-:Y:S02]  /*4e30*/  ISETP.GT.U32.AND P4, PT, R29.reuse, R14, PT ;  /* 0x0000000e1d00720c */ /* 0x040fe40003f84070 */
[C---:B------:R-:W-:Y:S02]  /*4e40*/  ISETP.GT.U32.AND P6, PT, R29.reuse, R26, PT ;  /* 0x0000001a1d00720c */ /* 0x040fe40003fc4070 */
[----:B------:R-:W-:-:S05]  /*4e50*/  ISETP.GT.U32.AND P5, PT, R29, R13, PT ;  /* 0x0000000d1d00720c */ /* 0x000fca0003fa4070 */
[--C-:B------:R-:W-:Y:S01]  /*4e60*/  @!P1 IMAD.IADD R8, R8, 0x1, -R29.reuse ;  /* 0x0000000108089824 */ /* 0x100fe200078e0a1d */
[----:B----4-:R-:W-:Y:S01]  /*4e70*/  ISETP.GT.U32.AND P1, PT, R29, R17, PT ;  /* 0x000000111d00720c */ /* 0x010fe20003f24070 */
[--C-:B------:R-:W-:Y:S01]  /*4e80*/  @!P2 IMAD.IADD R9, R9, 0x1, -R29.reuse ;  /* 0x000000010909a824 */ /* 0x100fe200078e0a1d */
[C---:B------:R-:W-:Y:S02]  /*4e90*/  ISETP.GT.U32.AND P2, PT, R29.reuse, R18, PT ;  /* 0x000000121d00720c */ /* 0x040fe40003f44070 */
[C---:B------:R-:W-:Y:S01]  /*4ea0*/  ISETP.GT.U32.AND P0, PT, R29.reuse, R15, PT ;  /* 0x0000000f1d00720c */ /* 0x040fe20003f04070 */
[--C-:B------:R-:W-:Y:S01]  /*4eb0*/  @!P6 IMAD.IADD R26, R26, 0x1, -R29.reuse ;  /* 0x000000011a1ae824 */ /* 0x100fe200078e0a1d */
[C---:B------:R-:W-:Y:S01]  /*4ec0*/  ISETP.GT.U32.AND P3, PT, R29.reuse, R16, PT ;  /* 0x000000101d00720c */ /* 0x040fe20003f64070 */
[--C-:B------:R-:W-:Y:S01]  /*4ed0*/  @!P4 IMAD.IADD R14, R14, 0x1, -R29.reuse ;  /* 0x000000010e0ec824 */ /* 0x100fe200078e0a1d */
[----:B------:R-:W-:Y:S01]  /*4ee0*/  ISETP.GT.U32.AND P4, PT, R29, R20, PT ;  /* 0x000000141d00720c */ /* 0x000fe20003f84070 */
[----:B------:R-:W-:Y:S01]  /*4ef0*/  @!P5 IMAD.IADD R13, R13, 0x1, -R29 ;  /* 0x000000010d0dd824 */ /* 0x000fe200078e0a1d */
[----:B------:R-:W-:-:S03]  /*4f00*/  ISETP.GT.U32.AND P5, PT, R29, R19, PT ;  /* 0x000000131d00720c */ /* 0x000fc60003fa4070 */
[--C-:B------:R-:W-:Y:S02]  /*4f10*/  @!P1 IMAD.IADD R17, R17, 0x1, -R29.reuse ;  /* 0x0000000111119824 */ /* 0x100fe400078e0a1d */
[--C-:B------:R-:W-:Y:S02]  /*4f20*/  @!P2 IMAD.IADD R18, R18, 0x1, -R29.reuse ;  /* 0x000000011212a824 */ /* 0x100fe400078e0a1d */
[--C-:B------:R-:W-:Y:S01]  /*4f30*/  @!P0 IMAD.IADD R15, R15, 0x1, -R29.reuse ;  /* 0x000000010f0f8824 */ /* 0x100fe200078e0a1d */
[----:B------:R-:W-:Y:S01]  /*4f40*/  ISETP.GT.U32.AND P0, PT, R29, R22, PT ;  /* 0x000000161d00720c */ /* 0x000fe20003f04070 */
[--C-:B------:R-:W-:Y:S01]  /*4f50*/  @!P3 IMAD.IADD R16, R16, 0x1, -R29.reuse ;  /* 0x000000011010b824 */ /* 0x100fe200078e0a1d */
[----:B------:R-:W-:Y:S01]  /*4f60*/  STL [R1+0x6c], R8 ;  /* 0x00006c0801007387 */ /* 0x000fe20000100800 */
[--C-:B------:R-:W-:Y:S02]  /*4f70*/  @!P4 IMAD.IADD R20, R20, 0x1, -R29.reuse ;  /* 0x000000011414c824 */ /* 0x100fe400078e0a1d */
[--C-:B------:R-:W-:Y:S01]  /*4f80*/  @!P5 IMAD.IADD R19, R19, 0x1, -R29.reuse ;  /* 0x000000011313d824 */ /* 0x100fe200078e0a1d */
[----:B------:R-:W-:Y:S04]  /*4f90*/  STL [R1+0x68], R9 ;  /* 0x0000680901007387 */ /* 0x000fe80000100800 */
[----:B------:R-:W-:Y:S04]  /*4fa0*/  STL [R1+0x64], R13 ;  /* 0x0000640d01007387 */ /* 0x000fe80000100800 */
[----:B------:R-:W-:Y:S04]  /*4fb0*/  STL [R1+0x60], R14 ;  /* 0x0000600e01007387 */ /* 0x000fe80000100800 */
[----:B------:R-:W-:Y:S04]  /*4fc0*/  STL [R1+0x5c], R15 ;  /* 0x00005c0f01007387 */ /* 0x000fe80000100800 */
[----:B------:R0:W-:Y:S01]  /*4fd0*/  STL [R1+0x54], R26 ;  /* 0x0000541a01007387 */ /* 0x0001e20000100800 */
[----:B------:R-:W-:-:S03]  /*4fe0*/  @!P0 IMAD.IADD R22, R22, 0x1, -R29 ;  /* 0x0000000116168824 */ /* 0x000fc600078e0a1d */
[----:B------:R1:W-:Y:S04]  /*4ff0*/  STL [R1+0x58], R16 ;  /* 0x0000581001007387 */ /* 0x0003e80000100800 */
[----:B0-----:R-:W4:Y:S04]  /*5000*/  LDL.LU R26, [R1+0x158] ;  /* 0x00015800011a7983 */ /* 0x001f280000300800 */
[----:B------:R-:W4:Y:S04]  /*5010*/  LDL.LU R13, [R1+0x150] ;  /* 0x00015000010d7983 */ /* 0x000f280000300800 */
[----:B------:R-:W4:Y:S04]  /*5020*/  LDL.LU R14, [R1+0x120] ;  /* 0x00012000010e7983 */ /* 0x000f280000300800 */
[----:B------:R-:W4:Y:S04]  /*5030*/  LDL.LU R15, [R1+0x124] ;  /* 0x00012400010f7983 */ /* 0x000f280000300800 */
[----:B-1----:R-:W4:Y:S01]  /*5040*/  LDL.LU R16, [R1+0x128] ;  /* 0x0001280001107983 */ /* 0x002f220000300800 */
[----:B--2---:R-:W-:-:S02]  /*5050*/  ISETP.GT.U32.AND P3, PT, R29, R27, PT ;  /* 0x0000001b1d00720c */ /* 0x004fc40003f64070 */
[C---:B---3--:R-:W-:Y:S02]  /*5060*/  ISETP.GT.U32.AND P6, PT, R29.reuse, R10, PT ;  /* 0x0000000a1d00720c */ /* 0x048fe40003fc4070 */
[C---:B------:R-:W-:Y:S02]  /*5070*/  ISETP.GT.U32.AND P1, PT, R29.reuse, R11, PT ;  /* 0x0000000b1d00720c */ /* 0x040fe40003f24070 */
[----:B------:R-:W-:-:S09]  /*5080*/  ISETP.GT.U32.AND P2, PT, R29, R12, PT ;  /* 0x0000000c1d00720c */ /* 0x000fd20003f44070 */
[--C-:B------:R-:W-:Y:S01]  /*5090*/  @!P6 IMAD.IADD R10, R10, 0x1, -R29.reuse ;  /* 0x000000010a0ae824 */ /* 0x100fe200078e0a1d */
[C---:B------:R-:W-:Y:S02]  /*50a0*/  ISETP.GT.U32.AND P6, PT, R29.reuse, R17, PT ;  /* 0x000000111d00720c */ /* 0x040fe40003fc4070 */
[----:B------:R-:W-:Y:S01]  /*50b0*/  ISETP.GT.U32.AND P5, PT, R29, R21, PT ;  /* 0x000000151d00720c */ /* 0x000fe20003fa4070 */
[--C-:B------:R-:W-:Y:S01]  /*50c0*/  @!P1 IMAD.IADD R11, R11, 0x1, -R29.reuse ;  /* 0x000000010b0b9824 */ /* 0x100fe200078e0a1d */
[----:B------:R-:W-:Y:S01]  /*50d0*/  ISETP.GT.U32.AND P1, PT, R29, R18, PT ;  /* 0x000000121d00720c */ /* 0x000fe20003f24070 */
[--C-:B------:R-:W-:Y:S02]  /*50e0*/  @!P3 IMAD.IADD R27, R27, 0x1, -R29.reuse ;  /* 0x000000011b1bb824 */ /* 0x100fe400078e0a1d */
[----:B------:R-:W-:Y:S01]  /*50f0*/  @!P2 IMAD.IADD R12, R12, 0x1, -R29 ;  /* 0x000000010c0ca824 */ /* 0x000fe200078e0a1d */
[C---:B------:R-:W-:Y:S02]  /*5100*/  ISETP.GT.U32.AND P2, PT, R29.reuse, R19, PT ;  /* 0x000000131d00720c */ /* 0x040fe40003f44070 */
[----:B------:R-:W-:-:S03]  /*5110*/  ISETP.GT.U32.AND P4, PT, R29, R25, PT ;  /* 0x000000191d00720c */ /* 0x000fc60003f84070 */
[--C-:B------:R-:W-:Y:S01]  /*5120*/  @!P6 IMAD.IADD R17, R17, 0x1, -R29.reuse ;  /* 0x000000011111e824 */ /* 0x100fe200078e0a1d */
[----:B------:R-:W-:Y:S01]  /*5130*/  ISETP.GT.U32.AND P0, PT, R29, R23, PT ;  /* 0x000000171d00720c */ /* 0x000fe20003f04070 */
[--C-:B------:R-:W-:Y:S01]  /*5140*/  @!P5 IMAD.IADD R21, R21, 0x1, -R29.reuse ;  /* 0x000000011515d824 */ /* 0x100fe200078e0a1d */
[C---:B------:R-:W-:Y:S01]  /*5150*/  ISETP.GT.U32.AND P3, PT, R29.reuse, R24, PT ;  /* 0x000000181d00720c */ /* 0x040fe20003f64070 */
[----:B------:R-:W-:Y:S01]  /*5160*/  @!P1 IMAD.IADD R18, R18, 0x1, -R29 ;  /* 0x0000000112129824 */ /* 0x000fe200078e0a1d */
[----:B------:R-:W-:-:S05]  /*5170*/  ISETP.GT.U32.AND P5, PT, R29, R20, PT ;  /* 0x000000141d00720c */ /* 0x000fca0003fa4070 */
[--C-:B------:R-:W-:Y:S01]  /*5180*/  @!P4 IMAD.IADD R25, R25, 0x1, -R29.reuse ;  /* 0x000000011919c824 */ /* 0x100fe200078e0a1d */
[----:B------:R-:W-:Y:S01]  /*5190*/  ISETP.GT.U32.AND P4, PT, R29, R22, PT ;  /* 0x000000161d00720c */ /* 0x000fe20003f84070 */
[----:B------:R0:W-:Y:S01]  /*51a0*/  STL [R1+0x50], R17 ;  /* 0x0000501101007387 */ /* 0x0001e20000100800 */
[--C-:B------:R-:W-:Y:S02]  /*51b0*/  @!P2 IMAD.IADD R19, R19, 0x1, -R29.reuse ;  /* 0x000000011313a824 */ /* 0x100fe400078e0a1d */
[--C-:B------:R-:W-:Y:S01]  /*51c0*/  @!P0 IMAD.IADD R23, R23, 0x1, -R29.reuse ;  /* 0x0000000117178824 */ /* 0x100fe200078e0a1d */
[C---:B------:R-:W-:Y:S01]  /*51d0*/  ISETP.GT.U32.AND P0, PT, R29.reuse, R27, PT ;  /* 0x0000001b1d00720c */ /* 0x040fe20003f04070 */
[----:B0-----:R-:W2:Y:S04]  /*51e0*/  LDL.LU R17, [R1+0x140] ;  /* 0x0001400001117983 */ /* 0x001ea80000300800 */
[----:B------:R-:W3:Y:S04]  /*51f0*/  LDL.LU R8, [R1+0x138] ;  /* 0x0001380001087983 */ /* 0x000ee80000300800 */
[----:B------:R0:W-:Y:S04]  /*5200*/  STL [R1+0x4c], R18 ;  /* 0x00004c1201007387 */ /* 0x0001e80000100800 */
[----:B------:R-:W2:Y:S01]  /*5210*/  LDL.LU R9, [R1+0x108] ;  /* 0x0001080001097983 */ /* 0x000ea20000300800 */
[----:B------:R-:W-:Y:S01]  /*5220*/  @!P3 IMAD.IADD R24, R24, 0x1, -R29 ;  /* 0x000000011818b824 */ /* 0x000fe200078e0a1d */
[----:B------:R-:W-:-:S02]  /*5230*/  ISETP.GT.U32.AND P3, PT, R29, R10, PT ;  /* 0x0000000a1d00720c */ /* 0x000fc40003f64070 */
[----:B------:R1:W-:Y:S01]  /*5240*/  STL [R1+0x48], R19 ;  /* 0x0000481301007387 */ /* 0x0003e20000100800 */
[----:B------:R-:W-:-:S03]  /*5250*/  ISETP.GT.U32.AND P1, PT, R29, R11, PT ;  /* 0x0000000b1d00720c */ /* 0x000fc60003f24070 */
[----:B0-----:R-:W2:Y:S01]  /*5260*/  LDL.LU R18, [R1+0x10c] ;  /* 0x00010c0001127983 */ /* 0x001ea20000300800 */
[C---:B------:R-:W-:Y:S01]  /*5270*/  ISETP.GT.U32.AND P2, PT, R29.reuse, R12, PT ;  /* 0x0000000c1d00720c */ /* 0x040fe20003f44070 */
[--C-:B------:R-:W-:Y:S01]  /*5280*/  @!P4 IMAD.IADD R22, R22, 0x1, -R29.reuse ;  /* 0x000000011616c824 */ /* 0x100fe200078e0a1d */
[C---:B------:R-:W-:Y:S01]  /*5290*/  ISETP.GT.U32.AND P4, PT, R29.reuse, R25, PT ;  /* 0x000000191d00720c */ /* 0x040fe20003f84070 */
[--C-:B------:R-:W-:Y:S01]  /*52a0*/  @!P5 IMAD.IADD R20, R20, 0x1, -R29.reuse ;  /* 0x000000011414d824 */ /* 0x100fe200078e0a1d */
[----:B-1----:R-:W2:Y:S01]  /*52b0*/  LDL.LU R19, [R1+0x110] ;  /* 0x0001100001137983 */ /* 0x002ea20000300800 */
[----:B------:R-:W-:Y:S01]  /*52c0*/  ISETP.GT.U32.AND P5, PT, R29, R21, PT ;  /* 0x000000151d00720c */ /* 0x000fe20003fa4070 */
[--C-:B------:R-:W-:Y:S02]  /*52d0*/  @!P0 IMAD.IADD R27, R27, 0x1, -R29.reuse ;  /* 0x000000011b1b8824 */ /* 0x100fe400078e0a1d */
[----:B------:R0:W-:Y:S01]  /*52e0*/  STL [R1+0x44], R20 ;  /* 0x0000441401007387 */ /* 0x0001e20000100800 */
[----:B------:R-:W-:-:S02]  /*52f0*/  @!P3 IMAD.IADD R10, R10, 0x1, -R29 ;  /* 0x000000010a0ab824 */ /* 0x000fc400078e0a1d */
[--C-:B------:R-:W-:Y:S02]  /*5300*/  @!P1 IMAD.IADD R11, R11, 0x1, -R29.reuse ;  /* 0x000000010b0b9824 */ /* 0x100fe400078e0a1d */
[--C-:B------:R-:W-:Y:S02]  /*5310*/  @!P2 IMAD.IADD R12, R12, 0x1, -R29.reuse ;  /* 0x000000010c0ca824 */ /* 0x100fe400078e0a1d */
[--C-:B------:R-:W-:Y:S01]  /*5320*/  @!P4 IMAD.IADD R25, R25, 0x1, -R29.reuse ;  /* 0x000000011919c824 */ /* 0x100fe200078e0a1d */
[----:B0-----:R-:W2:Y:S02]  /*5330*/  LDL.LU R20, [R1+0x11c] ;  /* 0x00011c0001147983 */ /* 0x001ea40000300800 */
[----:B------:R-:W-:Y:S02]  /*5340*/  @!P5 IMAD.IADD R21, R21, 0x1, -R29 ;  /* 0x000000011515d824 */ /* 0x000fe400078e0a1d */
[----:B------:R0:W-:Y:S04]  /*5350*/  STL [R1+0x40], R22 ;  /* 0x0000401601007387 */ /* 0x0001e80000100800 */
[----:B0-----:R-:W2:Y:S04]  /*5360*/  LDL.LU R22, [R1+0x118] ;  /* 0x0001180001167983 */ /* 0x001ea80000300800 */
[----:B------:R0:W-:Y:S04]  /*5370*/  STL [R1+0x3c], R27 ;  /* 0x00003c1b01007387 */ /* 0x0001e80000100800 */
[----:B0-----:R-:W2:Y:S04]  /*5380*/  LDL.LU R27, [R1+0xe4] ;  /* 0x0000e400011b7983 */ /* 0x001ea80000300800 */
[----:B------:R-:W-:Y:S04]  /*5390*/  STL [R1+0x15c], R10 ;  /* 0x00015c0a01007387 */ /* 0x000fe80000100800 */
[----:B------:R-:W-:Y:S04]  /*53a0*/  STL [R1+0x160], R11 ;  /* 0x0001600b01007387 */ /* 0x000fe80000100800 */
[----:B------:R-:W-:Y:S04]  /*53b0*/  STL [R1+0x164], R12 ;  /* 0x0001640c01007387 */ /* 0x000fe80000100800 */
[----:B------:R0:W-:Y:S04]  /*53c0*/  STL [R1+0x144], R25 ;  /* 0x0001441901007387 */ /* 0x0001e80000100800 */
[----:B------:R-:W-:Y:S04]  /*53d0*/  STL [R1+0x170], R21 ;  /* 0x0001701501007387 */ /* 0x000fe80000100800 */
[----:B0-----:R-:W2:Y:S01]  /*53e0*/  LDL R25, [R1+0xc68] ;  /* 0x000c680001197983 */ /* 0x001ea20000100800 */
[----:B------:R-:W-:-:S02]  /*53f0*/  ISETP.GT.U32.AND P6, PT, R29, R24, PT ;  /* 0x000000181d00720c */ /* 0x000fc40003fc4070 */
[C---:B----4-:R-:W-:Y:S02]  /*5400*/  ISETP.GT.U32.AND P3, PT, R29.reuse, R26, PT ;  /* 0x0000001a1d00720c */ /* 0x050fe40003f64070 */
[C---:B------:R-:W-:Y:S02]  /*5410*/  ISETP.GT.U32.AND P1, PT, R29.reuse, R13, PT ;  /* 0x0000000d1d00720c */ /* 0x040fe40003f24070 */
[C---:B------:R-:W-:Y:S02]  /*5420*/  ISETP.GT.U32.AND P2, PT, R29.reuse, R14, PT ;  /* 0x0000000e1d00720c */ /* 0x040fe40003f44070 */
[----:B------:R-:W-:-:S05]  /*5430*/  ISETP.GT.U32.AND P5, PT, R29, R15, PT ;  /* 0x0000000f1d00720c */ /* 0x000fca0003fa4070 */
[--C-:B------:R-:W-:Y:S02]  /*5440*/  @!P6 IMAD.IADD R24, R24, 0x1, -R29.reuse ;  /* 0x000000011818e824 */ /* 0x100fe400078e0a1d */
[--C-:B------:R-:W-:Y:S01]  /*5450*/  @!P3 IMAD.IADD R26, R26, 0x1, -R29.reuse ;  /* 0x000000011a1ab824 */ /* 0x100fe200078e0a1d */
[----:B------:R-:W-:Y:S01]  /*5460*/  ISETP.GT.U32.AND P0, PT, R29, R23, PT ;  /* 0x000000171d00720c */ /* 0x000fe20003f04070 */
[--C-:B------:R-:W-:Y:S02]  /*5470*/  @!P1 IMAD.IADD R13, R13, 0x1, -R29.reuse ;  /* 0x000000010d0d9824 */ /* 0x100fe400078e0a1d */
[--C-:B------:R-:W-:Y:S02]  /*5480*/  @!P2 IMAD.IADD R14, R14, 0x1, -R29.reuse ;  /* 0x000000010e0ea824 */ /* 0x100fe400078e0a1d */
[----:B------:R-:W-:Y:S02]  /*5490*/  @!P5 IMAD.IADD R15, R15, 0x1, -R29 ;  /* 0x000000010f0fd824 */ /* 0x000fe400078e0a1d */
[----:B------:R-:W-:-:S02]  /*54a0*/  IMAD R5, R29, R0, R5 ;  /* 0x000000001d057224 */ /* 0x000fc400078e0205 */
[----:B------:R-:W-:-:S04]  /*54b0*/  IMAD.HI.U32 R0, R28, R2, RZ ;  /* 0x000000021c007227 */ /* 0x000fc800078e00ff */
[----:B------:R-:W-:Y:S01]  /*54c0*/  @!P0 IMAD.IADD R23, R23, 0x1, -R29 ;  /* 0x0000000117178824 */ /* 0x000fe200078e0a1d */
[----:B------:R0:W-:Y:S01]  /*54d0*/  STL [R1+0x14c], R24 ;  /* 0x00014c1801007387 */ /* 0x0001e20000100800 */
[----:B------:R-:W-:-:S03]  /*54e0*/  IMAD.MOV R0, RZ, RZ, -R0 ;  /* 0x000000ffff007224 */ /* 0x000fc600078e0a00 */
[----:B------:R1:W-:Y:S01]  /*54f0*/  STL [R1+0x148], R23 ;  /* 0x0001481701007387 */ /* 0x0003e20000100800 */
[----:B------:R-:W-:-:S03]  /*5500*/  IMAD R2, R29, R0, R2 ;  /* 0x000000001d027224 */ /* 0x000fc600078e0202 */
[----:B0-----:R-:W4:Y:S04]  /*5510*/  LDL.LU R24, [R1+0xf0] ;  /* 0x0000f00001187983 */ /* 0x001f280000300800 */
[----:B------:R-:W4:Y:S04]  /*5520*/  LDL.LU R10, [R1+0xf8] ;  /* 0x0000f800010a7983 */ /* 0x000f280000300800 */
[----:B------:R-:W4:Y:S04]  /*5530*/  LDL.LU R21, [R1+0x104] ;  /* 0x0001040001157983 */ /* 0x000f280000300800 */
[----:B-1----:R-:W4:Y:S01]  /*5540*/  LDL.LU R23, [R1+0x100] ;  /* 0x0001000001177983 */ /* 0x002f220000300800 */
[----:B---3--:R-:W-:-:S02]  /*5550*/  ISETP.GT.U32.AND P6, PT, R29, R8, PT ;  /* 0x000000081d00720c */ /* 0x008fc40003fc4070 */
[C---:B--2---:R-:W-:Y:S02]  /*5560*/  ISETP.GT.U32.AND P3, PT, R29.reuse, R9, PT ;  /* 0x000000091d00720c */ /* 0x044fe40003f64070 */
[----:B------:R-:W-:-:S09]  /*5570*/  ISETP.GT.U32.AND P1, PT, R29, R18, PT ;  /* 0x000000121d00720c */ /* 0x000fd20003f24070 */
[--C-:B------:R-:W-:Y:S01]  /*5580*/  @!P6 IMAD.IADD R8, R8, 0x1, -R29.reuse ;  /* 0x000000010808e824 */ /* 0x100fe200078e0a1d */
[----:B------:R-:W-:Y:S01]  /*5590*/  ISETP.GT.U32.AND P2, PT, R29, R19, PT ;  /* 0x000000131d00720c */ /* 0x000fe20003f44070 */
[--C-:B------:R-:W-:Y:S01]  /*55a0*/  @!P3 IMAD.IADD R9, R9, 0x1, -R29.reuse ;  /* 0x000000010909b824 */ /* 0x100fe200078e0a1d */
[C---:B------:R-:W-:Y:S02]  /*55b0*/  ISETP.GT.U32.AND P6, PT, R29.reuse, R26, PT ;  /* 0x0000001a1d00720c */ /* 0x040fe40003fc4070 */
[C---:B------:R-:W-:Y:S01]  /*55c0*/  ISETP.GT.U32.AND P3, PT, R29.reuse, R13, PT ;  /* 0x0000000d1d00720c */ /* 0x040fe20003f64070 */
[----:B------:R-:W-:Y:S01]  /*55d0*/  @!P1 IMAD.IADD R18, R18, 0x1, -R29 ;  /* 0x0000000112129824 */ /* 0x000fe200078e0a1d */
[----:B------:R-:W-:-:S07]  /*55e0*/  ISETP.GT.U32.AND P1, PT, R29, R14, PT ;  /* 0x0000000e1d00720c */ /* 0x000fce0003f24070 */
[--C-:B------:R-:W-:Y:S01]  /*55f0*/  @!P2 IMAD.IADD R19, R19, 0x1, -R29.reuse ;  /* 0x000000011313a824 */ /* 0x100fe200078e0a1d */
[----:B------:R-:W-:Y:S01]  /*5600*/  ISETP.GT.U32.AND P2, PT, R29, R15, PT ;  /* 0x0000000f1d00720c */ /* 0x000fe20003f44070 */
[--C-:B------:R-:W-:Y:S02]  /*5610*/  @!P6 IMAD.IADD R26, R26, 0x1, -R29.reuse ;  /* 0x000000011a1ae824 */ /* 0x100fe400078e0a1d */
[--C-:B------:R-:W-:Y:S02]  /*5620*/  @!P3 IMAD.IADD R13, R13, 0x1, -R29.reuse ;  /* 0x000000010d0db824 */ /* 0x100fe400078e0a1d */
[----:B------:R-:W-:-:S08]  /*5630*/  @!P1 IMAD.IADD R14, R14, 0x1, -R29 ;  /* 0x000000010e0e9824 */ /* 0x000fd000078e0a1d */
[----:B------:R-:W-:Y:S01]  /*5640*/  @!P2 IMAD.IADD R15, R15, 0x1, -R29 ;  /* 0x000000010f0fa824 */ /* 0x000fe200078e0a1d */
[----:B------:R-:W-:Y:S02]  /*5650*/  IABS R0, R25 ;  /* 0x0000001900007213 */ /* 0x000fe40000000000 */
[----:B------:R-:W2:Y:S04]  /*5660*/  LDL.LU R25, [R1+0xd0] ;  /* 0x0000d00001197983 */ /* 0x000ea80000300800 */
[----:B------:R0:W-:Y:S04]  /*5670*/  STL [R1+0x158], R26 ;  /* 0x0001581a01007387 */ /* 0x0001e80000100800 */
[----:B0-----:R-:W3:Y:S04]  /*5680*/  LDL.LU R26, [R1+0xd4] ;  /* 0x0000d400011a7983 */ /* 0x001ee80000300800 */
[----:B------:R0:W-:Y:S04]  /*5690*/  STL [R1+0x150], R13 ;  /* 0x0001500d01007387 */ /* 0x0001e80000100800 */
[----:B------:R-:W2:Y:S04]  /*56a0*/  LDL.LU R11, [R1+0xd8] ;  /* 0x0000d800010b7983 */ /* 0x000ea80000300800 */
[----:B------:R1:W-:Y:S04]  /*56b0*/  STL [R1+0x120], R14 ;  /* 0x0001200e01007387 */ /* 0x0003e80000100800 */
[----:B------:R-:W3:Y:S04]  /*56c0*/  LDL.LU R12, [R1+0xe0] ;  /* 0x0000e000010c7983 */ /* 0x000ee80000300800 */
[----:B------:R4:W-:Y:S04]  /*56d0*/  STL [R1+0x124], R15 ;  /* 0x0001240f01007387 */ /* 0x0009e80000100800 */
[----:B0-----:R-:W3:Y:S04]  /*56e0*/  LDL.LU R13, [R1+0xdc] ;  /* 0x0000dc00010d7983 */ /* 0x001ee80000300800 */
[----:B-1----:R-:W3:Y:S01]  /*56f0*/  LDL.LU R14, [R1+0xbc] ;  /* 0x0000bc00010e7983 */ /* 0x002ee20000300800 */
[----:B------:R-:W-:-:S02]  /*5700*/  ISETP.GT.U32.AND P4, PT, R29, R16, PT ;  /* 0x000000101d00720c */ /* 0x000fc40003f84070 */
[C---:B------:R-:W-:Y:S02]  /*5710*/  ISETP.GT.U32.AND P0, PT, R29.reuse, R17, PT ;  /* 0x000000111d00720c */ /* 0x040fe40003f04070 */
[----:B------:R-:W-:-:S09]  /*5720*/  ISETP.GT.U32.AND P5, PT, R29, R20, PT ;  /* 0x000000141d00720c */ /* 0x000fd20003fa4070 */
[--C-:B------:R-:W-:Y:S01]  /*5730*/  @!P4 IMAD.IADD R16, R16, 0x1, -R29.reuse ;  /* 0x000000011010c824 */ /* 0x100fe200078e0a1d */
[----:B------:R-:W-:Y:S01]  /*5740*/  ISETP.GT.U32.AND P4, PT, R29, R22, PT ;  /* 0x000000161d00720c */ /* 0x000fe20003f84070 */
[--C-:B------:R-:W-:Y:S01]  /*5750*/  @!P0 IMAD.IADD R17, R17, 0x1, -R29.reuse ;  /* 0x0000000111118824 */ /* 0x100fe200078e0a1d */
[C---:B------:R-:W-:Y:S01]  /*5760*/  ISETP.GT.U32.AND P0, PT, R29.reuse, R27, PT ;  /* 0x0000001b1d00720c */ /* 0x040fe20003f04070 */
[----:B------:R-:W-:Y:S01]  /*5770*/  @!P5 IMAD.IADD R20, R20, 0x1, -R29 ;  /* 0x000000011414d824 */ /* 0x000fe200078e0a1d */
[C---:B------:R-:W-:Y:S02]  /*5780*/  ISETP.GT.U32.AND P5, PT, R29.reuse, R16, PT ;  /* 0x000000101d00720c */ /* 0x040fe40003fa4070 */
[----:B------:R-:W-:-:S07]  /*5790*/  ISETP.GT.U32.AND P3, PT, R29, R9, PT ;  /* 0x000000091d00720c */ /* 0x000fce0003f64070 */
[--C-:B------:R-:W-:Y:S01]  /*57a0*/  @!P4 IMAD.IADD R22, R22, 0x1, -R29.reuse ;  /* 0x000000011616c824 */ /* 0x100fe200078e0a1d */
[----:B------:R-:W-:Y:S01]  /*57b0*/  ISETP.GT.U32.AND P4, PT, R29, R17, PT ;  /* 0x000000111d00720c */ /* 0x000fe20003f84070 */
[--C-:B------:R-:W-:Y:S01]  /*57c0*/  @!P0 IMAD.IADD R27, R27, 0x1, -R29.reuse ;  /* 0x000000011b1b8824 */ /* 0x100fe200078e0a1d */
[C---:B------:R-:W-:Y:S01]  /*57d0*/  ISETP.GT.U32.AND P0, PT, R29.reuse, R8, PT ;  /* 0x000000081d00720c */ /* 0x040fe20003f04070 */
[--C-:B------:R-:W-:Y:S01]  /*57e0*/  @!P5 IMAD.IADD R16, R16, 0x1, -R29.reuse ;  /* 0x000000011010d824 */ /* 0x100fe200078e0a1d */
[C---:B------:R-:W-:Y:S02]  /*57f0*/  ISETP.GT.U32.AND P1, PT, R29.reuse, R18, PT ;  /* 0x000000121d00720c */ /* 0x040fe40003f24070 */
[----:B------:R-:W-:Y:S01]  /*5800*/  ISETP.GT.U32.AND P6, PT, R29, R27, PT ;  /* 0x0000001b1d00720c */ /* 0x000fe20003fc4070 */
[----:B------:R-:W-:Y:S01]  /*5810*/  @!P3 IMAD.IADD R9, R9, 0x1, -R29 ;  /* 0x000000010909b824 */ /* 0x000fe200078e0a1d */
[----:B------:R0:W-:Y:S01]  /*5820*/  STL [R1+0x128], R16 ;  /* 0x0001281001007387 */ /* 0x0001e20000100800 */
[----:B----4-:R-:W-:-:S03]  /*5830*/  ISETP.GT.U32.AND P3, PT, R29, R10, PT ;  /* 0x0000000a1d00720c */ /* 0x010fc60003f64070 */
[----:B------:R-:W4:Y:S01]  /*5840*/  LDL.LU R15, [R1+0xc0] ;  /* 0x0000c000010f7983 */ /* 0x000f220000300800 */
[--C-:B------:R-:W-:Y:S02]  /*5850*/  @!P4 IMAD.IADD R17, R17, 0x1, -R29.reuse ;  /* 0x000000011111c824 */ /* 0x100fe400078e0a1d */
[--C-:B------:R-:W-:Y:S01]  /*5860*/  @!P0 IMAD.IADD R8, R8, 0x1, -R29.reuse ;  /* 0x0000000108088824 */ /* 0x100fe200078e0a1d */
[C---:B------:R-:W-:Y:S01]  /*5870*/  ISETP.GT.U32.AND P0, PT, R29.reuse, R24, PT ;  /* 0x000000181d00720c */ /* 0x040fe20003f04070 */
[----:B0-----:R-:W4:Y:S04]  /*5880*/  LDL.LU R16, [R1+0xc4] ;  /* 0x0000c40001107983 */ /* 0x001f280000300800 */
[----:B------:R0:W-:Y:S01]  /*5890*/  STL [R1+0x140], R17 ;  /* 0x0001401101007387 */ /* 0x0001e20000100800 */
[----:B------:R-:W-:Y:S01]  /*58a0*/  ISETP.GT.U32.AND P2, PT, R29, R19, PT ;  /* 0x000000131d00720c */ /* 0x000fe20003f44070 */
[--C-:B------:R-:W-:Y:S01]  /*58b0*/  @!P6 IMAD.IADD R27, R27, 0x1, -R29.reuse ;  /* 0x000000011b1be824 */ /* 0x100fe200078e0a1d */
[C---:B------:R-:W-:Y:S01]  /*58c0*/  ISETP.GT.U32.AND P5, PT, R29.reuse, R20, PT ;  /* 0x000000141d00720c */ /* 0x040fe20003fa4070 */
[----:B------:R-:W-:Y:S01]  /*58d0*/  @!P1 IMAD.IADD R18, R18, 0x1, -R29 ;  /* 0x0000000112129824 */ /* 0x000fe200078e0a1d */
[----:B0-----:R-:W4:Y:S01]  /*58e0*/  LDL.LU R17, [R1+0xcc] ;  /* 0x0000cc0001117983 */ /* 0x001f220000300800 */
[----:B------:R-:W-:-:S02]  /*58f0*/  ISETP.GT.U32.AND P1, PT, R29, R21, PT ;  /* 0x000000151d00720c */ /* 0x000fc40003f24070 */
[--C-:B------:R-:W-:Y:S01]  /*5900*/  @!P0 IMAD.IADD R24, R24, 0x1, -R29.reuse ;  /* 0x0000000118188824 */ /* 0x100fe200078e0a1d */
[----:B------:R-:W-:Y:S01]  /*5910*/  ISETP.GT.U32.AND P4, PT, R29, R22, PT ;  /* 0x000000161d00720c */ /* 0x000fe20003f84070 */
[----:B------:R-:W-:-:S04]  /*5920*/  @!P3 IMAD.IADD R10, R10, 0x1, -R29 ;  /* 0x000000010a0ab824 */ /* 0x000fc800078e0a1d */
[--C-:B------:R-:W-:Y:S01]  /*5930*/  @!P2 IMAD.IADD R19, R19, 0x1, -R29.reuse ;  /* 0x000000011313a824 */ /* 0x100fe200078e0a1d */
[----:B------:R-:W-:Y:S01]  /*5940*/  ISETP.GT.U32.AND P2, PT, R29, R23, PT ;  /* 0x000000171d00720c */ /* 0x000fe20003f44070 */
[--C-:B------:R-:W-:Y:S01]  /*5950*/  @!P5 IMAD.IADD R20, R20, 0x1, -R29.reuse ;  /* 0x000000011414d824 */ /* 0x100fe200078e0a1d */
[----:B------:R-:W-:Y:S02]  /*5960*/  STL [R1+0x138], R8 ;  /* 0x0001380801007387 */ /* 0x000fe40000100800 */
[--C-:B------:R-:W-:Y:S02]  /*5970*/  @!P1 IMAD.IADD R21, R21, 0x1, -R29.reuse ;  /* 0x0000000115159824 */ /* 0x100fe400078e0a1d */
[----:B------:R-:W-:Y:S01]  /*5980*/  STL [R1+0x108], R9 ;  /* 0x0001080901007387 */ /* 0x000fe20000100800 */
[----:B------:R-:W-:-:S03]  /*5990*/  @!P4 IMAD.IADD R22, R22, 0x1, -R29 ;  /* 0x000000011616c824 */ /* 0x000fc600078e0a1d */
        /* <DEDUP_REMOVED lines=13> */
[----:B------:R-:W-:-:S09]  /*5a70*/  ISETP.GT.U32.AND P3, PT, R29, R13, PT ;  /* 0x0000000d1d00720c */ /* 0x000fd20003f64070 */
[--C-:B------:R-:W-:Y:S01]  /*5a80*/  @!P6 IMAD.IADD R11, R11, 0x1, -R29.reuse ;  /* 0x000000010b0be824 */ /* 0x100fe200078e0a1d */
[C---:B------:R-:W-:Y:S02]  /*5a90*/  ISETP.GT.U32.AND P6, PT, R29.reuse, R24, PT ;  /* 0x000000181d00720c */ /* 0x040fe40003fc4070 */
[C---:B------:R-:W-:Y:S01]  /*5aa0*/  ISETP.GT.U32.AND P1, PT, R29.reuse, R14, PT ;  /* 0x0000000e1d00720c */ /* 0x040fe20003f24070 */
[--C-:B------:R-:W-:Y:S01]  /*5ab0*/  @!P0 IMAD.IADD R12, R12, 0x1, -R29.reuse ;  /* 0x000000010c0c8824 */ /* 0x100fe200078e0a1d */
[----:B------:R-:W-:Y:S01]  /*5ac0*/  ISETP.GT.U32.AND P0, PT, R29, R10, PT ;  /* 0x0000000a1d00720c */ /* 0x000fe20003f04070 */
[----:B------:R-:W-:Y:S01]  /*5ad0*/  @!P3 IMAD.IADD R13, R13, 0x1, -R29 ;  /* 0x000000010d0db824 */ /* 0x000fe200078e0a1d */
[----:B------:R-:W-:-:S07]  /*5ae0*/  ISETP.GT.U32.AND P3, PT, R29, R21, PT ;  /* 0x000000151d00720c */ /* 0x000fce0003f64070 */
[--C-:B------:R-:W-:Y:S02]  /*5af0*/  @!P6 IMAD.IADD R24, R24, 0x1, -R29.reuse ;  /* 0x000000011818e824 */ /* 0x100fe400078e0a1d */
[--C-:B------:R-:W-:Y:S01]  /*5b00*/  @!P1 IMAD.IADD R14, R14, 0x1, -R29.reuse ;  /* 0x000000010e0e9824 */ /* 0x100fe200078e0a1d */
[----:B------:R-:W-:Y:S01]  /*5b10*/  ISETP.GT.U32.AND P1, PT, R29, R23, PT ;  /* 0x000000171d00720c */ /* 0x000fe20003f24070 */
[--C-:B------:R-:W-:Y:S01]  /*5b20*/  @!P0 IMAD.IADD R10, R10, 0x1, -R29.reuse ;  /* 0x000000010a0a8824 */ /* 0x100fe200078e0a1d */
[----:B------:R0:W-:Y:S01]  /*5b30*/  STL [R1+0xf0], R24 ;  /* 0x0000f01801007387 */ /* 0x0001e20000100800 */
[----:B------:R-:W-:-:S03]  /*5b40*/  @!P3 IMAD.IADD R21, R21, 0x1, -R29 ;  /* 0x000000011515b824 */ /* 0x000fc600078e0a1d */
[----:B0-----:R-:W2:Y:S04]  /*5b50*/  LDL.LU R24, [R1+0xb4] ;  /* 0x0000b40001187983 */ /* 0x001ea80000300800 */
[----:B------:R-:W3:Y:S04]  /*5b60*/  LDL.LU R8, [R1+0x98] ;  /* 0x0000980001087983 */ /* 0x000ee80000300800 */
[----:B------:R0:W-:Y:S04]  /*5b70*/  STL [R1+0xf8], R10 ;  /* 0x0000f80a01007387 */ /* 0x0001e80000100800 */
[----:B------:R-:W2:Y:S04]  /*5b80*/  LDL.LU R9, [R1+0x9c] ;  /* 0x00009c0001097983 */ /* 0x000ea80000300800 */
[----:B------:R1:W-:Y:S04]  /*5b90*/  STL [R1+0x104], R21 ;  /* 0x0001041501007387 */ /* 0x0003e80000100800 */
[----:B0-----:R-:W2:Y:S01]  /*5ba0*/  LDL.LU R10, [R1+0xa0] ;  /* 0x0000a000010a7983 */ /* 0x001ea20000300800 */
[----:B------:R-:W-:-:S03]  /*5bb0*/  @!P1 IMAD.IADD R23, R23, 0x1, -R29 ;  /* 0x0000000117179824 */ /* 0x000fc600078e0a1d */
[----:B-1----:R-:W2:Y:S04]  /*5bc0*/  LDL.LU R21, [R1+0xa4] ;  /* 0x0000a40001157983 */ /* 0x002ea80000300800 */
[----:B------:R0:W-:Y:S04]  /*5bd0*/  STL [R1+0x100], R23 ;  /* 0x0001001701007387 */ /* 0x0001e80000100800 */
[----:B0-----:R-:W2:Y:S01]  /*5be0*/  LDL.LU R23, [R1+0x1cc] ;  /* 0x0001cc0001177983 */ /* 0x001ea20000300800 */
[C---:B------:R-:W-:Y:S02]  /*5bf0*/  ISETP.GT.U32.AND P5, PT, R29.reuse, R25, PT ;  /* 0x000000191d00720c */ /* 0x040fe40003fa4070 */
[----:B------:R-:W-:-:S02]  /*5c00*/  ISETP.GT.U32.AND P4, PT, R29, R26, PT ;  /* 0x0000001a1d00720c */ /* 0x000fc40003f84070 */
[----:B----4-:R-:W-:-:S09]  /*5c10*/  ISETP.GT.U32.AND P2, PT, R29, R15, PT ;  /* 0x0000000f1d00720c */ /* 0x010fd20003f44070 */
[--C-:B------:R-:W-:Y:S01]  /*5c20*/  @!P5 IMAD.IADD R25, R25, 0x1, -R29.reuse ;  /* 0x000000011919d824 */ /* 0x100fe200078e0a1d */
[C---:B------:R-:W-:Y:S01]  /*5c30*/  ISETP.GT.U32.AND P5, PT, R29.reuse, R16, PT ;  /* 0x000000101d00720c */ /* 0x040fe20003fa4070 */
[--C-:B------:R-:W-:Y:S01]  /*5c40*/  @!P4 IMAD.IADD R26, R26, 0x1, -R29.reuse ;  /* 0x000000011a1ac824 */ /* 0x100fe200078e0a1d */
[----:B------:R-:W-:Y:S01]  /*5c50*/  ISETP.GT.U32.AND P4, PT, R29, R17, PT ;  /* 0x000000111d00720c */ /* 0x000fe20003f84070 */
[----:B------:R-:W-:Y:S01]  /*5c60*/  @!P2 IMAD.IADD R15, R15, 0x1, -R29 ;  /* 0x000000010f0fa824 */ /* 0x000fe200078e0a1d */
[C---:B------:R-:W-:Y:S02]  /*5c70*/  ISETP.GT.U32.AND P2, PT, R29.reuse, R25, PT ;  /* 0x000000191d00720c */ /* 0x040fe40003f44070 */
[----:B------:R-:W-:-:S07]  /*5c80*/  ISETP.GT.U32.AND P0, PT, R29, R12, PT ;  /* 0x0000000c1d00720c */ /* 0x000fce0003f04070 */
[--C-:B------:R-:W-:Y:S01]  /*5c90*/  @!P5 IMAD.IADD R16, R16, 0x1, -R29.reuse ;  /* 0x000000011010d824 */ /* 0x100fe200078e0a1d */
[----:B------:R-:W-:Y:S01]  /*5ca0*/  ISETP.GT.U32.AND P5, PT, R29, R26, PT ;  /* 0x0000001a1d00720c */ /* 0x000fe20003fa4070 */
[--C-:B------:R-:W-:Y:S01]  /*5cb0*/  @!P4 IMAD.IADD R17, R17, 0x1, -R29.reuse ;  /* 0x000000011111c824 */ /* 0x100fe200078e0a1d */
[C---:B------:R-:W-:Y:S02]  /*5cc0*/  ISETP.GT.U32.AND P4, PT, R29.reuse, R11, PT ;  /* 0x0000000b1d00720c */ /* 0x040fe40003f84070 */
[----:B------:R-:W-:Y:S01]  /*5cd0*/  ISETP.GT.U32.AND P3, PT, R29, R13, PT ;  /* 0x0000000d1d00720c */ /* 0x000fe20003f64070 */
[--C-:B------:R-:W-:Y:S01]  /*5ce0*/  @!P2 IMAD.IADD R25, R25, 0x1, -R29.reuse ;  /* 0x000000011919a824 */ /* 0x100fe200078e0a1d */
[C---:B------:R-:W-:Y:S02]  /*5cf0*/  ISETP.GT.U32.AND P6, PT, R29.reuse, R17, PT ;  /* 0x000000111d00720c */ /* 0x040fe40003fc4070 */
[----:B------:R-:W-:Y:S01]  /*5d00*/  ISETP.GT.U32.AND P1, PT, R29, R14, PT ;  /* 0x0000000e1d00720c */ /* 0x000fe20003f24070 */
[--C-:B------:R-:W-:Y:S01]  /*5d10*/  @!P0 IMAD.IADD R12, R12, 0x1, -R29.reuse ;  /* 0x000000010c0c8824 */ /* 0x100fe200078e0a1d */
[----:B------:R0:W-:Y:S03]  /*5d20*/  STL [R1+0xd0], R25 ;  /* 0x0000d01901007387 */ /* 0x0001e60000100800 */
[----:B------:R-:W-:-:S02]  /*5d30*/  @!P5 IMAD.IADD R26, R26, 0x1, -R29 ;  /* 0x000000011a1ad824 */ /* 0x000fc400078e0a1d */
[--C-:B------:R-:W-:Y:S01]  /*5d40*/  @!P4 IMAD.IADD R11, R11, 0x1, -R29.reuse ;  /* 0x000000010b0bc824 */ /* 0x100fe200078e0a1d */
[C---:B------:R-:W-:Y:S02]  /*5d50*/  ISETP.GT.U32.AND P4, PT, R29.reuse, R27, PT ;  /* 0x0000001b1d00720c */ /* 0x040fe40003f84070 */
[----:B------:R-:W-:Y:S01]  /*5d60*/  ISETP.GT.U32.AND P0, PT, R29, R18, PT ;  /* 0x000000121d00720c */ /* 0x000fe20003f04070 */
[----:B0-----:R-:W4:Y:S01]  /*5d70*/  LDL.LU R25, [R1+0x8c] ;  /* 0x00008c0001197983 */ /* 0x001f220000300800 */
[----:B------:R-:W-:-:S03]  /*5d80*/  @!P3 IMAD.IADD R13, R13, 0x1, -R29 ;  /* 0x000000010d0db824 */ /* 0x000fc600078e0a1d */
[----:B------:R0:W-:Y:S01]  /*5d90*/  STL [R1+0xd4], R26 ;  /* 0x0000d41a01007387 */ /* 0x0001e20000100800 */
[C---:B------:R-:W-:Y:S02]  /*5da0*/  ISETP.GT.U32.AND P2, PT, R29.reuse, R15, PT ;  /* 0x0000000f1d00720c */ /* 0x040fe40003f44070 */
[----:B------:R-:W-:Y:S01]  /*5db0*/  ISETP.GT.U32.AND P3, PT, R29, R19, PT ;  /* 0x000000131d00720c */ /* 0x000fe20003f64070 */
[--C-:B------:R-:W-:Y:S01]  /*5dc0*/  @!P6 IMAD.IADD R17, R17, 0x1, -R29.reuse ;  /* 0x000000011111e824 */ /* 0x100fe200078e0a1d */
[----:B0-----:R-:W4:Y:S01]  /*5dd0*/  LDL.LU R26, [R1+0x90] ;  /* 0x00009000011a7983 */ /* 0x001f220000300800 */
[--C-:B------:R-:W-:Y:S01]  /*5de0*/  @!P1 IMAD.IADD R14, R14, 0x1, -R29.reuse ;  /* 0x000000010e0e9824 */ /* 0x100fe200078e0a1d */
[----:B------:R-:W-:Y:S01]  /*5df0*/  ISETP.GT.U32.AND P1, PT, R29, R20, PT ;  /* 0x000000141d00720c */ /* 0x000fe20003f24070 */
[--C-:B------:R-:W-:Y:S01]  /*5e00*/  @!P4 IMAD.IADD R27, R27, 0x1, -R29.reuse ;  /* 0x000000011b1bc824 */ /* 0x100fe200078e0a1d */
[----:B------:R-:W-:Y:S01]  /*5e10*/  ISETP.GT.U32.AND P5, PT, R29, R16, PT ;  /* 0x000000101d00720c */ /* 0x000fe20003fa4070 */
[----:B------:R-:W-:-:S04]  /*5e20*/  @!P0 IMAD.IADD R18, R18, 0x1, -R29 ;  /* 0x0000000112128824 */ /* 0x000fc800078e0a1d */
[--C-:B------:R-:W-:Y:S01]  /*5e30*/  @!P2 IMAD.IADD R15, R15, 0x1, -R29.reuse ;  /* 0x000000010f0fa824 */ /* 0x100fe200078e0a1d */
[----:B------:R-:W-:Y:S01]  /*5e40*/  ISETP.GT.U32.AND P2, PT, R29, R22, PT ;  /* 0x000000161d00720c */ /* 0x000fe20003f44070 */
[--C-:B------:R-:W-:Y:S01]  /*5e50*/  @!P3 IMAD.IADD R19, R19, 0x1, -R29.reuse ;  /* 0x000000011313b824 */ /* 0x100fe200078e0a1d */
[----:B------:R0:W-:Y:S03]  /*5e60*/  STL [R1+0xd8], R11 ;  /* 0x0000d80b01007387 */ /* 0x0001e60000100800 */
[--C-:B------:R-:W-:Y:S01]  /*5e70*/  @!P1 IMAD.IADD R20, R20, 0x1, -R29.reuse ;  /* 0x0000000114149824 */ /* 0x100fe200078e0a1d */
[----:B------:R1:W-:Y:S01]  /*5e80*/  STL [R1+0xe0], R12 ;  /* 0x0000e00c01007387 */ /* 0x0003e20000100800 */
[----:B------:R-:W-:-:S03]  /*5e90*/  @!P5 IMAD.IADD R16, R16, 0x1, -R29 ;  /* 0x000000011010d824 */ /* 0x000fc600078e0a1d */
[----:B------:R0:W-:Y:S04]  /*5ea0*/  STL [R1+0xdc], R13 ;  /* 0x0000dc0d01007387 */ /* 0x0001e80000100800 */
[----:B------:R0:W-:Y:S04]  /*5eb0*/  STL [R1+0xbc], R14 ;  /* 0x0000bc0e01007387 */ /* 0x0001e80000100800 */
[----:B------:R0:W-:Y:S04]  /*5ec0*/  STL [R1+0xc0], R15 ;  /* 0x0000c00f01007387 */ /* 0x0001e80000100800 */
[----:B------:R-:W4:Y:S01]  /*5ed0*/  LDL R7, [R1+0xc6c] ;  /* 0x000c6c0001077983 */ /* 0x000f220000100800 */
[----:B------:R-:W-:-:S03]  /*5ee0*/  @!P2 IMAD.IADD R22, R22, 0x1, -R29 ;  /* 0x000000011616a824 */ /* 0x000fc600078e0a1d */
[----:B------:R-:W-:Y:S04]  /*5ef0*/  STL [R1+0xc4], R16 ;  /* 0x0000c41001007387 */ /* 0x000fe80000100800 */
[----:B0-----:R-:W4:Y:S04]  /*5f00*/  LDL.LU R11, [R1+0x94] ;  /* 0x00009400010b7983 */ /* 0x001f280000300800 */
[----:B-1----:R-:W4:Y:S04]  /*5f10*/  LDL.LU R12, [R1+0x1c0] ;  /* 0x0001c000010c7983 */ /* 0x002f280000300800 */
[----:B------:R-:W-:Y:S04]  /*5f20*/  STL [R1+0xcc], R17 ;  /* 0x0000cc1101007387 */ /* 0x000fe80000100800 */
[----:B------:R-:W4:Y:S04]  /*5f30*/  LDL.LU R13, [R1+0x1b4] ;  /* 0x0001b400010d7983 */ /* 0x000f280000300800 */
[----:B------:R-:W4:Y:S04]  /*5f40*/  LDL.LU R14, [R1+0x88] ;  /* 0x00008800010e7983 */ /* 0x000f280000300800 */
[----:B------:R-:W4:Y:S01]  /*5f50*/  LDL.LU R15, [R1+0x194] ;  /* 0x00019400010f7983 */ /* 0x000f220000300800 */
[----:B---3--:R-:W-:-:S02]  /*5f60*/  ISETP.GT.U32.AND P6, PT, R29, R8, PT ;  /* 0x000000081d00720c */ /* 0x008fc40003fc4070 */
[C---:B--2---:R-:W-:Y:S02]  /*5f70*/  ISETP.GT.U32.AND P4, PT, R29.reuse, R9, PT ;  /* 0x000000091d00720c */ /* 0x044fe40003f84070 */
[----:B------:R-:W-:-:S09]  /*5f80*/  ISETP.GT.U32.AND P0, PT, R29, R10, PT ;  /* 0x0000000a1d00720c */ /* 0x000fd20003f04070 */
[--C-:B------:R-:W-:Y:S01]  /*5f90*/  @!P6 IMAD.IADD R8, R8, 0x1, -R29.reuse ;  /* 0x000000010808e824 */ /* 0x100fe200078e0a1d */
[C---:B------:R-:W-:Y:S02]  /*5fa0*/  ISETP.GT.U32.AND P6, PT, R29.reuse, R27, PT ;  /* 0x0000001b1d00720c */ /* 0x040fe40003fc4070 */
        /* <DEDUP_REMOVED lines=8> */
[--C-:B------:R-:W-:Y:S02]  /*6030*/  @!P6 IMAD.IADD R27, R27, 0x1, -R29.reuse ;  /* 0x000000011b1be824 */ /* 0x100fe400078e0a1d */
[--C-:B------:R-:W-:Y:S02]  /*6040*/  @!P4 IMAD.IADD R18, R18, 0x1, -R29.reuse ;  /* 0x000000011212c824 */ /* 0x100fe400078e0a1d */
[--C-:B------:R-:W-:Y:S01]  /*6050*/  @!P0 IMAD.IADD R19, R19, 0x1, -R29.reuse ;  /* 0x0000000113138824 */ /* 0x100fe200078e0a1d */
[----:B------:R0:W-:Y:S01]  /*6060*/  STL [R1+0xc8], R27 ;  /* 0x0000c81b01007387 */ /* 0x0001e20000100800 */
[--C-:B------:R-:W-:Y:S01]  /*6070*/  @!P1 IMAD.IADD R23, R23, 0x1, -R29.reuse ;  /* 0x0000000117179824 */ /* 0x100fe200078e0a1d */
[----:B------:R-:W-:Y:S02]  /*6080*/  ISETP.GT.U32.AND P1, PT, R29, R22, PT ;  /* 0x000000161d00720c */ /* 0x000fe40003f24070 */
[----:B0-----:R-:W2:Y:S04]  /*6090*/  LDL.LU R27, [R1+0x198] ;  /* 0x00019800011b7983 */ /* 0x001ea80000300800 */
[----:B------:R-:W3:Y:S01]  /*60a0*/  LDL.LU R16, [R1+0x1a8] ;  /* 0x0001a80001107983 */ /* 0x000ee20000300800 */
[----:B------:R-:W-:-:S03]  /*60b0*/  @!P3 IMAD.IADD R20, R20, 0x1, -R29 ;  /* 0x000000011414b824 */ /* 0x000fc600078e0a1d */
[----:B------:R0:W-:Y:S04]  /*60c0*/  STL [R1+0xa8], R18 ;  /* 0x0000a81201007387 */ /* 0x0001e80000100800 */
[----:B------:R-:W2:Y:S04]  /*60d0*/  LDL.LU R17, [R1+0x1a0] ;  /* 0x0001a00001117983 */ /* 0x000ea80000300800 */
[----:B------:R1:W-:Y:S04]  /*60e0*/  STL [R1+0xac], R19 ;  /* 0x0000ac1301007387 */ /* 0x0003e80000100800 */
[----:B0-----:R-:W2:Y:S01]  /*60f0*/  LDL.LU R18, [R1+0x168] ;  /* 0x0001680001127983 */ /* 0x001ea20000300800 */
[----:B------:R-:W-:-:S03]  /*6100*/  @!P1 IMAD.IADD R22, R22, 0x1, -R29 ;  /* 0x0000000116169824 */ /* 0x000fc600078e0a1d */
[----:B-1----:R-:W2:Y:S04]  /*6110*/  LDL.LU R19, [R1+0x16c] ;  /* 0x00016c0001137983 */ /* 0x002ea80000300800 */
[----:B------:R0:W-:Y:S04]  /*6120*/  STL [R1+0xb0], R20 ;  /* 0x0000b01401007387 */ /* 0x0001e80000100800 */
[----:B0-----:R-:W2:Y:S04]  /*6130*/  LDL.LU R20, [R1+0x174] ;  /* 0x0001740001147983 */ /* 0x001ea80000300800 */
[----:B------:R0:W-:Y:S04]  /*6140*/  STL [R1+0xb8], R22 ;  /* 0x0000b81601007387 */ /* 0x0001e80000100800 */
[----:B0-----:R-:W2:Y:S01]  /*6150*/  LDL.LU R22, [R1+0x18c] ;  /* 0x00018c0001167983 */ /* 0x001ea20000300800 */
[----:B------:R-:W-:-:S02]  /*6160*/  ISETP.GT.U32.AND P5, PT, R29, R24, PT ;  /* 0x000000181d00720c */ /* 0x000fc40003fa4070 */
[----:B----4-:R-:W-:-:S11]  /*6170*/  ISETP.GT.U32.AND P2, PT, R29, R25, PT ;  /* 0x000000191d00720c */ /* 0x010fd60003f44070 */
[--C-:B------:R-:W-:Y:S01]  /*6180*/  @!P5 IMAD.IADD R24, R24, 0x1, -R29.reuse ;  /* 0x000000011818d824 */ /* 0x100fe200078e0a1d */
[----:B------:R-:W-:Y:S01]  /*6190*/  ISETP.GT.U32.AND P5, PT, R29, R26, PT ;  /* 0x0000001a1d00720c */ /* 0x000fe20003fa4070 */
[----:B------:R-:W-:Y:S01]  /*61a0*/  @!P2 IMAD.IADD R25, R25, 0x1, -R29 ;  /* 0x000000011919a824 */ /* 0x000fe200078e0a1d */
[C---:B------:R-:W-:Y:S02]  /*61b0*/  ISETP.GT.U32.AND P4, PT, R29.reuse, R9, PT ;  /* 0x000000091d00720c */ /* 0x040fe40003f84070 */
[C---:B------:R-:W-:Y:S02]  /*61c0*/  ISETP.GT.U32.AND P2, PT, R29.reuse, R24, PT ;  /* 0x000000181d00720c */ /* 0x040fe40003f44070 */
[----:B------:R-:W-:-:S07]  /*61d0*/  ISETP.GT.U32.AND P0, PT, R29, R10, PT ;  /* 0x0000000a1d00720c */ /* 0x000fce0003f04070 */
[--C-:B------:R-:W-:Y:S01]  /*61e0*/  @!P5 IMAD.IADD R26, R26, 0x1, -R29.reuse ;  /* 0x000000011a1ad824 */ /* 0x100fe200078e0a1d */
[C---:B------:R-:W-:Y:S02]  /*61f0*/  ISETP.GT.U32.AND P5, PT, R29.reuse, R8, PT ;  /* 0x000000081d00720c */ /* 0x040fe40003fa4070 */
[C---:B------:R-:W-:Y:S02]  /*6200*/  ISETP.GT.U32.AND P3, PT, R29.reuse, R21, PT ;  /* 0x000000151d00720c */ /* 0x040fe40003f64070 */
[C---:B------:R-:W-:Y:S02]  /*6210*/  ISETP.GT.U32.AND P1, PT, R29.reuse, R23, PT ;  /* 0x000000171d00720c */ /* 0x040fe40003f24070 */
[----:B------:R-:W-:Y:S01]  /*6220*/  ISETP.GT.U32.AND P6, PT, R29, R26, PT ;  /* 0x0000001a1d00720c */ /* 0x000fe20003fc4070 */
[--C-:B------:R-:W-:Y:S01]  /*6230*/  @!P4 IMAD.IADD R9, R9, 0x1, -R29.reuse ;  /* 0x000000010909c824 */ /* 0x100fe200078e0a1d */
[----:B------:R-:W-:Y:S01]  /*6240*/  ISETP.GT.U32.AND P4, PT, R29, R12, PT ;  /* 0x0000000c1d00720c */ /* 0x000fe20003f84070 */
[----:B------:R-:W-:-:S04]  /*6250*/  @!P2 IMAD.IADD R24, R24, 0x1, -R29 ;  /* 0x000000011818a824 */ /* 0x000fc800078e0a1d */
[--C-:B------:R-:W-:Y:S01]  /*6260*/  @!P5 IMAD.IADD R8, R8, 0x1, -R29.reuse ;  /* 0x000000010808d824 */ /* 0x100fe200078e0a1d */
[C---:B------:R-:W-:Y:S01]  /*6270*/  ISETP.GT.U32.AND P5, PT, R29.reuse, R11, PT ;  /* 0x0000000b1d00720c */ /* 0x040fe20003fa4070 */
[--C-:B------:R-:W-:Y:S01]  /*6280*/  @!P0 IMAD.IADD R10, R10, 0x1, -R29.reuse ;  /* 0x000000010a0a8824 */ /* 0x100fe200078e0a1d */
[----:B------:R-:W-:Y:S01]  /*6290*/  ISETP.GT.U32.AND P0, PT, R29, R13, PT ;  /* 0x0000000d1d00720c */ /* 0x000fe20003f04070 */
[----:B------:R0:W-:Y:S01]  /*62a0*/  STL [R1+0xb4], R24 ;  /* 0x0000b41801007387 */ /* 0x0001e20000100800 */
[--C-:B------:R-:W-:Y:S01]  /*62b0*/  @!P3 IMAD.IADD R21, R21, 0x1, -R29.reuse ;  /* 0x000000011515b824 */ /* 0x100fe200078e0a1d */
[C---:B------:R-:W-:Y:S02]  /*62c0*/  ISETP.GT.U32.AND P2, PT, R29.reuse, R25, PT ;  /* 0x000000191d00720c */ /* 0x040fe40003f44070 */
[----:B------:R-:W-:Y:S01]  /*62d0*/  ISETP.GT.U32.AND P3, PT, R29, R14, PT ;  /* 0x0000000e1d00720c */ /* 0x000fe20003f64070 */
[--C-:B------:R-:W-:Y:S01]  /*62e0*/  @!P1 IMAD.IADD R23, R23, 0x1, -R29.reuse ;  /* 0x0000000117179824 */ /* 0x100fe200078e0a1d */
[----:B------:R-:W-:Y:S01]  /*62f0*/  ISETP.GT.U32.AND P1, PT, R29, R15, PT ;  /* 0x0000000f1d00720c */ /* 0x000fe20003f24070 */
[----:B0-----:R-:W4:Y:S01]  /*6300*/  LDL.LU R24, [R1+0x17c] ;  /* 0x00017c0001187983 */ /* 0x001f220000300800 */
[----:B------:R-:W-:-:S02]  /*6310*/  @!P6 IMAD.IADD R26, R26, 0x1, -R29 ;  /* 0x000000011a1ae824 */ /* 0x000fc400078e0a1d */
[--C-:B------:R-:W-:Y:S02]  /*6320*/  @!P5 IMAD.IADD R11, R11, 0x1, -R29.reuse ;  /* 0x000000010b0bd824 */ /* 0x100fe400078e0a1d */
[--C-:B------:R-:W-:Y:S02]  /*6330*/  @!P4 IMAD.IADD R12, R12, 0x1, -R29.reuse ;  /* 0x000000010c0cc824 */ /* 0x100fe400078e0a1d */
[--C-:B------:R-:W-:Y:S02]  /*6340*/  @!P0 IMAD.IADD R13, R13, 0x1, -R29.reuse ;  /* 0x000000010d0d8824 */ /* 0x100fe400078e0a1d */
[--C-:B------:R-:W-:Y:S02]  /*6350*/  @!P2 IMAD.IADD R25, R25, 0x1, -R29.reuse ;  /* 0x000000011919a824 */ /* 0x100fe400078e0a1d */
[--C-:B------:R-:W-:Y:S02]  /*6360*/  @!P3 IMAD.IADD R14, R14, 0x1, -R29.reuse ;  /* 0x000000010e0eb824 */ /* 0x100fe400078e0a1d */
[----:B------:R-:W-:Y:S01]  /*6370*/  @!P1 IMAD.IADD R15, R15, 0x1, -R29 ;  /* 0x000000010f0f9824 */ /* 0x000fe200078e0a1d */
[----:B------:R-:W-:Y:S01]  /*6380*/  STL [R1+0x98], R8 ;  /* 0x0000980801007387 */ /* 0x000fe20000100800 */
[----:B------:R-:W-:-:S03]  /*6390*/  IMAD.HI.U32 R3, R28, R0, RZ ;  /* 0x000000001c037227 */ /* 0x000fc600078e00ff */
[----:B------:R-:W-:Y:S04]  /*63a0*/  STL [R1+0x9c], R9 ;  /* 0x00009c0901007387 */ /* 0x000fe80000100800 */
[----:B------:R-:W-:Y:S04]  /*63b0*/  STL [R1+0xa0], R10 ;  /* 0x0000a00a01007387 */ /* 0x000fe80000100800 */
[----:B------:R-:W-:Y:S04]  /*63c0*/  STL [R1+0xa4], R21 ;  /* 0x0000a41501007387 */ /* 0x000fe80000100800 */
[----:B------:R-:W-:Y:S01]  /*63d0*/  STL [R1+0x1cc], R23 ;  /* 0x0001cc1701007387 */ /* 0x000fe20000100800 */
[----:B------:R-:W-:-:S03]  /*63e0*/  IMAD.MOV R3, RZ, RZ, -R3 ;  /* 0x000000ffff037224 */ /* 0x000fc600078e0a03 */
[----:B------:R0:W-:Y:S04]  /*63f0*/  STL [R1+0x90], R26 ;  /* 0x0000901a01007387 */ /* 0x0001e80000100800 */
[----:B------:R1:W-:Y:S01]  /*6400*/  STL [R1+0x8c], R25 ;  /* 0x00008c1901007387 */ /* 0x0003e20000100800 */
[----:B------:R-:W-:-:S03]  /*6410*/  IMAD R0, R29, R3, R0 ;  /* 0x000000031d007224 */ /* 0x000fc600078e0200 */
[----:B0-----:R-:W4:Y:S01]  /*6420*/  LDL.LU R26, [R1+0x12c] ;  /* 0x00012c00011a7983 */ /* 0x001f220000300800 */
[----:B------:R-:W-:-:S03]  /*6430*/  IABS R3, R7 ;  /* 0x0000000700037213 */ /* 0x000fc60000000000 */
[----:B-1----:R-:W4:Y:S04]  /*6440*/  LDL.LU R25, [R1+0x130] ;  /* 0x0001300001197983 */ /* 0x002f280000300800 */
[----:B------:R-:W4:Y:S04]  /*6450*/  LDL.LU R23, [R1+0x134] ;  /* 0x0001340001177983 */ /* 0x000f280000300800 */
[----:B------:R-:W4:Y:S04]  /*6460*/  LDL.LU R21, [R1+0x154] ;  /* 0x0001540001157983 */ /* 0x000f280000300800 */
[----:B------:R-:W4:Y:S04]  /*6470*/  LDL.LU R7, [R1+0x13c] ;  /* 0x00013c0001077983 */ /* 0x000f280000300800 */
[----:B------:R-:W4:Y:S01]  /*6480*/  LDL.LU R8, [R1+0xe8] ;  /* 0x0000e80001087983 */ /* 0x000f220000300800 */
[----:B------:R-:W-:Y:S01]  /*6490*/  IMAD.MOV.U32 R9, RZ, RZ, R3 ;  /* 0x000000ffff097224 */ /* 0x000fe200078e0003 */
[----:B---3--:R-:W-:-:S02]  /*64a0*/  ISETP.GT.U32.AND P6, PT, R29, R16, PT ;  /* 0x000000101d00720c */ /* 0x008fc40003fc4070 */
[C---:B--2---:R-:W-:Y:S02]  /*64b0*/  ISETP.GT.U32.AND P5, PT, R29.reuse, R17, PT ;  /* 0x000000111d00720c */ /* 0x044fe40003fa4070 */
[C---:B------:R-:W-:Y:S02]  /*64c0*/  ISETP.GT.U32.AND P2, PT, R29.reuse, R27, PT ;  /* 0x0000001b1d00720c */ /* 0x040fe40003f44070 */
[C---:B------:R-:W-:Y:S02]  /*64d0*/  ISETP.GT.U32.AND P4, PT, R29.reuse, R18, PT ;  /* 0x000000121d00720c */ /* 0x040fe40003f84070 */
[----:B------:R-:W-:-:S05]  /*64e0*/  ISETP.GT.U32.AND P0, PT, R29, R19, PT ;  /* 0x000000131d00720c */ /* 0x000fca0003f04070 */
[--C-:B------:R-:W-:Y:S01]  /*64f0*/  @!P6 IMAD.IADD R16, R16, 0x1, -R29.reuse ;  /* 0x000000011010e824 */ /* 0x100fe200078e0a1d */
[----:B------:R-:W-:Y:S01]  /*6500*/  ISETP.GT.U32.AND P6, PT, R29, R11, PT ;  /* 0x0000000b1d00720c */ /* 0x000fe20003fc4070 */
[----:B------:R-:W-:Y:S01]  /*6510*/  @!P5 IMAD.IADD R17, R17, 0x1, -R29 ;  /* 0x000000011111d824 */ /* 0x000fe200078e0a1d */
[----:B------:R-:W-:-:S03]  /*6520*/  ISETP.GT.U32.AND P5, PT, R29, R12, PT ;  /* 0x0000000c1d00720c */ /* 0x000fc60003fa4070 */
[--C-:B------:R-:W-:Y:S01]  /*6530*/  @!P4 IMAD.IADD R18, R18, 0x1, -R29.reuse ;  /* 0x000000011212c824 */ /* 0x100fe200078e0a1d */
[----:B------:R-:W-:Y:S01]  /*6540*/  ISETP.GT.U32.AND P3, PT, R29, R20, PT ;  /* 0x000000141d00720c */ /* 0x000fe20003f64070 */
[--C-:B------:R-:W-:Y:S01]  /*6550*/  @!P0 IMAD.IADD R19, R19, 0x1, -R29.reuse ;  /* 0x0000000113138824 */ /* 0x100fe200078e0a1d */
[C---:B------:R-:W-:Y:S02]  /*6560*/  ISETP.GT.U32.AND P4, PT, R29.reuse, R13, PT ;  /* 0x0000000d1d00720c */ /* 0x040fe40003f84070 */
[----:B------:R-:W-:Y:S01]  /*6570*/  ISETP.GT.U32.AND P0, PT, R29, R14, PT ;  /* 0x0000000e1d00720c */ /* 0x000fe20003f04070 */
[----:B------:R-:W-:Y:S01]  /*6580*/  @!P2 IMAD.IADD R27, R27, 0x1, -R29 ;  /* 0x000000011b1ba824 */ /* 0x000fe200078e0a1d */
[----:B------:R-:W-:-:S07]  /*6590*/  ISETP.GT.U32.AND P1, PT, R29, R22, PT ;  /* 0x000000161d00720c */ /* 0x000fce0003f24070 */
[--C-:B------:R-:W-:Y:S01]  /*65a0*/  @!P3 IMAD.IADD R20, R20, 0x1, -R29.reuse ;  /* 0x000000011414b824 */ /* 0x100fe200078e0a1d */
[----:B------:R-:W-:Y:S01]  /*65b0*/  ISETP.GT.U32.AND P3, PT, R29, R15, PT ;  /* 0x0000000f1d00720c */ /* 0x000fe20003f64070 */
[--C-:B------:R-:W-:Y:S02]  /*65c0*/  @!P6 IMAD.IADD R11, R11, 0x1, -R29.reuse ;  /* 0x000000010b0be824 */ /* 0x100fe400078e0a1d */
[--C-:B------:R-:W-:Y:S02]  /*65d0*/  @!P5 IMAD.IADD R12, R12, 0x1, -R29.reuse ;  /* 0x000000010c0cd824 */ /* 0x100fe400078e0a1d */
[--C-:B------:R-:W-:Y:S02]  /*65e0*/  @!P4 IMAD.IADD R13, R13, 0x1, -R29.reuse ;  /* 0x000000010d0dc824 */ /* 0x100fe400078e0a1d */
[--C-:B------:R-:W-:Y:S01]  /*65f0*/  @!P1 IMAD.IADD R22, R22, 0x1, -R29.reuse ;  /* 0x0000000116169824 */ /* 0x100fe200078e0a1d */
[----:B------:R-:W-:Y:S01]  /*6600*/  ISETP.GT.U32.AND P1, PT, R29, R27, PT ;  /* 0x0000001b1d00720c */ /* 0x000fe20003f24070 */
[--C-:B------:R-:W-:Y:S01]  /*6610*/  @!P0 IMAD.IADD R14, R14, 0x1, -R29.reuse ;  /* 0x000000010e0e8824 */ /* 0x100fe200078e0a1d */
[----:B------:R0:W-:Y:S03]  /*6620*/  STL [R1+0x94], R11 ;  /* 0x0000940b01007387 */ /* 0x0001e60000100800 */
[--C-:B------:R-:W-:Y:S01]  /*6630*/  @!P3 IMAD.IADD R15, R15, 0x1, -R29.reuse ;  /* 0x000000010f0fb824 */ /* 0x100fe200078e0a1d */
[----:B------:R1:W-:Y:S04]  /*6640*/  STL [R1+0x1c0], R12 ;  /* 0x0001c00c01007387 */ /* 0x0003e80000100800 */
[----:B------:R-:W2:Y:S04]  /*6650*/  LDL.LU R10, [R1+0xec] ;  /* 0x0000ec00010a7983 */ /* 0x000ea80000300800 */
[----:B------:R3:W-:Y:S04]  /*6660*/  STL [R1+0x1b4], R13 ;  /* 0x0001b40d01007387 */ /* 0x0007e80000100800 */
[----:B------:R3:W-:Y:S01]  /*6670*/  STL [R1+0x88], R14 ;  /* 0x0000880e01007387 */ /* 0x0007e20000100800 */
[----:B------:R-:W-:-:S03]  /*6680*/  @!P1 IMAD.IADD R27, R27, 0x1, -R29 ;  /* 0x000000011b1b9824 */ /* 0x000fc600078e0a1d */
[----:B0-----:R-:W2:Y:S04]  /*6690*/  LDL.LU R11, [R1+0xf4] ;  /* 0x0000f400010b7983 */ /* 0x001ea80000300800 */
[----:B-1----:R-:W2:Y:S04]  /*66a0*/  LDL.LU R12, [R1+0x114] ;  /* 0x00011400010c7983 */ /* 0x002ea80000300800 */
[----:B------:R-:W-:Y:S04]  /*66b0*/  STL [R1+0x194], R15 ;  /* 0x0001940f01007387 */ /* 0x000fe80000100800 */
[----:B---3--:R-:W3:Y:S04]  /*66c0*/  LDL.LU R13, [R1+0xfc] ;  /* 0x0000fc00010d7983 */ /* 0x008ee80000300800 */
[----:B------:R-:W3:Y:S04]  /*66d0*/  LDL.LU R14, [R1+0x38] ;  /* 0x00003800010e7983 */ /* 0x000ee80000300800 */
[----:B------:R0:W-:Y:S04]  /*66e0*/  STL [R1+0x198], R27 ;  /* 0x0001981b01007387 */ /* 0x0001e80000100800 */
[----:B0-----:R-:W3:Y:S04]  /*66f0*/  LDL.LU R27, [R1+0x34] ;  /* 0x00003400011b7983 */ /* 0x001ee80000300800 */
[----:B------:R-:W3:Y:S01]  /*6700*/  LDL.LU R3, [R1+0x30] ;  /* 0x0000300001037983 */ /* 0x000ee20000300800 */
[----:B----4-:R-:W-:-:S02]  /*6710*/  ISETP.GT.U32.AND P2, PT, R29, R24, PT ;  /* 0x000000181d00720c */ /* 0x010fc40003f44070 */
[C---:B------:R-:W-:Y:S02]  /*6720*/  ISETP.GT.U32.AND P6, PT, R29.reuse, R17, PT ;  /* 0x000000111d00720c */ /* 0x040fe40003fc4070 */
[----:B------:R-:W-:-:S09]  /*6730*/  ISETP.GT.U32.AND P5, PT, R29, R18, PT ;  /* 0x000000121d00720c */ /* 0x000fd20003fa4070 */
[--C-:B------:R-:W-:Y:S01]  /*6740*/  @!P2 IMAD.IADD R24, R24, 0x1, -R29.reuse ;  /* 0x000000011818a824 */ /* 0x100fe200078e0a1d */
[C---:B------:R-:W-:Y:S02]  /*6750*/  ISETP.GT.U32.AND P2, PT, R29.reuse, R16, PT ;  /* 0x000000101d00720c */ /* 0x040fe40003f44070 */
[C---:B------:R-:W-:Y:S02]  /*6760*/  ISETP.GT.U32.AND P0, PT, R29.reuse, R19, PT ;  /* 0x000000131d00720c */ /* 0x040fe40003f04070 */
[C---:B------:R-:W-:Y:S02]  /*6770*/  ISETP.GT.U32.AND P3, PT, R29.reuse, R20, PT ;  /* 0x000000141d00720c */ /* 0x040fe40003f64070 */
[C---:B------:R-:W-:Y:S02]  /*6780*/  ISETP.GT.U32.AND P4, PT, R29.reuse, R24, PT ;  /* 0x000000181d00720c */ /* 0x040fe40003f84070 */
[----:B------:R-:W-:Y:S01]  /*6790*/  ISETP.GT.U32.AND P1, PT, R29, R22, PT ;  /* 0x000000161d00720c */ /* 0x000fe20003f24070 */
[----:B------:R-:W-:-:S04]  /*67a0*/  @!P6 IMAD.IADD R17, R17, 0x1, -R29 ;  /* 0x000000011111e824 */ /* 0x000fc800078e0a1d */
[--C-:B------:R-:W-:Y:S01]  /*67b0*/  @!P2 IMAD.IADD R16, R16, 0x1, -R29.reuse ;  /* 0x000000011010a824 */ /* 0x100fe200078e0a1d */
[C---:B------:R-:W-:Y:S01]  /*67c0*/  ISETP.GT.U32.AND P2, PT, R29.reuse, R26, PT ;  /* 0x0000001a1d00720c */ /* 0x040fe20003f44070 */
[--C-:B------:R-:W-:Y:S01]  /*67d0*/  @!P5 IMAD.IADD R18, R18, 0x1, -R29.reuse ;  /* 0x000000011212d824 */ /* 0x100fe200078e0a1d */
[----:B------:R-:W-:Y:S01]  /*67e0*/  ISETP.GT.U32.AND P6, PT, R29, R25, PT ;  /* 0x000000191d00720c */ /* 0x000fe20003fc4070 */
[--C-:B------:R-:W-:Y:S01]  /*67f0*/  @!P0 IMAD.IADD R19, R19, 0x1, -R29.reuse ;  /* 0x0000000113138824 */ /* 0x100fe200078e0a1d */
[C---:B------:R-:W-:Y:S01]  /*6800*/  ISETP.GT.U32.AND P5, PT, R29.reuse, R23, PT ;  /* 0x000000171d00720c */ /* 0x040fe20003fa4070 */
[--C-:B------:R-:W-:Y:S01]  /*6810*/  @!P3 IMAD.IADD R20, R20, 0x1, -R29.reuse ;  /* 0x000000011414b824 */ /* 0x100fe200078e0a1d */
[C---:B------:R-:W-:Y:S01]  /*6820*/  ISETP.GT.U32.AND P0, PT, R29.reuse, R21, PT ;  /* 0x000000151d00720c */ /* 0x040fe20003f04070 */
[--C-:B------:R-:W-:Y:S01]  /*6830*/  @!P4 IMAD.IADD R24, R24, 0x1, -R29.reuse ;  /* 0x000000011818c824 */ /* 0x100fe200078e0a1d */
[----:B------:R-:W-:Y:S01]  /*6840*/  ISETP.GT.U32.AND P3, PT, R29, R7, PT ;  /* 0x000000071d00720c */ /* 0x000fe20003f64070 */
[----:B------:R-:W-:-:S04]  /*6850*/  @!P1 IMAD.IADD R22, R22, 0x1, -R29 ;  /* 0x0000000116169824 */ /* 0x000fc800078e0a1d */
[--C-:B------:R-:W-:Y:S01]  /*6860*/  @!P2 IMAD.IADD R26, R26, 0x1, -R29.reuse ;  /* 0x000000011a1aa824 */ /* 0x100fe200078e0a1d */
[----:B------:R-:W-:Y:S01]  /*6870*/  ISETP.GT.U32.AND P1, PT, R29, R8, PT ;  /* 0x000000081d00720c */ /* 0x000fe20003f24070 */
[--C-:B------:R-:W-:Y:S02]  /*6880*/  @!P6 IMAD.IADD R25, R25, 0x1, -R29.reuse ;  /* 0x000000011919e824 */ /* 0x100fe400078e0a1d */
[--C-:B------:R-:W-:Y:S02]  /*6890*/  @!P5 IMAD.IADD R23, R23, 0x1, -R29.reuse ;  /* 0x000000011717d824 */ /* 0x100fe400078e0a1d */
[--C-:B------:R-:W-:Y:S02]  /*68a0*/  @!P0 IMAD.IADD R21, R21, 0x1, -R29.reuse ;  /* 0x0000000115158824 */ /* 0x100fe400078e0a1d */
[----:B------:R-:W-:-:S06]  /*68b0*/  @!P3 IMAD.IADD R7, R7, 0x1, -R29 ;  /* 0x000000010707b824 */ /* 0x000fcc00078e0a1d */
[----:B------:R-:W-:Y:S01]  /*68c0*/  @!P1 IMAD.IADD R8, R8, 0x1, -R29 ;  /* 0x0000000108089824 */ /* 0x000fe200078e0a1d */
[----:B------:R0:W-:Y:S04]  /*68d0*/  STL [R1+0x1a8], R16 ;  /* 0x0001a81001007387 */ /* 0x0001e80000100800 */
[----:B------:R1:W-:Y:S04]  /*68e0*/  STL [R1+0x1a0], R17 ;  /* 0x0001a01101007387 */ /* 0x0003e80000100800 */
[----:B------:R4:W-:Y:S04]  /*68f0*/  STL [R1+0x168], R18 ;  /* 0x0001681201007387 */ /* 0x0009e80000100800 */
[----:B------:R0:W-:Y:S04]  /*6900*/  STL [R1+0x16c], R19 ;  /* 0x00016c1301007387 */ /* 0x0001e80000100800 */
[----:B------:R0:W-:Y:S04]  /*6910*/  STL [R1+0x174], R20 ;  /* 0x0001741401007387 */ /* 0x0001e80000100800 */
[----:B------:R-:W3:Y:S04]  /*6920*/  LDL.LU R15, [R1+0x2c] ;  /* 0x00002c00010f7983 */ /* 0x000ee80000300800 */
[----:B------:R-:W-:Y:S04]  /*6930*/  STL [R1+0x18c], R22 ;  /* 0x00018c1601007387 */ /* 0x000fe80000100800 */
[----:B0-----:R-:W3:Y:S04]  /*6940*/  LDL.LU R16, [R1+0x28] ;  /* 0x0000280001107983 */ /* 0x001ee80000300800 */
[----:B-1----:R-:W3:Y:S04]  /*6950*/  LDL.LU R17, [R1+0x24] ;  /* 0x0000240001117983 */ /* 0x002ee80000300800 */
[----:B------:R-:W-:Y:S04]  /*6960*/  STL [R1+0x17c], R24 ;  /* 0x00017c1801007387 */ /* 0x000fe80000100800 */
[----:B----4-:R-:W4:Y:S04]  /*6970*/  LDL.LU R18, [R1+0x20] ;  /* 0x0000200001127983 */ /* 0x010f280000300800 */
[----:B------:R-:W4:Y:S04]  /*6980*/  LDL.LU R19, [R1+0x1c] ;  /* 0x00001c0001137983 */ /* 0x000f280000300800 */
[----:B------:R-:W4:Y:S01]  /*6990*/  LDL.LU R20, [R1+0x18] ;  /* 0x0000180001147983 */ /* 0x000f220000300800 */
[----:B------:R-:W-:-:S04]  /*69a0*/  IMAD.HI.U32 R28, R28, R9, RZ ;  /* 0x000000091c1c7227 */ /* 0x000fc800078e00ff */
[----:B------:R-:W-:-:S04]  /*69b0*/  IMAD.MOV R28, RZ, RZ, -R28 ;  /* 0x000000ffff1c7224 */ /* 0x000fc800078e0a1c */
[C---:B------:R-:W-:Y:S01]  /*69c0*/  IMAD R28, R29.reuse, R28, R9 ;  /* 0x0000001c1d1c7224 */ /* 0x040fe200078e0209 */
[C---:B--2---:R-:W-:Y:S02]  /*69d0*/  ISETP.GT.U32.AND P4, PT, R29.reuse, R10, PT ;  /* 0x0000000a1d00720c */ /* 0x044fe40003f84070 */
[C---:B------:R-:W-:Y:S02]  /*69e0*/  ISETP.GT.U32.AND P2, PT, R29.reuse, R11, PT ;  /* 0x0000000b1d00720c */ /* 0x040fe40003f44070 */
[----:B------:R-:W-:-:S09]  /*69f0*/  ISETP.GT.U32.AND P6, PT, R29, R12, PT ;  /* 0x0000000c1d00720c */ /* 0x000fd20003fc4070 */
[--C-:B------:R-:W-:Y:S01]  /*6a00*/  @!P4 IMAD.IADD R10, R10, 0x1, -R29.reuse ;  /* 0x000000010a0ac824 */ /* 0x100fe200078e0a1d */
[C---:B---3--:R-:W-:Y:S02]  /*6a10*/  ISETP.GT.U32.AND P5, PT, R29.reuse, R13, PT ;  /* 0x0000000d1d00720c */ /* 0x048fe40003fa4070 */
[----:B------:R-:W-:Y:S01]  /*6a20*/  ISETP.GT.U32.AND P0, PT, R29, R14, PT ;  /* 0x0000000e1d00720c */ /* 0x000fe20003f04070 */
[--C-:B------:R-:W-:Y:S01]  /*6a30*/  @!P2 IMAD.IADD R11, R11, 0x1, -R29.reuse ;  /* 0x000000010b0ba824 */ /* 0x100fe200078e0a1d */
[C---:B------:R-:W-:Y:S02]  /*6a40*/  ISETP.GT.U32.AND P4, PT, R29.reuse, R26, PT ;  /* 0x0000001a1d00720c */ /* 0x040fe40003f84070 */
[C---:B------:R-:W-:Y:S01]  /*6a50*/  ISETP.GT.U32.AND P2, PT, R29.reuse, R25, PT ;  /* 0x000000191d00720c */ /* 0x040fe20003f44070 */
[----:B------:R-:W-:Y:S01]  /*6a60*/  @!P6 IMAD.IADD R12, R12, 0x1, -R29 ;  /* 0x000000010c0ce824 */ /* 0x000fe200078e0a1d */
[C---:B------:R-:W-:Y:S02]  /*6a70*/  ISETP.GT.U32.AND P6, PT, R29.reuse, R23, PT ;  /* 0x000000171d00720c */ /* 0x040fe40003fc4070 */
[----:B------:R-:W-:-:S02]  /*6a80*/  ISETP.GT.U32.AND P3, PT, R29, R27, PT ;  /* 0x0000001b1d00720c */ /* 0x000fc40003f64070 */
[----:B------:R-:W-:Y:S01]  /*6a90*/  ISETP.GT.U32.AND P1, PT, R29, R3, PT ;  /* 0x000000031d00720c */ /* 0x000fe20003f24070 */
[--C-:B------:R-:W-:Y:S01]  /*6aa0*/  @!P5 IMAD.IADD R13, R13, 0x1, -R29.reuse ;  /* 0x000000010d0dd824 */ /* 0x100fe200078e0a1d */
[C---:B------:R-:W-:Y:S01]  /*6ab0*/  ISETP.GT.U32.AND P5, PT, R29.reuse, R21, PT ;  /* 0x000000151d00720c */ /* 0x040fe20003fa4070 */
[--C-:B------:R-:W-:Y:S01]  /*6ac0*/  @!P0 IMAD.IADD R14, R14, 0x1, -R29.reuse ;  /* 0x000000010e0e8824 */ /* 0x100fe200078e0a1d */
[----:B------:R-:W-:Y:S01]  /*6ad0*/  ISETP.GT.U32.AND P0, PT, R29, R7, PT ;  /* 0x000000071d00720c */ /* 0x000fe20003f04070 */
[----:B------:R-:W-:-:S06]  /*6ae0*/  @!P4 IMAD.IADD R26, R26, 0x1, -R29 ;  /* 0x000000011a1ac824 */ /* 0x000fcc00078e0a1d */
[--C-:B------:R-:W-:Y:S01]  /*6af0*/  @!P3 IMAD.IADD R27, R27, 0x1, -R29.reuse ;  /* 0x000000011b1bb824 */ /* 0x100fe200078e0a1d */
[----:B------:R-:W-:Y:S01]  /*6b00*/  ISETP.GT.U32.AND P3, PT, R29, R8, PT ;  /* 0x000000081d00720c */ /* 0x000fe20003f64070 */
[--C-:B------:R-:W-:Y:S02]  /*6b10*/  @!P2 IMAD.IADD R25, R25, 0x1, -R29.reuse ;  /* 0x000000011919a824 */ /* 0x100fe400078e0a1d */
[--C-:B------:R-:W-:Y:S01]  /*6b20*/  @!P1 IMAD.IADD R3, R3, 0x1, -R29.reuse ;  /* 0x0000000103039824 */ /* 0x100fe200078e0a1d */
[C---:B------:R-:W-:Y:S01]  /*6b30*/  ISETP.GT.U32.AND P1, PT, R29.reuse, R10, PT ;  /* 0x0000000a1d00720c */ /* 0x040fe20003f24070 */
[----:B------:R0:W-:Y:S01]  /*6b40*/  STL [R1+0x12c], R26 ;  /* 0x00012c1a01007387 */ /* 0x0001e20000100800 */
[----:B------:R-:W-:Y:S01]  /*6b50*/  ISETP.GT.U32.AND P2, PT, R29, R11, PT ;  /* 0x0000000b1d00720c */ /* 0x000fe20003f44070 */
[--C-:B------:R-:W-:Y:S01]  /*6b60*/  @!P6 IMAD.IADD R23, R23, 0x1, -R29.reuse ;  /* 0x000000011717e824 */ /* 0x100fe200078e0a1d */
[----:B------:R-:W-:Y:S01]  /*6b70*/  ISETP.GT.U32.AND P4, PT, R29, R12, PT ;  /* 0x0000000c1d00720c */ /* 0x000fe20003f84070 */
[--C-:B------:R-:W-:Y:S01]  /*6b80*/  @!P5 IMAD.IADD R21, R21, 0x1, -R29.reuse ;  /* 0x000000011515d824 */ /* 0x100fe200078e0a1d */
[----:B------:R-:W-:Y:S01]  /*6b90*/  ISETP.GT.U32.AND P5, PT, R29, R13, PT ;  /* 0x0000000d1d00720c */ /* 0x000fe20003fa4070 */
[----:B------:R-:W-:Y:S01]  /*6ba0*/  @!P0 IMAD.IADD R7, R7, 0x1, -R29 ;  /* 0x0000000107078824 */ /* 0x000fe200078e0a1d */
[----:B0-----:R-:W2:Y:S01]  /*6bb0*/  LDL.LU R26, [R1+0x14] ;  /* 0x00001400011a7983 */ /* 0x001ea20000300800 */
[----:B------:R-:W-:-:S03]  /*6bc0*/  ISETP.GT.U32.AND P0, PT, R29, R14, PT ;  /* 0x0000000e1d00720c */ /* 0x000fc60003f04070 */
[----:B------:R0:W-:Y:S01]  /*6bd0*/  STL [R1+0x130], R25 ;  /* 0x0001301901007387 */ /* 0x0001e20000100800 */
[--C-:B------:R-:W-:Y:S01]  /*6be0*/  @!P3 IMAD.IADD R8, R8, 0x1, -R29.reuse ;  /* 0x000000010808b824 */ /* 0x100fe200078e0a1d */
[----:B------:R-:W-:Y:S01]  /*6bf0*/  ISETP.GT.U32.AND P3, PT, R29, R27, PT ;  /* 0x0000001b1d00720c */ /* 0x000fe20003f64070 */
[--C-:B------:R-:W-:Y:S01]  /*6c00*/  @!P1 IMAD.IADD R10, R10, 0x1, -R29.reuse ;  /* 0x000000010a0a9824 */ /* 0x100fe200078e0a1d */
[----:B0-----:R-:W3:Y:S04]  /*6c10*/  LDL.LU R25, [R1+0x10] ;  /* 0x0000100001197983 */ /* 0x001ee80000300800 */
[----:B------:R-:W3:Y:S04]  /*6c20*/  LDL.LU R24, [R1+0xc] ;  /* 0x00000c0001187983 */ /* 0x000ee80000300800 */
[----:B------:R0:W-:Y:S01]  /*6c30*/  STL [R1+0x134], R23 ;  /* 0x0001341701007387 */ /* 0x0001e20000100800 */
[----:B------:R-:W-:-:S03]  /*6c40*/  @!P2 IMAD.IADD R11, R11, 0x1, -R29 ;  /* 0x000000010b0ba824 */ /* 0x000fc600078e0a1d */
[----:B0-----:R-:W3:Y:S04]  /*6c50*/  LDL.LU R23, [R1+0x8] ;  /* 0x0000080001177983 */ /* 0x001ee80000300800 */
[----:B------:R-:W3:Y:S04]  /*6c60*/  LDL.LU R22, [R1+0x4] ;  /* 0x0000040001167983 */ /* 0x000ee80000300800 */
[----:B------:R0:W-:Y:S01]  /*6c70*/  STL [R1+0x154], R21 ;  /* 0x0001541501007387 */ /* 0x0001e20000100800 */
[--C-:B------:R-:W-:Y:S02]  /*6c80*/  @!P4 IMAD.IADD R12, R12, 0x1, -R29.reuse ;  /* 0x000000010c0cc824 */ /* 0x100fe400078e0a1d */
[--C-:B------:R-:W-:Y:S01]  /*6c90*/  @!P5 IMAD.IADD R13, R13, 0x1, -R29.reuse ;  /* 0x000000010d0dd824 */ /* 0x100fe200078e0a1d */
[----:B0-----:R-:W3:Y:S04]  /*6ca0*/  LDL.LU R21, [R1] ;  /* 0x0000000001157983 */ /* 0x001ee80000300800 */
[----:B------:R0:W-:Y:S01]  /*6cb0*/  STL [R1+0x13c], R7 ;  /* 0x00013c0701007387 */ /* 0x0001e20000100800 */
[----:B------:R-:W-:-:S03]  /*6cc0*/  @!P0 IMAD.IADD R14, R14, 0x1, -R29 ;  /* 0x000000010e0e8824 */ /* 0x000fc600078e0a1d */
[----:B0-----:R-:W3:Y:S04]  /*6cd0*/  LDL.LU R7, [R1+0x104c] ;  /* 0x00104c0001077983 */ /* 0x001ee80000300800 */
[----:B------:R0:W-:Y:S01]  /*6ce0*/  STL [R1+0xe8], R8 ;  /* 0x0000e80801007387 */ /* 0x0001e20000100800 */
[----:B------:R-:W-:-:S03]  /*6cf0*/  @!P3 IMAD.IADD R27, R27, 0x1, -R29 ;  /* 0x000000011b1bb824 */ /* 0x000fc600078e0a1d */
[----:B0-----:R-:W3:Y:S04]  /*6d00*/  LDL.LU R8, [R1+0x1048] ;  /* 0x0010480001087983 */ /* 0x001ee80000300800 */
[----:B------:R-:W3:Y:S04]  /*6d10*/  LDL.LU R9, [R1+0x1044] ;  /* 0x0010440001097983 */ /* 0x000ee80000300800 */
[----:B------:R0:W-:Y:S04]  /*6d20*/  STL [R1+0xec], R10 ;  /* 0x0000ec0a01007387 */ /* 0x0001e80000100800 */
[----:B0-----:R-:W3:Y:S04]  /*6d30*/  LDL.LU R10, [R1+0x1040] ;  /* 0x00104000010a7983 */ /* 0x001ee80000300800 */
        /* <DEDUP_REMOVED lines=9> */
[----:B0-----:R-:W3:Y:S01]  /*6dd0*/  LDL.LU R27, [R1+0x102c] ;  /* 0x00102c00011b7983 */ /* 0x001ee20000300800 */
[----:B------:R-:W-:-:S02]  /*6de0*/  ISETP.GT.U32.AND P6, PT, R29, R3, PT ;  /* 0x000000031d00720c */ /* 0x000fc40003fc4070 */
[C---:B------:R-:W-:Y:S02]  /*6df0*/  ISETP.GT.U32.AND P1, PT, R29.reuse, R15, PT ;  /* 0x0000000f1d00720c */ /* 0x040fe40003f24070 */
[C---:B------:R-:W-:Y:S02]  /*6e00*/  ISETP.GT.U32.AND P2, PT, R29.reuse, R16, PT ;  /* 0x000000101d00720c */ /* 0x040fe40003f44070 */
[C---:B------:R-:W-:Y:S02]  /*6e10*/  ISETP.GT.U32.AND P4, PT, R29.reuse, R17, PT ;  /* 0x000000111d00720c */ /* 0x040fe40003f84070 */
[C---:B----4-:R-:W-:Y:S02]  /*6e20*/  ISETP.GT.U32.AND P5, PT, R29.reuse, R18, PT ;  /* 0x000000121d00720c */ /* 0x050fe40003fa4070 */
[C---:B------:R-:W-:Y:S02]  /*6e30*/  ISETP.GT.U32.AND P0, PT, R29.reuse, R19, PT ;  /* 0x000000131d00720c */ /* 0x040fe40003f04070 */
[----:B------:R-:W-:Y:S01]  /*6e40*/  ISETP.GT.U32.AND P3, PT, R29, R20, PT ;  /* 0x000000141d00720c */ /* 0x000fe20003f64070 */
        /* <DEDUP_REMOVED lines=8> */
[----:B--2---:R-:W-:-:S02]  /*6ed0*/  ISETP.GT.U32.AND P6, PT, R29, R26, PT ;  /* 0x0000001a1d00720c */ /* 0x004fc40003fc4070 */
[C---:B---3--:R-:W-:Y:S02]  /*6ee0*/  ISETP.GT.U32.AND P1, PT, R29.reuse, R25, PT ;  /* 0x000000191d00720c */ /* 0x048fe40003f24070 */
[----:B------:R-:W-:-:S09]  /*6ef0*/  ISETP.GT.U32.AND P2, PT, R29, R24, PT ;  /* 0x000000181d00720c */ /* 0x000fd20003f44070 */
[--C-:B------:R-:W-:Y:S01]  /*6f00*/  @!P6 IMAD.IADD R26, R26, 0x1, -R29.reuse ;  /* 0x000000011a1ae824 */ /* 0x100fe200078e0a1d */
[C---:B------:R-:W-:Y:S02]  /*6f10*/  ISETP.GT.U32.AND P6, PT, R29.reuse, R15, PT ;  /* 0x0000000f1d00720c */ /* 0x040fe40003fc4070 */
[C---:B------:R-:W-:Y:S02]  /*6f20*/  ISETP.GT.U32.AND P4, PT, R29.reuse, R23, PT ;  /* 0x000000171d00720c */ /* 0x040fe40003f84070 */
[----:B------:R-:W-:Y:S01]  /*6f30*/  ISETP.GT.U32.AND P5, PT, R29, R22, PT ;  /* 0x000000161d00720c */ /* 0x000fe20003fa4070 */
[--C-:B------:R-:W-:Y:S01]  /*6f40*/  @!P1 IMAD.IADD R25, R25, 0x1, -R29.reuse ;  /* 0x0000000119199824 */ /* 0x100fe200078e0a1d */
[C---:B------:R-:W-:Y:S01]  /*6f50*/  ISETP.GT.U32.AND P1, PT, R29.reuse, R16, PT ;  /* 0x000000101d00720c */ /* 0x040fe20003f24070 */
[----:B------:R-:W-:Y:S01]  /*6f60*/  @!P2 IMAD.IADD R24, R24, 0x1, -R29 ;  /* 0x000000011818a824 */ /* 0x000fe200078e0a1d */
[C---:B------:R-:W-:Y:S02]  /*6f70*/  ISETP.GT.U32.AND P2, PT, R29.reuse, R17, PT ;  /* 0x000000111d00720c */ /* 0x040fe40003f44070 */
[----:B------:R-:W-:-:S05]  /*6f80*/  ISETP.GT.U32.AND P0, PT, R29, R21, PT ;  /* 0x000000151d00720c */ /* 0x000fca0003f04070 */
[--C-:B------:R-:W-:Y:S01]  /*6f90*/  @!P4 IMAD.IADD R23, R23, 0x1, -R29.reuse ;  /* 0x000000011717c824 */ /* 0x100fe200078e0a1d */
[C---:B------:R-:W-:Y:S01]  /*6fa0*/  ISETP.GT.U32.AND P4, PT, R29.reuse, R18, PT ;  /* 0x000000121d00720c */ /* 0x040fe20003f84070 */
[--C-:B------:R-:W-:Y:S01]  /*6fb0*/  @!P5 IMAD.IADD R22, R22, 0x1, -R29.reuse ;  /* 0x000000011616d824 */ /* 0x100fe200078e0a1d */
[----:B------:R-:W-:Y:S01]  /*6fc0*/  ISETP.GT.U32.AND P5, PT, R29, R19, PT ;  /* 0x000000131d00720c */ /* 0x000fe20003fa4070 */
[--C-:B------:R-:W-:Y:S02]  /*6fd0*/  @!P6 IMAD.IADD R15, R15, 0x1, -R29.reuse ;  /* 0x000000010f0fe824 */ /* 0x100fe400078e0a1d */
[--C-:B------:R-:W-:Y:S01]  /*6fe0*/  @!P1 IMAD.IADD R16, R16, 0x1, -R29.reuse ;  /* 0x0000000110109824 */ /* 0x100fe200078e0a1d */
[----:B------:R-:W-:Y:S01]  /*6ff0*/  ISETP.GT.U32.AND P1, PT, R29, R25, PT ;  /* 0x000000191d00720c */ /* 0x000fe20003f24070 */
[--C-:B------:R-:W-:Y:S01]  /*7000*/  @!P0 IMAD.IADD R21, R21, 0x1, -R29.reuse ;  /* 0x0000000115158824 */ /* 0x100fe200078e0a1d */
[----:B------:R-:W-:Y:S01]  /*7010*/  ISETP.GT.U32.AND P0, PT, R29, R20, PT ;  /* 0x000000141d00720c */ /* 0x000fe20003f04070 */
[----:B------:R-:W-:Y:S01]  /*7020*/  @!P2 IMAD.IADD R17, R17, 0x1, -R29 ;  /* 0x000000011111a824 */ /* 0x000fe200078e0a1d */
[----:B------:R-:W-:-:S03]  /*7030*/  ISETP.GT.U32.AND P2, PT, R29, R24, PT ;  /* 0x000000181d00720c */ /* 0x000fc60003f44070 */
[--C-:B------:R-:W-:Y:S01]  /*7040*/  @!P4 IMAD.IADD R18, R18, 0x1, -R29.reuse ;  /* 0x000000011212c824 */ /* 0x100fe200078e0a1d */
[----:B------:R0:W-:Y:S01]  /*7050*/  STL [R1+0x2c], R15 ;  /* 0x00002c0f01007387 */ /* 0x0001e20000100800 */
[----:B------:R-:W-:Y:S01]  /*7060*/  ISETP.GT.U32.AND P4, PT, R29, R23, PT ;  /* 0x000000171d00720c */ /* 0x000fe20003f84070 */
[--C-:B------:R-:W-:Y:S01]  /*7070*/  @!P5 IMAD.IADD R19, R19, 0x1, -R29.reuse ;  /* 0x000000011313d824 */ /* 0x100fe200078e0a1d */
[----:B------:R-:W-:Y:S01]  /*7080*/  ISETP.GT.U32.AND P5, PT, R29, R22, PT ;  /* 0x000000161d00720c */ /* 0x000fe20003fa4070 */
[----:B0-----:R-:W2:Y:S03]  /*7090*/  LDL.LU R15, [R1+0x1028] ;  /* 0x00102800010f7983 */ /* 0x001ea60000300800 */
[--C-:B------:R-:W-:Y:S01]  /*70a0*/  @!P0 IMAD.IADD R20, R20, 0x1, -R29.reuse ;  /* 0x0000000114148824 */ /* 0x100fe200078e0a1d */
[----:B------:R0:W-:Y:S01]  /*70b0*/  STL [R1+0x28], R16 ;  /* 0x0000281001007387 */ /* 0x0001e20000100800 */
[----:B------:R-:W-:-:S03]  /*70c0*/  @!P1 IMAD.IADD R25, R25, 0x1, -R29 ;  /* 0x0000000119199824 */ /* 0x000fc600078e0a1d */
[----:B0-----:R-:W3:Y:S04]  /*70d0*/  LDL.LU R16, [R1+0x1024] ;  /* 0x0010240001107983 */ /* 0x001ee80000300800 */
[----:B------:R0:W-:Y:S01]  /*70e0*/  STL [R1+0x24], R17 ;  /* 0x0000241101007387 */ /* 0x0001e20000100800 */
[--C-:B------:R-:W-:Y:S01]  /*70f0*/  @!P2 IMAD.IADD R24, R24, 0x1, -R29.reuse ;  /* 0x000000011818a824 */ /* 0x100fe200078e0a1d */
[----:B------:R-:W-:Y:S02]  /*7100*/  ISETP.GT.U32.AND P0, PT, R29, R21, PT ;  /* 0x000000151d00720c */ /* 0x000fe40003f04070 */
[----:B0-----:R-:W4:Y:S04]  /*7110*/  LDL.LU R17, [R1+0x1020] ;  /* 0x0010200001117983 */ /* 0x001f280000300800 */
[----:B------:R0:W-:Y:S01]  /*7120*/  STL [R1+0x20], R18 ;  /* 0x0000201201007387 */ /* 0x0001e20000100800 */
[----:B------:R-:W-:-:S03]  /*7130*/  @!P4 IMAD.IADD R23, R23, 0x1, -R29 ;  /* 0x000000011717c824 */ /* 0x000fc600078e0a1d */
[----:B0-----:R-:W2:Y:S04]  /*7140*/  LDL.LU R18, [R1+0x101c] ;  /* 0x00101c0001127983 */ /* 0x001ea80000300800 */
[----:B------:R0:W-:Y:S01]  /*7150*/  STL [R1+0x1c], R19 ;  /* 0x00001c1301007387 */ /* 0x0001e20000100800 */
[----:B------:R-:W-:-:S03]  /*7160*/  @!P5 IMAD.IADD R22, R22, 0x1, -R29 ;  /* 0x000000011616d824 */ /* 0x000fc600078e0a1d */
[----:B0-----:R-:W2:Y:S01]  /*7170*/  LDL.LU R19, [R1+0x1018] ;  /* 0x0010180001137983 */ /* 0x001ea20000300800 */
[----:B------:R-:W-:-:S13]  /*7180*/  ISETP.GT.U32.AND P3, PT, R29, R27, PT ;  /* 0x0000001b1d00720c */ /* 0x000fda0003f64070 */
[--C-:B------:R-:W-:Y:S01]  /*7190*/  @!P3 IMAD.IADD R27, R27, 0x1, -R29.reuse ;  /* 0x000000011b1bb824 */ /* 0x100fe200078e0a1d */
[----:B------:R-:W-:Y:S01]  /*71a0*/  ISETP.GT.U32.AND P3, PT, R29, R26, PT ;  /* 0x0000001a1d00720c */ /* 0x000fe20003f64070 */
[----:B------:R0:W-:Y:S04]  /*71b0*/  STL [R1+0x18], R20 ;  /* 0x0000181401007387 */ /* 0x0001e80000100800 */
[----:B0-----:R-:W2:Y:S08]  /*71c0*/  LDL.LU R20, [R1+0x1014] ;  /* 0x0010140001147983 */ /* 0x001eb00000300800 */
[----:B------:R-:W-:-:S05]  /*71d0*/  @!P3 IMAD.IADD R26, R26, 0x1, -R29 ;  /* 0x000000011a1ab824 */ /* 0x000fca00078e0a1d */
[----:B------:R0:W-:Y:S04]  /*71e0*/  STL [R1+0x14], R26 ;  /* 0x0000141a01007387 */ /* 0x0001e80000100800 */
[----:B0-----:R-:W3:Y:S04]  /*71f0*/  LDL.LU R26, [R1+0x1010] ;  /* 0x00101000011a7983 */ /* 0x001ee80000300800 */
[----:B------:R0:W-:Y:S04]  /*7200*/  STL [R1+0x10], R25 ;  /* 0x0000101901007387 */ /* 0x0001e80000100800 */
[----:B0-----:R-:W4:Y:S04]  /*7210*/  LDL.LU R25, [R1+0x100c] ;  /* 0x00100c0001197983 */ /* 0x001f280000300800 */
[----:B------:R0:W-:Y:S01]  /*7220*/  STL [R1+0xc], R24 ;  /* 0x00000c1801007387 */ /* 0x0001e20000100800 */
[----:B------:R-:W-:-:S03]  /*7230*/  @!P0 IMAD.IADD R21, R21, 0x1, -R29 ;  /* 0x0000000115158824 */ /* 0x000fc600078e0a1d */
[----:B0-----:R-:W4:Y:S04]  /*7240*/  LDL.LU R24, [R1+0x1008] ;  /* 0x0010080001187983 */ /* 0x001f280000300800 */
[----:B------:R0:W-:Y:S04]  /*7250*/  STL [R1+0x8], R23 ;  /* 0x0000081701007387 */ /* 0x0001e80000100800 */
[----:B0-----:R-:W4:Y:S04]  /*7260*/  LDL.LU R23, [R1+0x1004] ;  /* 0x0010040001177983 */ /* 0x001f280000300800 */
[----:B------:R0:W-:Y:S04]  /*7270*/  STL [R1+0x4], R22 ;  /* 0x0000041601007387 */ /* 0x0001e80000100800 */
[----:B0-----:R-:W4:Y:S04]  /*7280*/  LDL.LU R22, [R1+0x1000] ;  /* 0x0010000001167983 */ /* 0x001f280000300800 */
[----:B------:R0:W-:Y:S04]  /*7290*/  STL [R1], R21 ;  /* 0x0000001501007387 */ /* 0x0001e80000100800 */
[----:B0-----:R-:W4:Y:S01]  /*72a0*/  LDL.LU R21, [R1+0xffc] ;  /* 0x000ffc0001157983 */ /* 0x001f220000300800 */
[----:B------:R-:W-:-:S13]  /*72b0*/  ISETP.GT.U32.AND P6, PT, R29, R27, PT ;  /* 0x0000001b1d00720c */ /* 0x000fda0003fc4070 */
[----:B------:R-:W-:-:S05]  /*72c0*/  @!P6 IMAD.IADD R27, R27, 0x1, -R29 ;  /* 0x000000011b1be824 */ /* 0x000fca00078e0a1d */
[----:B------:R0:W-:Y:S01]  /*72d0*/  STL [R1+0xfd8], R27 ;  /* 0x000fd81b01007387 */ /* 0x0001e20000100800 */
[C---:B--2---:R-:W-:Y:S02]  /*72e0*/  ISETP.GT.U32.AND P6, PT, R29.reuse, R20, PT ;  /* 0x000000141d00720c */ /* 0x044fe40003fc4070 */
[C---:B---3--:R-:W-:Y:S02]  /*72f0*/  ISETP.GT.U32.AND P3, PT, R29.reuse, R26, PT ;  /* 0x0000001a1d00720c */ /* 0x048fe40003f64070 */
[----:B----4-:R-:W-:-:S11]  /*7300*/  ISETP.GT.U32.AND P1, PT, R29, R25, PT ;  /* 0x000000191d00720c */ /* 0x010fd60003f24070 */
[--C-:B------:R-:W-:Y:S01]  /*7310*/  @!P3 IMAD.IADD R26, R26, 0x1, -R29.reuse ;  /* 0x000000011a1ab824 */ /* 0x100fe200078e0a1d */
[C---:B------:R-:W-:Y:S02]  /*7320*/  ISETP.GT.U32.AND P3, PT, R29.reuse, R19, PT ;  /* 0x000000131d00720c */ /* 0x040fe40003f64070 */
[----:B------:R-:W-:Y:S01]  /*7330*/  ISETP.GT.U32.AND P2, PT, R29, R24, PT ;  /* 0x000000181d00720c */ /* 0x000fe20003f44070 */
[----:B------:R-:W-:Y:S01]  /*7340*/  @!P1 IMAD.IADD R25, R25, 0x1, -R29 ;  /* 0x0000000119199824 */ /* 0x000fe200078e0a1d */
[C---:B------:R-:W-:Y:S02]  /*7350*/  ISETP.GT.U32.AND P1, PT, R29.reuse, R18, PT ;  /* 0x000000121d00720c */ /* 0x040fe40003f24070 */
[----:B------:R-:W-:-:S09]  /*7360*/  ISETP.GT.U32.AND P4, PT, R29, R23, PT ;  /* 0x000000171d00720c */ /* 0x000fd20003f84070 */
[--C-:B------:R-:W-:Y:S01]  /*7370*/  @!P2 IMAD.IADD R24, R24, 0x1, -R29.reuse ;  /* 0x000000011818a824 */ /* 0x100fe200078e0a1d */
[C---:B------:R-:W-:Y:S02]  /*7380*/  ISETP.GT.U32.AND P2, PT, R29.reuse, R17, PT ;  /* 0x000000111d00720c */ /* 0x040fe40003f44070 */
[----:B------:R-:W-:Y:S01]  /*7390*/  ISETP.GT.U32.AND P5, PT, R29, R22, PT ;  /* 0x000000161d00720c */ /* 0x000fe20003fa4070 */
[----:B------:R-:W-:Y:S01]  /*73a0*/  @!P4 IMAD.IADD R23, R23, 0x1, -R29 ;  /* 0x000000011717c824 */ /* 0x000fe200078e0a1d */
[C---:B------:R-:W-:Y:S02]  /*73b0*/  ISETP.GT.U32.AND P4, PT, R29.reuse, R16, PT ;  /* 0x000000101d00720c */ /* 0x040fe40003f84070 */
[----:B------:R-:W-:-:S09]  /*73c0*/  ISETP.GT.U32.AND P0, PT, R29, R21, PT ;  /* 0x000000151d00720c */ /* 0x000fd20003f04070 */
[--C-:B------:R-:W-:Y:S01]  /*73d0*/  @!P5 IMAD.IADD R22, R22, 0x1, -R29.reuse ;  /* 0x000000011616d824 */ /* 0x100fe200078e0a1d */
[C---:B------:R-:W-:Y:S01]  /*73e0*/  ISETP.GT.U32.AND P5, PT, R29.reuse, R15, PT ;  /* 0x0000000f1d00720c */ /* 0x040fe20003fa4070 */
[--C-:B------:R-:W-:Y:S01]  /*73f0*/  @!P6 IMAD.IADD R20, R20, 0x1, -R29.reuse ;  /* 0x000000011414e824 */ /* 0x100fe200078e0a1d */
[----:B------:R-:W-:Y:S01]  /*7400*/  ISETP.GT.U32.AND P6, PT, R29, R26, PT ;  /* 0x0000001a1d00720c */ /* 0x000fe20003fc4070 */
[--C-:B------:R-:W-:Y:S01]  /*7410*/  @!P3 IMAD.IADD R19, R19, 0x1, -R29.reuse ;  /* 0x000000011313b824 */ /* 0x100fe200078e0a1d */
[C---:B------:R-:W-:Y:S01]  /*7420*/  ISETP.GT.U32.AND P3, PT, R29.reuse, R25, PT ;  /* 0x000000191d00720c */ /* 0x040fe20003f64070 */
[--C-:B------:R-:W-:Y:S01]  /*7430*/  @!P1 IMAD.IADD R18, R18, 0x1, -R29.reuse ;  /* 0x0000000112129824 */ /* 0x100fe200078e0a1d */
[----:B------:R-:W-:Y:S01]  /*7440*/  ISETP.GT.U32.AND P1, PT, R29, R24, PT ;  /* 0x000000181d00720c */ /* 0x000fe20003f24070 */
[--C-:B------:R-:W-:Y:S01]  /*7450*/  @!P2 IMAD.IADD R17, R17, 0x1, -R29.reuse ;  /* 0x000000011111a824 */ /* 0x100fe200078e0a1d */
[----:B------:R-:W-:Y:S01]  /*7460*/  ISETP.GT.U32.AND P2, PT, R29, R23, PT ;  /* 0x000000171d00720c */ /* 0x000fe20003f44070 */
[----:B------:R-:W-:-:S02]  /*7470*/  @!P0 IMAD.IADD R21, R21, 0x1, -R29 ;  /* 0x0000000115158824 */ /* 0x000fc400078e0a1d */
[--C-:B------:R-:W-:Y:S01]  /*7480*/  @!P4 IMAD.IADD R16, R16, 0x1, -R29.reuse ;  /* 0x000000011010c824 */ /* 0x100fe200078e0a1d */
[----:B------:R-:W-:Y:S01]  /*7490*/  ISETP.GT.U32.AND P4, PT, R29, R22, PT ;  /* 0x000000161d00720c */ /* 0x000fe20003f84070 */
[--C-:B------:R-:W-:Y:S01]  /*74a0*/  @!P5 IMAD.IADD R15, R15, 0x1, -R29.reuse ;  /* 0x000000010f0fd824 */ /* 0x100fe200078e0a1d */
[----:B------:R-:W-:Y:S01]  /*74b0*/  ISETP.GT.U32.AND P5, PT, R29, R21, PT ;  /* 0x000000151d00720c */ /* 0x000fe20003fa4070 */
[--C-:B------:R-:W-:Y:S02]  /*74c0*/  @!P6 IMAD.IADD R26, R26, 0x1, -R29.reuse ;  /* 0x000000011a1ae824 */ /* 0x100fe400078e0a1d */
[--C-:B------:R-:W-:Y:S02]  /*74d0*/  @!P3 IMAD.IADD R25, R25, 0x1, -R29.reuse ;  /* 0x000000011919b824 */ /* 0x100fe400078e0a1d */
[--C-:B------:R-:W-:Y:S02]  /*74e0*/  @!P1 IMAD.IADD R24, R24, 0x1, -R29.reuse ;  /* 0x0000000118189824 */ /* 0x100fe400078e0a1d */
[--C-:B------:R-:W-:Y:S01]  /*74f0*/  @!P2 IMAD.IADD R23, R23, 0x1, -R29.reuse ;  /* 0x000000011717a824 */ /* 0x100fe200078e0a1d */
[----:B------:R-:W-:Y:S03]  /*7500*/  STL [R1+0xfd0], R26 ;  /* 0x000fd01a01007387 */ /* 0x000fe60000100800 */
[--C-:B------:R-:W-:Y:S01]  /*7510*/  @!P4 IMAD.IADD R22, R22, 0x1, -R29.reuse ;  /* 0x000000011616c824 */ /* 0x100fe200078e0a1d */
[----:B------:R-:W-:Y:S01]  /*7520*/  STL [R1+0xfd4], R25 ;  /* 0x000fd41901007387 */ /* 0x000fe20000100800 */
[----:B------:R-:W-:-:S03]  /*7530*/  @!P5 IMAD.IADD R21, R21, 0x1, -R29 ;  /* 0x000000011515d824 */ /* 0x000fc600078e0a1d */
[----:B------:R-:W-:Y:S04]  /*7540*/  STL [R1+0xfcc], R24 ;  /* 0x000fcc1801007387 */ /* 0x000fe80000100800 */
[----:B------:R-:W-:Y:S04]  /*7550*/  STL [R1+0xfdc], R23 ;  /* 0x000fdc1701007387 */ /* 0x000fe80000100800 */
[----:B------:R1:W-:Y:S04]  /*7560*/  STL [R1+0xfe0], R22 ;  /* 0x000fe01601007387 */ /* 0x0003e80000100800 */
[----:B------:R2:W-:Y:S04]  /*7570*/  STL [R1+0xfe4], R21 ;  /* 0x000fe41501007387 */ /* 0x0005e80000100800 */
[----:B0-----:R-:W3:Y:S04]  /*7580*/  LDL.LU R27, [R1+0x178] ;  /* 0x00017800011b7983 */ /* 0x001ee80000300800 */
[----:B-1----:R-:W4:Y:S01]  /*7590*/  LDL R22, [R1+0x438] ;  /* 0x0004380001167983 */ /* 0x002f220000100800 */
[----:B------:R-:W-:-:S03]  /*75a0*/  ISETP.GT.U32.AND P0, PT, R29, R14, PT ;  /* 0x0000000e1d00720c */ /* 0x000fc60003f04070 */
[----:B------:R-:W0:Y:S04]  /*75b0*/  S2R R3, SR_TID.X ;  /* 0x0000000000037919 */ /* 0x000e280000002100 */
[----:B----4-:R-:W-:Y:S04]  /*75c0*/  STL [R1+0xff4], R22 ;  /* 0x000ff41601007387 */ /* 0x010fe80000100800 */
[----:B------:R-:W4:Y:S02]  /*75d0*/  LDL R24, [R1+0xde4] ;  /* 0x000de40001187983 */ /* 0x000f240000100800 */
[----:B------:R-:W-:Y:S01]  /*75e0*/  @!P0 IMAD.IADD R14, R14, 0x1, -R29 ;  /* 0x000000010e0e8824 */ /* 0x000fe200078e0a1d */
[----:B------:R-:W-:-:S02]  /*75f0*/  ISETP.GT.U32.AND P0, PT, R29, R20, PT ;  /* 0x000000141d00720c */ /* 0x000fc40003f04070 */
[----:B------:R-:W-:Y:S02]  /*7600*/  ISETP.GT.U32.AND P3, PT, R29, R19, PT ;  /* 0x000000131d00720c */ /* 0x000fe40003f64070 */
[----:B0-----:R-:W-:-:S09]  /*7610*/  LOP3.LUT R26, R3, 0x7, RZ, 0xc0, !PT ;  /* 0x00000007031a7812 */ /* 0x001fd200078ec0ff */
[--C-:B------:R-:W-:Y:S02]  /*7620*/  @!P0 IMAD.IADD R20, R20, 0x1, -R29.reuse ;  /* 0x0000000114148824 */ /* 0x100fe400078e0a1d */
[----:B------:R-:W-:Y:S02]  /*7630*/  @!P3 IMAD.IADD R19, R19, 0x1, -R29 ;  /* 0x000000011313b824 */ /* 0x000fe400078e0a1d */
[----:B------:R-:W-:Y:S01]  /*7640*/  IMAD.SHL.U32 R3, R3, 0x2, RZ ;  /* 0x0000000203037824 */ /* 0x000fe200078e00ff */
[C---:B------:R-:W-:Y:S02]  /*7650*/  ISETP.GT.U32.AND P1, PT, R29.reuse, R18, PT ;  /* 0x000000121d00720c */ /* 0x040fe40003f24070 */
[C---:B------:R-:W-:Y:S02]  /*7660*/  ISETP.GT.U32.AND P2, PT, R29.reuse, R17, PT ;  /* 0x000000111d00720c */ /* 0x040fe40003f44070 */
[C---:B------:R-:W-:Y:S02]  /*7670*/  ISETP.GT.U32.AND P4, PT, R29.reuse, R16, PT ;  /* 0x000000101d00720c */ /* 0x040fe40003f84070 */
[----:B------:R-:W-:-:S02]  /*7680*/  ISETP.GT.U32.AND P5, PT, R29, R15, PT ;  /* 0x0000000f1d00720c */ /* 0x000fc40003fa4070 */
[C---:B------:R-:W-:Y:S02]  /*7690*/  ISETP.GT.U32.AND P6, PT, R29.reuse, R14, PT ;  /* 0x0000000e1d00720c */ /* 0x040fe40003fc4070 */
[C---:B------:R-:W-:Y:S02]  /*76a0*/  ISETP.GT.U32.AND P0, PT, R29.reuse, R13, PT ;  /* 0x0000000d1d00720c */ /* 0x040fe40003f04070 */
        /* <DEDUP_REMOVED lines=13> */
[----:B------:R-:W-:Y:S01]  /*7780*/  @!P3 IMAD.IADD R12, R12, 0x1, -R29 ;  /* 0x000000010c0cb824 */ /* 0x000fe200078e0a1d */
[----:B----4-:R0:W-:Y:S04]  /*7790*/  STL [R1+0xff8], R24 ;  /* 0x000ff81801007387 */ /* 0x0101e80000100800 */
[----:B--2---:R-:W2:Y:S01]  /*77a0*/  LDL R21, [R1+0xdf0] ;  /* 0x000df00001157983 */ /* 0x004ea20000100800 */
[----:B0-----:R-:W-:-:S05]  /*77b0*/  IMAD.MOV.U32 R24, RZ, RZ, 0x7f ;  /* 0x0000007fff187424 */ /* 0x001fca00078e00ff */
[----:B------:R-:W-:Y:S01]  /*77c0*/  IADD3 R24, R24, c[0x0][0x180], RZ ;  /* 0x0000600018187a10 */ /* 0x000fe20007ffe0ff */
[----:B------:R0:W-:Y:S03]  /*77d0*/  STL [R1+0xfe8], R20 ;  /* 0x000fe81401007387 */ /* 0x0001e60000100800 */
[----:B------:R-:W-:Y:S01]  /*77e0*/  SHF.R.S32.HI R22, RZ, 0x1f, R24 ;  /* 0x0000001fff167819 */ /* 0x000fe20000011418 */
[----:B------:R3:W-:Y:S03]  /*77f0*/  STL [R1+0xfec], R19 ;  /* 0x000fec1301007387 */ /* 0x0007e60000100800 */
[----:B------:R-:W-:Y:S01]  /*7800*/  LEA.HI R22, R22, R24, RZ, 0x7 ;  /* 0x0000001816167211 */ /* 0x000fe200078f38ff */
[----:B------:R-:W4:Y:S01]  /*7810*/  LDL R23, [R1+0xe3c] ;  /* 0x000e3c0001177983 */ /* 0x000f220000100800 */
[----:B0-----:R-:W-:-:S03]  /*7820*/  IMAD R20, R26, 0x110, RZ ;  /* 0x000001101a147824 */ /* 0x001fc600078e02ff */
[----:B------:R-:W4:Y:S02]  /*7830*/  LDL R25, [R1+0xe54] ;  /* 0x000e540001197983 */ /* 0x000f240000100800 */
[C---:B---3--:R-:W-:Y:S02]  /*7840*/  LOP3.LUT R19, R20.reuse, R27, RZ, 0x3c, !PT ;  /* 0x0000001b14137212 */ /* 0x048fe400078e3cff */
[----:B------:R-:W3:Y:S01]  /*7850*/  LDL R26, [R1+0xe58] ;  /* 0x000e5800011a7983 */ /* 0x000ee20000100800 */
[----:B------:R-:W-:-:S03]  /*7860*/  LOP3.LUT R20, R20, 0x30, R3, 0x78, !PT ;  /* 0x0000003014147812 */ /* 0x000fc600078e7803 */
[----:B------:R-:W3:Y:S04]  /*7870*/  LDL R27, [R1+0xe5c] ;  /* 0x000e5c00011b7983 */ /* 0x000ee80000100800 */
[----:B------:R-:W3:Y:S04]  /*7880*/  LDL.LU R24, [R1+0xff8] ;  /* 0x000ff80001187983 */ /* 0x000ee80000300800 */
[----:B------:R-:W3:Y:S04]  /*7890*/  LDL.LU R22, [R1+0xff4] ;  /* 0x000ff40001167983 */ /* 0x000ee80000300800 */
[----:B------:R-:W3:Y:S01]  /*78a0*/  LDL.LU R3, [R1+0xff0] ;  /* 0x000ff00001037983 */ /* 0x000ee20000300800 */
        /* <DEDUP_REMOVED lines=12> */
[----:B------:R-:W3:Y:S01]  /*7970*/  LDL R20, [R1+0xe50] ;  /* 0x000e500001147983 */ /* 0x000ee20000100800 */
[----:B------:R-:W-:Y:S01]  /*7980*/  ISETP.GT.U32.AND P0, PT, R29, R12, PT ;  /* 0x0000000c1d00720c */ /* 0x000fe20003f04070 */
[--C-:B------:R-:W-:Y:S01]  /*7990*/  @!P3 IMAD.IADD R5, R5, 0x1, -R29.reuse ;  /* 0x000000010505b824 */ /* 0x100fe200078e0a1d */
[C---:B------:R-:W-:Y:S01]  /*79a0*/  ISETP.GT.U32.AND P3, PT, R29.reuse, R11, PT ;  /* 0x0000000b1d00720c */ /* 0x040fe20003f64070 */
[--C-:B------:R-:W-:Y:S01]  /*79b0*/  @!P1 IMAD.IADD R4, R4, 0x1, -R29.reuse ;  /* 0x0000000104049824 */ /* 0x100fe200078e0a1d */
[C---:B------:R-:W-:Y:S01]  /*79c0*/  ISETP.GT.U32.AND P1, PT, R29.reuse, R10, PT ;  /* 0x0000000a1d00720c */ /* 0x040fe20003f24070 */
[--C-:B------:R-:W-:Y:S01]  /*79d0*/  @!P2 IMAD.IADD R2, R2, 0x1, -R29.reuse ;  /* 0x000000010202a824 */ /* 0x100fe200078e0a1d */
[C---:B------:R-:W-:Y:S01]  /*79e0*/  ISETP.GT.U32.AND P2, PT, R29.reuse, R9, PT ;  /* 0x000000091d00720c */ /* 0x040fe20003f44070 */
        /* <DEDUP_REMOVED lines=14> */
[----:B------:R-:W-:Y:S01]  /*7ad0*/  @!P4 IMAD.IADD R8, R8, 0x1, -R29 ;  /* 0x000000010808c824 */ /* 0x000fe200078e0a1d */
[----:B------:R-:W-:-:S02]  /*7ae0*/  ISETP.GT.U32.AND P4, PT, R29, R28, PT ;  /* 0x0000001c1d00720c */ /* 0x000fc40003f84070 */
[----:B------:R-:W0:Y:S02]  /*7af0*/  S2R R29, SR_TID.X ;  /* 0x00000000001d7919 */ /* 0x000e240000002100 */
[----:B0-----:R-:W-:-:S05]  /*7b00*/  IMAD.SHL.U32 R29, R29, 0x80, RZ ;  /* 0x000000801d1d7824 */ /* 0x001fca00078e00ff */
[----:B------:R-:W-:Y:S02]  /*7b10*/  LOP3.LUT R19, R19, 0x800, R29, 0xf8, !PT ;  /* 0x0000080013137812 */ /* 0x000fe400078ef81d */
[----:B------:R-:W-:-:S03]  /*7b20*/  IABS R29, c[0x0][0x17c] ;  /* 0x00005f00001d7a13 */ /* 0x000fc60000000000 */
[----:B------:R0:W-:Y:S02]  /*7b30*/  STL [R1+0x384], R19 ;  /* 0x0003841301007387 */ /* 0x0001e40000100800 */
[--C-:B------:R-:W-:Y:S02]  /*7b40*/  @!P5 IMAD.IADD R7, R7, 0x1, -R29.reuse ;  /* 0x000000010707d824 */ /* 0x100fe400078e0a1d */
[--C-:B------:R-:W-:Y:S02]  /*7b50*/  @!P0 IMAD.IADD R6, R6, 0x1, -R29.reuse ;  /* 0x0000000106068824 */ /* 0x100fe400078e0a1d */
[--C-:B------:R-:W-:Y:S02]  /*7b60*/  @!P3 IMAD.IADD R5, R5, 0x1, -R29.reuse ;  /* 0x000000010505b824 */ /* 0x100fe400078e0a1d */
[--C-:B------:R-:W-:Y:S02]  /*7b70*/  @!P1 IMAD.IADD R4, R4, 0x1, -R29.reuse ;  /* 0x0000000104049824 */ /* 0x100fe400078e0a1d */
[----:B------:R-:W-:-:S02]  /*7b80*/  @!P4 IMAD.IADD R28, R28, 0x1, -R29 ;  /* 0x000000011c1cc824 */ /* 0x000fc400078e0a1d */
[--C-:B------:R-:W-:Y:S02]  /*7b90*/  @!P2 IMAD.IADD R2, R2, 0x1, -R29.reuse ;  /* 0x000000010202a824 */ /* 0x100fe400078e0a1d */
[----:B------:R-:W-:Y:S02]  /*7ba0*/  @!P6 IMAD.IADD R0, R0, 0x1, -R29 ;  /* 0x000000010000e824 */ /* 0x000fe400078e0a1d */
[----:B------:R-:W3:Y:S01]  /*7bb0*/  LDL R29, [R1+0xe48] ;  /* 0x000e4800011d7983 */ /* 0x000ee20000100800 */
[----:B--2---:R-:W-:-:S03]  /*7bc0*/  ISETP.GE.AND P3, PT, R21, RZ, PT ;  /* 0x000000ff1500720c */ /* 0x004fc60003f66270 */
[----:B------:R-:W2:Y:S01]  /*7bd0*/  LDL R21, [R1+0xe40] ;  /* 0x000e400001157983 */ /* 0x000ea20000100800 */
[----:B----4-:R-:W-:-:S03]  /*7be0*/  ISETP.GE.AND P1, PT, R23, RZ, PT ;  /* 0x000000ff1700720c */ /* 0x010fc60003f26270 */
[----:B------:R-:W4:Y:S01]  /*7bf0*/  LDL R23, [R1+0xe38] ;  /* 0x000e380001177983 */ /* 0x000f220000100800 */
[----:B------:R-:W-:-:S03]  /*7c00*/  ISETP.GE.AND P4, PT, R25, RZ, PT ;  /* 0x000000ff1900720c */ /* 0x000fc60003f86270 */
[----:B------:R-:W2:Y:S01]  /*7c10*/  LDL R25, [R1+0xe34] ;  /* 0x000e340001197983 */ /* 0x000ea20000100800 */
[----:B---3--:R-:W-:-:S03]  /*7c20*/  ISETP.GE.AND P0, PT, R24, RZ, PT ;  /* 0x000000ff1800720c */ /* 0x008fc60003f06270 */
[----:B------:R-:W3:Y:S01]  /*7c30*/  LDL R24, [R1+0xe44] ;  /* 0x000e440001187983 */ /* 0x000ee20000100800 */
[----:B------:R-:W-:-:S03]  /*7c40*/  ISETP.GE.AND P5, PT, R22, RZ, PT ;  /* 0x000000ff1600720c */ /* 0x000fc60003fa6270 */
[----:B------:R-:W2:Y:S01]  /*7c50*/  LDL R22, [R1+0xe4c] ;  /* 0x000e4c0001167983 */ /* 0x000ea20000100800 */
[----:B0-----:R-:W-:-:S03]  /*7c60*/  IMAD.MOV.U32 R19, RZ, RZ, R3 ;  /* 0x000000ffff137224 */ /* 0x001fc600078e0003 */
[----:B------:R-:W2:Y:S06]  /*7c70*/  LDL.LU R3, [R1+0x78] ;  /* 0x0000780001037983 */ /* 0x000eac0000300800 */
[----:B------:R-:W-:Y:S01]  /*7c80*/  @!P5 IMAD.MOV R19, RZ, RZ, -R19 ;  /* 0x000000ffff13d224 */ /* 0x000fe200078e0a13 */
[----:B------:R-:W-:Y:S02]  /*7c90*/  ISETP.GE.AND P5, PT, R27, RZ, PT ;  /* 0x000000ff1b00720c */ /* 0x000fe40003fa6270 */
[----:B------:R-:W3:Y:S04]  /*7ca0*/  LDL R27, [R1+0xe2c] ;  /* 0x000e2c00011b7983 */ /* 0x000ee80000100800 */
[----:B------:R0:W-:Y:S04]  /*7cb0*/  STL [R1+0x1e8], R19 ;  /* 0x0001e81301007387 */ /* 0x0001e80000100800 */
[----:B0-----:R-:W3:Y:S01]  /*7cc0*/  LDL.LU R19, [R1+0x74] ;  /* 0x0000740001137983 */ /* 0x001ee20000300800 */
[----:B--2---:R-:W-:Y:S01]  /*7cd0*/  @!P0 IMAD.MOV R3, RZ, RZ, -R3 ;  /* 0x000000ffff038224 */ /* 0x004fe200078e0a03 */
[----:B------:R-:W-:-:S02]  /*7ce0*/  ISETP.GE.AND P0, PT, R26, RZ, PT ;  /* 0x000000ff1a00720c */ /* 0x000fc40003f06270 */
[----:B------:R-:W2:Y:S04]  /*7cf0*/  LDL R26, [R1+0xe30] ;  /* 0x000e3000011a7983 */ /* 0x000ea80000100800 */
[----:B------:R0:W-:Y:S04]  /*7d00*/  STL [R1+0x1e4], R3 ;  /* 0x0001e40301007387 */ /* 0x0001e80000100800 */
[----:B0-----:R-:W2:Y:S01]  /*7d10*/  LDL.LU R3, [R1+0x70] ;  /* 0x0000700001037983 */ /* 0x001ea20000300800 */
[----:B---3--:R-:W-:Y:S01]  /*7d20*/  @!P3 IMAD.MOV R19, RZ, RZ, -R19 ;  /* 0x000000ffff13b224 */ /* 0x008fe200078e0a13 */
[----:B------:R-:W-:-:S02]  /*7d30*/  ISETP.GE.AND P3, PT, R20, RZ, PT ;  /* 0x000000ff1400720c */ /* 0x000fc40003f66270 */
        /* <DEDUP_REMOVED lines=8> */
[----:B------:R-:W-:-:S13]  /*7dc0*/  ISETP.GE.AND P2, PT, R29, RZ, PT ;  /* 0x000000ff1d00720c */ /* 0x000fda0003f46270 */
[----:B---3--:R-:W-:Y:S01]  /*7dd0*/  @!P2 IMAD.MOV R19, RZ, RZ, -R19 ;  /* 0x000000ffff13a224 */ /* 0x008fe200078e0a13 */
        /* <DEDUP_REMOVED lines=10> */
[----:B----4-:R-:W-:-:S02]  /*7e80*/  ISETP.GE.AND P5, PT, R23, RZ, PT ;  /* 0x000000ff1700720c */ /* 0x010fc40003fa6270 */
[----:B------:R-:W3:Y:S04]  /*7e90*/  LDL R23, [R1+0xe14] ;  /* 0x000e140001177983 */ /* 0x000ee80000100800 */
[----:B------:R0:W-:Y:S04]  /*7ea0*/  STL [R1+0x1d0], R19 ;  /* 0x0001d01301007387 */ /* 0x0001e80000100800 */
[----:B0-----:R-:W4:Y:S01]  /*7eb0*/  LDL.LU R19, [R1+0x5c] ;  /* 0x00005c0001137983 */ /* 0x001f220000300800 */
[----:B--2---:R-:W-:Y:S01]  /*7ec0*/  @!P0 IMAD.MOV R3, RZ, RZ, -R3 ;  /* 0x000000ffff038224 */ /* 0x004fe200078e0a03 */
[----:B------:R-:W-:-:S02]  /*7ed0*/  ISETP.GE.AND P0, PT, R25, RZ, PT ;  /* 0x000000ff1900720c */ /* 0x000fc40003f06270 */
[----:B------:R-:W2:Y:S04]  /*7ee0*/  LDL R25, [R1+0xe18] ;  /* 0x000e180001197983 */ /* 0x000ea80000100800 */
[----:B------:R0:W-:Y:S04]  /*7ef0*/  STL [R1+0x1c8], R3 ;  /* 0x0001c80301007387 */ /* 0x0001e80000100800 */
[----:B0-----:R-:W2:Y:S01]  /*7f00*/  LDL.LU R3, [R1+0x58] ;  /* 0x0000580001037983 */ /* 0x001ea20000300800 */
[----:B----4-:R-:W-:Y:S01]  /*7f10*/  @!P3 IMAD.MOV R19, RZ, RZ, -R19 ;  /* 0x000000ffff13b224 */ /* 0x010fe200078e0a13 */
[----:B------:R-:W-:-:S02]  /*7f20*/  ISETP.GE.AND P3, PT, R27, RZ, PT ;  /* 0x000000ff1b00720c */ /* 0x000fc40003f66270 */
[----:B------:R-:W4:Y:S04]  /*7f30*/  LDL R27, [R1+0xe0c] ;  /* 0x000e0c00011b7983 */ /* 0x000f280000100800 */
        /* <DEDUP_REMOVED lines=352> */
[----:B--2---:R-:W-:-:S05]  /*9540*/  @!P0 IMAD.MOV R3, RZ, RZ, -R3 ;  /* 0x000000ffff038224 */ /* 0x004fca00078e0a03 */
[----:B------:R0:W-:Y:S04]  /*9550*/  STL [R1+0x54], R3 ;  /* 0x0000540301007387 */ /* 0x0001e80000100800 */
[----:B0-----:R-:W2:Y:S01]  /*9560*/  LDL.LU R3, [R1+0xe8] ;  /* 0x0000e80001037983 */ /* 0x001ea20000300800 */
[----:B------:R-:W-:-:S03]  /*9570*/  ISETP.GE.AND P0, PT, R25, RZ, PT ;  /* 0x000000ff1900720c */ /* 0x000fc60003f06270 */
[----:B------:R-:W4:Y:S01]  /*9580*/  LDL R25, [R1+0xcec] ;  /* 0x000cec0001197983 */ /* 0x000f220000100800 */
[----:B---3--:R-:W-:Y:S01]  /*9590*/  @!P3 IMAD.MOV R19, RZ, RZ, -R19 ;  /* 0x000000ffff13b224 */ /* 0x008fe200078e0a13 */
[----:B------:R-:W-:-:S04]  /*95a0*/  ISETP.GE.AND P3, PT, R27, RZ, PT ;  /* 0x000000ff1b00720c */ /* 0x000fc80003f66270 */
[----:B------:R0:W-:Y:S04]  /*95b0*/  STL [R1+0x50], R19 ;  /* 0x0000501301007387 */ /* 0x0001e80000100800 */
[----:B0-----:R-:W3:Y:S04]  /*95c0*/  LDL.LU R19, [R1+0xec] ;  /* 0x0000ec0001137983 */ /* 0x001ee80000300800 */
[----:B------:R-:W4:Y:S01]  /*95d0*/  LDL R27, [R1+0xce8] ;  /* 0x000ce800011b7983 */ /* 0x000f220000100800 */
[----:B--2---:R-:W-:-:S05]  /*95e0*/  @!P1 IMAD.MOV R3, RZ, RZ, -R3 ;  /* 0x000000ffff039224 */ /* 0x004fca00078e0a03 */
[----:B------:R0:W-:Y:S04]  /*95f0*/  STL [R1+0x4c], R3 ;  /* 0x00004c0301007387 */ /* 0x0001e80000100800 */
[----:B0-----:R-:W2:Y:S01]  /*9600*/  LDL.LU R3, [R1+0xf4] ;  /* 0x0000f40001037983 */ /* 0x001ea20000300800 */
[----:B------:R-:W-:-:S03]  /*9610*/  ISETP.GE.AND P1, PT, R26, RZ, PT ;  /* 0x000000ff1a00720c */ /* 0x000fc60003f26270 */
[----:B------:R-:W4:Y:S01]  /*9620*/  LDL R26, [R1+0xce4] ;  /* 0x000ce400011a7983 */ /* 0x000f220000100800 */
[----:B---3--:R-:W-:Y:S01]  /*9630*/  @!P2 IMAD.MOV R19, RZ, RZ, -R19 ;  /* 0x000000ffff13a224 */ /* 0x008fe200078e0a13 */
[----:B------:R-:W-:Y:S02]  /*9640*/  ISETP.GE.AND P2, PT, R20, RZ, PT ;  /* 0x000000ff1400720c */ /* 0x000fe40003f46270 */
[----:B------:R-:W3:Y:S04]  /*9650*/  LDL.LU R20, [R1+0x114] ;  /* 0x0001140001147983 */ /* 0x000ee80000300800 */
[----:B------:R0:W-:Y:S04]  /*9660*/  STL [R1+0x48], R19 ;  /* 0x0000481301007387 */ /* 0x0001e80000100800 */
[----:B0-----:R-:W4:Y:S01]  /*9670*/  LDL R19, [R1+0xce0] ;  /* 0x000ce00001137983 */ /* 0x001f220000100800 */
[----:B--2---:R-:W-:-:S05]  /*9680*/  @!P4 IMAD.MOV R3, RZ, RZ, -R3 ;  /* 0x000000ffff03c224 */ /* 0x004fca00078e0a03 */
[----:B------:R0:W-:Y:S04]  /*9690*/  STL [R1+0x44], R3 ;  /* 0x0000440301007387 */ /* 0x0001e80000100800 */
[----:B0-----:R-:W2:Y:S01]  /*96a0*/  LDL.LU R3, [R1+0xfc] ;  /* 0x0000fc0001037983 */ /* 0x001ea20000300800 */
[----:B---3--:R-:W-:Y:S01]  /*96b0*/  @!P5 IMAD.MOV R20, RZ, RZ, -R20 ;  /* 0x000000ffff14d224 */ /* 0x008fe200078e0a14 */
[----:B------:R-:W-:Y:S02]  /*96c0*/  ISETP.GE.AND P4, PT, R22, RZ, PT ;  /* 0x000000ff1600720c */ /* 0x000fe40003f86270 */
[----:B------:R-:W-:Y:S02]  /*96d0*/  ISETP.GE.AND P5, PT, R24, RZ, PT ;  /* 0x000000ff1800720c */ /* 0x000fe40003fa6270 */
[----:B------:R0:W-:Y:S04]  /*96e0*/  STL [R1+0x40], R20 ;  /* 0x0000401401007387 */ /* 0x0001e80000100800 */
[----:B0-----:R-:W3:Y:S04]  /*96f0*/  LDL R20, [R1+0xcdc] ;  /* 0x000cdc0001147983 */ /* 0x001ee80000100800 */
[----:B------:R-:W3:Y:S04]  /*9700*/  LDL.LU R22, [R1+0x38] ;  /* 0x0000380001167983 */ /* 0x000ee80000300800 */
[----:B------:R-:W4:Y:S01]  /*9710*/  LDL R24, [R1+0xcd8] ;  /* 0x000cd80001187983 */ /* 0x000f220000100800 */
[----:B--2---:R-:W-:Y:S01]  /*9720*/  @!P0 IMAD.MOV R3, RZ, RZ, -R3 ;  /* 0x000000ffff038224 */ /* 0x004fe200078e0a03 */
[----:B------:R-:W-:-:S02]  /*9730*/  ISETP.GE.AND P0, PT, R21, RZ, PT ;  /* 0x000000ff1500720c */ /* 0x000fc40003f06270 */
[----:B------:R-:W2:Y:S04]  /*9740*/  LDL R21, [R1+0xcd4] ;  /* 0x000cd40001157983 */ /* 0x000ea80000100800 */
[----:B------:R0:W-:Y:S04]  /*9750*/  STL [R1+0x3c], R3 ;  /* 0x00003c0301007387 */ /* 0x0001e80000100800 */
[----:B0-----:R-:W2:Y:S01]  /*9760*/  LDL.LU R3, [R1+0x34] ;  /* 0x0000340001037983 */ /* 0x001ea20000300800 */
[----:B---3--:R-:W-:-:S05]  /*9770*/  @!P3 IMAD.MOV R22, RZ, RZ, -R22 ;  /* 0x000000ffff16b224 */ /* 0x008fca00078e0a16 */
[----:B------:R0:W-:Y:S04]  /*9780*/  STL [R1+0x38], R22 ;  /* 0x0000381601007387 */ /* 0x0001e80000100800 */
[----:B0-----:R-:W3:Y:S04]  /*9790*/  LDL R22, [R1+0xcd0] ;  /* 0x000cd00001167983 */ /* 0x001ee80000100800 */
[----:B------:R-:W3:Y:S01]  /*97a0*/  LDL.LU R29, [R1+0x30] ;  /* 0x00003000011d7983 */ /* 0x000ee20000300800 */
[----:B--2---:R-:W-:Y:S01]  /*97b0*/  @!P1 IMAD.MOV R3, RZ, RZ, -R3 ;  /* 0x000000ffff039224 */ /* 0x004fe200078e0a03 */
[----:B----4-:R-:W-:-:S04]  /*97c0*/  ISETP.GE.AND P1, PT, R25, RZ, PT ;  /* 0x000000ff1900720c */ /* 0x010fc80003f26270 */
[----:B------:R0:W-:Y:S04]  /*97d0*/  STL [R1+0x34], R3 ;  /* 0x0000340301007387 */ /* 0x0001e80000100800 */
[----:B0-----:R-:W2:Y:S04]  /*97e0*/  LDL R3, [R1+0xccc] ;  /* 0x000ccc0001037983 */ /* 0x001ea80000100800 */
[----:B------:R-:W4:Y:S01]  /*97f0*/  LDL.LU R25, [R1+0x2c] ;  /* 0x00002c0001197983 */ /* 0x000f220000300800 */
[----:B------:R-:W-:-:S03]  /*9800*/  ISETP.GE.AND P3, PT, R23, RZ, PT ;  /* 0x000000ff1700720c */ /* 0x000fc60003f66270 */
[----:B------:R-:W2:Y:S01]  /*9810*/  LDL R23, [R1+0xcc8] ;  /* 0x000cc80001177983 */ /* 0x000ea20000100800 */
[----:B---3--:R-:W-:Y:S01]  /*9820*/  @!P2 IMAD.MOV R29, RZ, RZ, -R29 ;  /* 0x000000ffff1da224 */ /* 0x008fe200078e0a1d */
[----:B------:R-:W-:-:S04]  /*9830*/  ISETP.GE.AND P2, PT, R27, RZ, PT ;  /* 0x000000ff1b00720c */ /* 0x000fc80003f46270 */
[----:B------:R0:W-:Y:S04]  /*9840*/  STL [R1+0x30], R29 ;  /* 0x0000301d01007387 */ /* 0x0001e80000100800 */
[----:B0-----:R-:W3:Y:S04]  /*9850*/  LDL.LU R29, [R1+0x28] ;  /* 0x00002800011d7983 */ /* 0x001ee80000300800 */
[----:B------:R-:W2:Y:S01]  /*9860*/  LDL R27, [R1+0xcc4] ;  /* 0x000cc400011b7983 */ /* 0x000ea20000100800 */
[----:B----4-:R-:W-:Y:S01]  /*9870*/  @!P4 IMAD.MOV R25, RZ, RZ, -R25 ;  /* 0x000000ffff19c224 */ /* 0x010fe200078e0a19 */
[----:B------:R-:W-:-:S04]  /*9880*/  ISETP.GE.AND P4, PT, R26, RZ, PT ;  /* 0x000000ff1a00720c */ /* 0x000fc80003f86270 */
[----:B------:R0:W-:Y:S04]  /*9890*/  STL [R1+0x2c], R25 ;  /* 0x00002c1901007387 */ /* 0x0001e80000100800 */
[----:B0-----:R-:W4:Y:S04]  /*98a0*/  LDL R25, [R1+0xcc0] ;  /* 0x000cc00001197983 */ /* 0x001f280000100800 */
[----:B------:R-:W2:Y:S01]  /*98b0*/  LDL.LU R26, [R1+0x24] ;  /* 0x00002400011a7983 */ /* 0x000ea20000300800 */
[----:B---3--:R-:W-:Y:S01]  /*98c0*/  @!P5 IMAD.MOV R29, RZ, RZ, -R29 ;  /* 0x000000ffff1dd224 */ /* 0x008fe200078e0a1d */
[----:B------:R-:W-:-:S04]  /*98d0*/  ISETP.GE.AND P5, PT, R19, RZ, PT ;  /* 0x000000ff1300720c */ /* 0x000fc80003fa6270 */
[----:B------:R0:W-:Y:S04]  /*98e0*/  STL [R1+0x28], R29 ;  /* 0x0000281d01007387 */ /* 0x0001e80000100800 */
[----:B0-----:R-:W3:Y:S04]  /*98f0*/  LDL R29, [R1+0xcbc] ;  /* 0x000cbc00011d7983 */ /* 0x001ee80000100800 */
[----:B------:R-:W3:Y:S01]  /*9900*/  LDL.LU R19, [R1+0x20] ;  /* 0x0000200001137983 */ /* 0x000ee20000300800 */
[----:B--2---:R-:W-:Y:S01]  /*9910*/  @!P0 IMAD.MOV R26, RZ, RZ, -R26 ;  /* 0x000000ffff1a8224 */ /* 0x004fe200078e0a1a */
[----:B------:R-:W-:-:S04]  /*9920*/  ISETP.GE.AND P0, PT, R20, RZ, PT ;  /* 0x000000ff1400720c */ /* 0x000fc80003f06270 */
[----:B------:R0:W-:Y:S04]  /*9930*/  STL [R1+0x24], R26 ;  /* 0x0000241a01007387 */ /* 0x0001e80000100800 */
[----:B0-----:R-:W2:Y:S04]  /*9940*/  LDL R26, [R1+0xcb8] ;  /* 0x000cb800011a7983 */ /* 0x001ea80000100800 */
[----:B------:R-:W2:Y:S01]  /*9950*/  LDL.LU R20, [R1+0x1c] ;  /* 0x00001c0001147983 */ /* 0x000ea20000300800 */
[----:B---3--:R-:W-:Y:S01]  /*9960*/  @!P3 IMAD.MOV R19, RZ, RZ, -R19 ;  /* 0x000000ffff13b224 */ /* 0x008fe200078e0a13 */
[----:B------:R-:W-:-:S04]  /*9970*/  ISETP.GE.AND P3, PT, R24, RZ, PT ;  /* 0x000000ff1800720c */ /* 0x000fc80003f66270 */
[----:B------:R0:W-:Y:S04]  /*9980*/  STL [R1+0x20], R19 ;  /* 0x0000201301007387 */ /* 0x0001e80000100800 */
[----:B0-----:R-:W3:Y:S04]  /*9990*/  LDL.LU R19, [R1+0xfec] ;  /* 0x000fec0001137983 */ /* 0x001ee80000300800 */
[----:B------:R-:W3:Y:S01]  /*99a0*/  LDL.LU R24, [R1+0x18] ;  /* 0x0000180001187983 */ /* 0x000ee20000300800 */
[----:B--2---:R-:W-:Y:S01]  /*99b0*/  @!P1 IMAD.MOV R20, RZ, RZ, -R20 ;  /* 0x000000ffff149224 */ /* 0x004fe200078e0a14 */
[----:B------:R-:W-:-:S04]  /*99c0*/  ISETP.GE.AND P1, PT, R21, RZ, PT ;  /* 0x000000ff1500720c */ /* 0x000fc80003f26270 */
[----:B------:R0:W-:Y:S04]  /*99d0*/  STL [R1+0x1c], R20 ;  /* 0x00001c1401007387 */ /* 0x0001e80000100800 */
[----:B0-----:R-:W2:Y:S04]  /*99e0*/  LDL.LU R20, [R1+0xfe8] ;  /* 0x000fe80001147983 */ /* 0x001ea80000300800 */
        /* <DEDUP_REMOVED lines=19> */
[----:B0-----:R-:W2:Y:S04]  /*9b20*/  LDL R3, [R1+0xca8] ;  /* 0x000ca80001037983 */ /* 0x001ea80000100800 */
[----:B------:R-:W2:Y:S01]  /*9b30*/  LDL.LU R27, [R1+0x4] ;  /* 0x00000400011b7983 */ /* 0x000ea20000300800 */
[----:B---3--:R-:W-:Y:S01]  /*9b40*/  @!P3 IMAD.MOV R23, RZ, RZ, -R23 ;  /* 0x000000ffff17b224 */ /* 0x008fe200078e0a17 */
[----:B----4-:R-:W-:-:S04]  /*9b50*/  ISETP.GE.AND P3, PT, R25, RZ, PT ;  /* 0x000000ff1900720c */ /* 0x010fc80003f66270 */
[----:B------:R0:W-:Y:S04]  /*9b60*/  STL [R1+0x8], R23 ;  /* 0x0000081701007387 */ /* 0x0001e80000100800 */
[----:B0-----:R-:W3:Y:S04]  /*9b70*/  LDL.LU R23, [R1+0xfdc] ;  /* 0x000fdc0001177983 */ /* 0x001ee80000300800 */
[----:B------:R-:W4:Y:S01]  /*9b80*/  LDL.LU R25, [R1] ;  /* 0x0000000001197983 */ /* 0x000f220000300800 */
[----:B--2---:R-:W-:-:S05]  /*9b90*/  @!P1 IMAD.MOV R27, RZ, RZ, -R27 ;  /* 0x000000ffff1b9224 */ /* 0x004fca00078e0a1b */
[----:B------:R0:W-:Y:S04]  /*9ba0*/  STL [R1+0x4], R27 ;  /* 0x0000041b01007387 */ /* 0x0001e80000100800 */
[----:B0-----:R-:W2:Y:S01]  /*9bb0*/  LDL.LU R27, [R1+0xfd8] ;  /* 0x000fd800011b7983 */ /* 0x001ea20000300800 */
[----:B------:R-:W-:Y:S01]  /*9bc0*/  ISETP.GE.AND P1, PT, R29, RZ, PT ;  /* 0x000000ff1d00720c */ /* 0x000fe20003f26270 */
[----:B----4-:R-:W-:Y:S01]  /*9bd0*/  @!P2 IMAD.MOV R25, RZ, RZ, -R25 ;  /* 0x000000ffff19a224 */ /* 0x010fe200078e0a19 */
[----:B------:R-:W-:Y:S01]  /*9be0*/  ISETP.GE.AND P2, PT, R26, RZ, PT ;  /* 0x000000ff1a00720c */ /* 0x000fe20003f46270 */
[----:B--2---:R-:W-:Y:S02]  /*9bf0*/  IMAD.MOV.U32 R29, RZ, RZ, R27 ;  /* 0x000000ffff1d7224 */ /* 0x004fe400078e001b */
[----:B------:R-:W2:Y:S04]  /*9c00*/  LDL R27, [R1+0xcb4] ;  /* 0x000cb400011b7983 */ /* 0x000ea80000100800 */
[----:B------:R0:W-:Y:S04]  /*9c10*/  STL [R1], R25 ;  /* 0x0000001901007387 */ /* 0x0001e80000100800 */
[----:B0-----:R-:W4:Y:S04]  /*9c20*/  LDL.LU R25, [R1+0xfd4] ;  /* 0x000fd40001197983 */ /* 0x001f280000300800 */
[----:B------:R-:W3:Y:S01]  /*9c30*/  LDL.LU R26, [R1+0xfd0] ;  /* 0x000fd000011a7983 */ /* 0x000ee20000300800 */
[----:B------:R-:W-:-:S05]  /*9c40*/  @!P4 IMAD.MOV R29, RZ, RZ, -R29 ;  /* 0x000000ffff1dc224 */ /* 0x000fca00078e0a1d */
[----:B------:R0:W-:Y:S04]  /*9c50*/  STL [R1+0xf3c], R29 ;  /* 0x000f3c1d01007387 */ /* 0x0001e80000100800 */
[----:B0-----:R-:W4:Y:S01]  /*9c60*/  LDL R29, [R1+0xca4] ;  /* 0x000ca400011d7983 */ /* 0x001f220000100800 */
[----:B--2---:R-:W-:-:S03]  /*9c70*/  ISETP.GE.AND P4, PT, R27, RZ, PT ;  /* 0x000000ff1b00720c */ /* 0x004fc60003f86270 */
[----:B------:R-:W2:Y:S01]  /*9c80*/  LDL R27, [R1+0xc98] ;  /* 0x000c9800011b7983 */ /* 0x000ea20000100800 */
[----:B---3--:R-:W-:Y:S01]  /*9c90*/  @!P5 IMAD.MOV R26, RZ, RZ, -R26 ;  /* 0x000000ffff1ad224 */ /* 0x008fe200078e0a1a */
[----:B------:R-:W-:-:S04]  /*9ca0*/  ISETP.GE.AND P5, PT, R24, RZ, PT ;  /* 0x000000ff1800720c */ /* 0x000fc80003fa6270 */
[----:B------:R0:W-:Y:S04]  /*9cb0*/  STL [R1+0xf40], R26 ;  /* 0x000f401a01007387 */ /* 0x0001e80000100800 */
[----:B0-----:R-:W3:Y:S04]  /*9cc0*/  LDL R26, [R1+0xcac] ;  /* 0x000cac00011a7983 */ /* 0x001ee80000100800 */
[----:B------:R-:W2:Y:S01]  /*9cd0*/  LDL.LU R24, [R1+0xfcc] ;  /* 0x000fcc0001187983 */ /* 0x000ea20000300800 */
[----:B----4-:R-:W-:Y:S02]  /*9ce0*/  @!P0 IMAD.MOV R25, RZ, RZ, -R25 ;  /* 0x000000ffff198224 */ /* 0x010fe400078e0a19 */
[----:B------:R-:W-:-:S03]  /*9cf0*/  @!P1 IMAD.MOV R23, RZ, RZ, -R23 ;  /* 0x000000ffff179224 */ /* 0x000fc600078e0a17 */
[----:B------:R0:W-:Y:S04]  /*9d00*/  STL [R1+0xf44], R25 ;  /* 0x000f441901007387 */ /* 0x0001e80000100800 */
[----:B0-----:R-:W4:Y:S01]  /*9d10*/  LDL R25, [R1+0xc94] ;  /* 0x000c940001197983 */ /* 0x001f220000100800 */
[----:B---3--:R-:W-:-:S03]  /*9d20*/  ISETP.GE.AND P0, PT, R26, RZ, PT ;  /* 0x000000ff1a00720c */ /* 0x008fc60003f06270 */
[----:B------:R-:W3:Y:S01]  /*9d30*/  LDL R26, [R1+0xc90] ;  /* 0x000c9000011a7983 */ /* 0x000ee20000100800 */
[----:B--2---:R-:W-:Y:S01]  /*9d40*/  @!P3 IMAD.MOV R24, RZ, RZ, -R24 ;  /* 0x000000ffff18b224 */ /* 0x004fe200078e0a18 */
[----:B------:R-:W-:-:S04]  /*9d50*/  ISETP.GE.AND P3, PT, R3, RZ, PT ;  /* 0x000000ff0300720c */ /* 0x000fc80003f66270 */
[----:B------:R0:W-:Y:S04]  /*9d60*/  STL [R1+0xf48], R24 ;  /* 0x000f481801007387 */ /* 0x0001e80000100800 */
[----:B------:R-:W2:Y:S04]  /*9d70*/  LDL R3, [R1+0xc8c] ;  /* 0x000c8c0001037983 */ /* 0x000ea80000100800 */
[----:B0-----:R-:W2:Y:S04]  /*9d80*/  LDL R24, [R1+0xc9c] ;  /* 0x000c9c0001187983 */ /* 0x001ea80000100800 */
[----:B------:R0:W-:Y:S04]  /*9d90*/  STL [R1+0xf4c], R23 ;  /* 0x000f4c1701007387 */ /* 0x0001e80000100800 */
[----:B0-----:R-:W2:Y:S01]  /*9da0*/  LDL R23, [R1+0xca0] ;  /* 0x000ca00001177983 */ /* 0x001ea20000100800 */
[----:B------:R-:W-:-:S02]  /*9db0*/  @!P2 IMAD.MOV R22, RZ, RZ, -R22 ;  /* 0x000000ffff16a224 */ /* 0x000fc400078e0a16 */
[----:B------:R-:W-:Y:S01]  /*9dc0*/  @!P4 IMAD.MOV R21, RZ, RZ, -R21 ;  /* 0x000000ffff15c224 */ /* 0x000fe200078e0a15 */
[----:B------:R-:W-:Y:S02]  /*9dd0*/  ISETP.GE.AND P1, PT, R29, RZ, PT ;  /* 0x000000ff1d00720c */ /* 0x000fe40003f26270 */
[----:B------:R-:W3:Y:S01]  /*9de0*/  LDL R29, [R1+0xc88] ;  /* 0x000c8800011d7983 */ /* 0x000ee20000100800 */
[----:B------:R-:W-:-:S03]  /*9df0*/  @!P5 IMAD.MOV R20, RZ, RZ, -R20 ;  /* 0x000000ffff14d224 */ /* 0x000fc600078e0a14 */
[----:B------:R0:W-:Y:S04]  /*9e00*/  STL [R1+0xf50], R22 ;  /* 0x000f501601007387 */ /* 0x0001e80000100800 */
[----:B------:R-:W-:Y:S01]  /*9e10*/  STL [R1+0xf54], R21 ;  /* 0x000f541501007387 */ /* 0x000fe20000100800 */
[----:B------:R-:W-:-:S03]  /*9e20*/  ISETP.GE.AND P5, PT, R27, RZ, PT ;  /* 0x000000ff1b00720c */ /* 0x000fc60003fa6270 */
[----:B0-----:R-:W3:Y:S01]  /*9e30*/  LDL R22, [R1+0xc84] ;  /* 0x000c840001167983 */ /* 0x001ee20000100800 */
[----:B------:R-:W-:Y:S02]  /*9e40*/  @!P0 IMAD.MOV R19, RZ, RZ, -R19 ;  /* 0x000000ffff138224 */ /* 0x000fe400078e0a13 */
[----:B------:R-:W-:Y:S01]  /*9e50*/  @!P3 IMAD.MOV R18, RZ, RZ, -R18 ;  /* 0x000000ffff12b224 */ /* 0x000fe200078e0a12 */
[----:B----4-:R-:W-:Y:S01]  /*9e60*/  ISETP.GE.AND P0, PT, R25, RZ, PT ;  /* 0x000000ff1900720c */ /* 0x010fe20003f06270 */
[----:B------:R-:W-:Y:S01]  /*9e70*/  @!P1 IMAD.MOV R17, RZ, RZ, -R17 ;  /* 0x000000ffff119224 */ /* 0x000fe200078e0a11 */
[----:B--2---:R-:W-:Y:S02]  /*9e80*/  ISETP.GE.AND P2, PT, R23, RZ, PT ;  /* 0x000000ff1700720c */ /* 0x004fe40003f46270 */
[----:B------:R-:W2:Y:S04]  /*9e90*/  LDL R23, [R1+0xc80] ;  /* 0x000c800001177983 */ /* 0x000ea80000100800 */
[----:B------:R0:W-:Y:S04]  /*9ea0*/  STL [R1+0xf58], R20 ;  /* 0x000f581401007387 */ /* 0x0001e80000100800 */
[----:B------:R-:W4:Y:S01]  /*9eb0*/  LDL R27, [R1+0xc7c] ;  /* 0x000c7c00011b7983 */ /* 0x000f220000100800 */
[----:B------:R-:W-:-:S03]  /*9ec0*/  ISETP.GE.AND P4, PT, R24, RZ, PT ;  /* 0x000000ff1800720c */ /* 0x000fc60003f86270 */
[----:B------:R-:W-:Y:S04]  /*9ed0*/  STL [R1+0xf5c], R19 ;  /* 0x000f5c1301007387 */ /* 0x000fe80000100800 */
[----:B------:R-:W4:Y:S04]  /*9ee0*/  LDL R24, [R1+0xc78] ;  /* 0x000c780001187983 */ /* 0x000f280000100800 */
[----:B------:R-:W-:Y:S04]  /*9ef0*/  STL [R1+0xf60], R18 ;  /* 0x000f601201007387 */ /* 0x000fe80000100800 */
[----:B------:R-:W4:Y:S01]  /*9f00*/  LDL R25, [R1+0xc74] ;  /* 0x000c740001197983 */ /* 0x000f220000100800 */
[----:B------:R-:W-:-:S03]  /*9f10*/  ISETP.GE.AND P1, PT, R3, RZ, PT ;  /* 0x000000ff0300720c */ /* 0x000fc60003f26270 */
[----:B------:R-:W-:Y:S04]  /*9f20*/  STL [R1+0xf64], R17 ;  /* 0x000f641101007387 */ /* 0x000fe80000100800 */
[----:B------:R-:W4:Y:S01]  /*9f30*/  LDL R3, [R1+0xc70] ;  /* 0x000c700001037983 */ /* 0x000f220000100800 */
[----:B------:R-:W-:Y:S01]  /*9f40*/  @!P2 IMAD.MOV R16, RZ, RZ, -R16 ;  /* 0x000000ffff10a224 */ /* 0x000fe200078e0a10 */
[----:B---3--:R-:W-:Y:S01]  /*9f50*/  ISETP.GE.AND P3, PT, R26, RZ, PT ;  /* 0x000000ff1a00720c */ /* 0x008fe20003f66270 */
[----:B------:R-:W-:Y:S01]  /*9f60*/  @!P4 IMAD.MOV R15, RZ, RZ, -R15 ;  /* 0x000000ffff0fc224 */ /* 0x000fe200078e0a0f */
[----:B------:R-:W-:Y:S01]  /*9f70*/  ISETP.GE.AND P2, PT, R29, RZ, PT ;  /* 0x000000ff1d00720c */ /* 0x000fe20003f46270 */
[----:B------:R-:W-:Y:S01]  /*9f80*/  @!P5 IMAD.MOV R14, RZ, RZ, -R14 ;  /* 0x000000ffff0ed224 */ /* 0x000fe200078e0a0e */
[----:B------:R-:W-:Y:S01]  /*9f90*/  STL [R1+0xf68], R16 ;  /* 0x000f681001007387 */ /* 0x000fe20000100800 */
[----:B------:R-:W-:Y:S01]  /*9fa0*/  ISETP.GE.AND P4, PT, R22, RZ, PT ;  /* 0x000000ff1600720c */ /* 0x000fe20003f86270 */
[----:B------:R-:W-:-:S02]  /*9fb0*/  @!P0 IMAD.MOV R13, RZ, RZ, -R13 ;  /* 0x000000ffff0d8224 */ /* 0x000fc400078e0a0d */
[----:B------:R-:W3:Y:S04]  /*9fc0*/  LDL R26, [R1+0xc64] ;  /* 0x000c6400011a7983 */ /* 0x000ee80000100800 */
[----:B------:R-:W3:Y:S04]  /*9fd0*/  LDL R29, [R1+0xc68] ;  /* 0x000c6800011d7983 */ /* 0x000ee80000100800 */
[----:B------:R-:W-:Y:S04]  /*9fe0*/  STL [R1+0xf6c], R15 ;  /* 0x000f6c0f01007387 */ /* 0x000fe80000100800 */
[----:B------:R-:W-:Y:S04]  /*9ff0*/  STL [R1+0xf70], R14 ;  /* 0x000f700e01007387 */ /* 0x000fe80000100800 */
[----:B------:R-:W-:Y:S01]  /*a000*/  STL [R1+0xf74], R13 ;  /* 0x000f740d01007387 */ /* 0x000fe20000100800 */
[----:B------:R-:W-:-:S02]  /*a010*/  @!P3 IMAD.MOV R12, RZ, RZ, -R12 ;  /* 0x000000ffff0cb224 */ /* 0x000fc400078e0a0c */
[----:B------:R-:W-:Y:S02]  /*a020*/  @!P1 IMAD.MOV R11, RZ, RZ, -R11 ;  /* 0x000000ffff0b9224 */ /* 0x000fe400078e0a0b */
[----:B------:R-:W-:Y:S02]  /*a030*/  @!P2 IMAD.MOV R10, RZ, RZ, -R10 ;  /* 0x000000ffff0aa224 */ /* 0x000fe400078e0a0a */
[----:B------:R-:W-:Y:S01]  /*a040*/  @!P4 IMAD.MOV R9, RZ, RZ, -R9 ;  /* 0x000000ffff09c224 */ /* 0x000fe200078e0a09 */
[----:B--2---:R-:W-:Y:S02]  /*a050*/  ISETP.GE.AND P5, PT, R23, RZ, PT ;  /* 0x000000ff1700720c */ /* 0x004fe40003fa6270 */
[----:B----4-:R-:W-:Y:S02]  /*a060*/  ISETP.GE.AND P0, PT, R27, RZ, PT ;  /* 0x000000ff1b00720c */ /* 0x010fe40003f06270 */
[----:B------:R-:W2:Y:S09]  /*a070*/  LDL R27, [R1+0xc6c] ;  /* 0x000c6c00011b7983 */ /* 0x000eb20000100800 */
[----:B------:R-:W-:Y:S01]  /*a080*/  @!P5 IMAD.MOV R8, RZ, RZ, -R8 ;  /* 0x000000ffff08d224 */ /* 0x000fe200078e0a08 */
[----:B------:R-:W-:Y:S04]  /*a090*/  STL [R1+0xf78], R12 ;  /* 0x000f780c01007387 */ /* 0x000fe80000100800 */
[----:B------:R-:W-:Y:S04]  /*a0a0*/  STL [R1+0xf7c], R11 ;  /* 0x000f7c0b01007387 */ /* 0x000fe80000100800 */
[----:B------:R-:W-:Y:S04]  /*a0b0*/  STL [R1+0xf80], R10 ;  /* 0x000f800a01007387 */ /* 0x000fe80000100800 */
[----:B------:R-:W-:Y:S04]  /*a0c0*/  STL [R1+0xf84], R9 ;  /* 0x000f840901007387 */ /* 0x000fe80000100800 */
[----:B------:R-:W-:Y:S04]  /*a0d0*/  STL [R1+0xf88], R8 ;  /* 0x000f880801007387 */ /* 0x000fe80000100800 */
[----:B0-----:R-:W4:Y:S04]  /*a0e0*/  LDL.LU R20, [R1+0x1e8] ;  /* 0x0001e80001147983 */ /* 0x001f280000300800 */
[----:B------:R-:W4:Y:S04]  /*a0f0*/  LDL.LU R21, [R1+0x1e4] ;  /* 0x0001e40001157983 */ /* 0x000f280000300800 */
[----:B------:R-:W4:Y:S01]  /*a100*/  LDL.LU R22, [R1+0x1e0] ;  /* 0x0001e00001167983 */ /* 0x000f220000300800 */
[----:B------:R-:W-:-:S02]  /*a110*/  ISETP.GE.AND P3, PT, R24, RZ, PT ;  /* 0x000000ff1800720c */ /* 0x000fc40003f66270 */
[----:B------:R-:W-:Y:S01]  /*a120*/  ISETP.GE.AND P1, PT, R25, RZ, PT ;  /* 0x000000ff1900720c */ /* 0x000fe20003f26270 */
[----:B------:R-:W4:Y:S04]  /*a130*/  LDL.LU R23, [R1+0x1dc] ;  /* 0x0001dc0001177983 */ /* 0x000f280000300800 */
[----:B------:R-:W4:Y:S04]  /*a140*/  LDL.LU R24, [R1+0x1d8] ;  /* 0x0001d80001187983 */ /* 0x000f280000300800 */
[----:B------:R-:W4:Y:S01]  /*a150*/  LDL.LU R25, [R1+0x1d4] ;  /* 0x0001d40001197983 */ /* 0x000f220000300800 */
[----:B------:R-:W-:-:S03]  /*a160*/  ISETP.GE.AND P2, PT, R3, RZ, PT ;  /* 0x000000ff0300720c */ /* 0x000fc60003f46270 */
[----:B------:R-:W0:Y:S01]  /*a170*/  S2R R3, SR_TID.X ;  /* 0x0000000000037919 */ /* 0x000e220000002100 */
[----:B---3--:R-:W-:Y:S02]  /*a180*/  ISETP.GE.AND P4, PT, R26, RZ, PT ;  /* 0x000000ff1a00720c */ /* 0x008fe40003f86270 */
[----:B------:R-:W-:Y:S01]  /*a190*/  ISETP.GE.AND P5, PT, R29, RZ, PT ;  /* 0x000000ff1d00720c */ /* 0x000fe20003fa6270 */
[----:B------:R-:W-:Y:S01]  /*a1a0*/  @!P0 IMAD.MOV R7, RZ, RZ, -R7 ;  /* 0x000000ffff078224 */ /* 0x000fe200078e0a07 */
[----:B------:R-:W3:Y:S01]  /*a1b0*/  LDL.LU R26, [R1+0x1d0] ;  /* 0x0001d000011a7983 */ /* 0x000ee20000300800 */
[----:B------:R-:W-:Y:S02]  /*a1c0*/  @!P3 IMAD.MOV R6, RZ, RZ, -R6 ;  /* 0x000000ffff06b224 */ /* 0x000fe400078e0a06 */
[----:B------:R-:W-:Y:S01]  /*a1d0*/  @!P1 IMAD.MOV R5, RZ, RZ, -R5 ;  /* 0x000000ffff059224 */ /* 0x000fe200078e0a05 */
[----:B------:R-:W3:Y:S01]  /*a1e0*/  LDL.LU R29, [R1+0x1c8] ;  /* 0x0001c800011d7983 */ /* 0x000ee20000300800 */
[----:B------:R-:W-:Y:S01]  /*a1f0*/  @!P2 IMAD.MOV R4, RZ, RZ, -R4 ;  /* 0x000000ffff04a224 */ /* 0x000fe200078e0a04 */
[----:B0-----:R-:W-:-:S05]  /*a200*/  LOP3.LUT R3, R3, 0x7f, RZ, 0xc0, !PT ;  /* 0x0000007f03037812 */ /* 0x001fca00078ec0ff */
[----:B------:R-:W-:Y:S01]  /*a210*/  IMAD R3, R3, c[0x0][0x18c], RZ ;  /* 0x0000630003037a24 */ /* 0x000fe200078e02ff */
[----:B------:R-:W-:Y:S01]  /*a220*/  STL [R1+0xf8c], R7 ;  /* 0x000f8c0701007387 */ /* 0x000fe20000100800 */
[----:B------:R-:W-:-:S03]  /*a230*/  @!P4 IMAD.MOV R2, RZ, RZ, -R2 ;  /* 0x000000ffff02c224 */ /* 0x000fc600078e0a02 */
[----:B------:R-:W-:Y:S01]  /*a240*/  LEA R3, P6, R3, c[0x0][0x168], 0x1 ;  /* 0x00005a0003037a11 */ /* 0x000fe200078c08ff */
[----:B------:R-:W-:Y:S01]  /*a250*/  STL [R1+0xf90], R6 ;  /* 0x000f900601007387 */ /* 0x000fe20000100800 */
[----:B------:R-:W-:Y:S01]  /*a260*/  @!P5 IMAD.MOV R0, RZ, RZ, -R0 ;  /* 0x000000ffff00d224 */ /* 0x000fe200078e0a00 */
[----:B------:R-:W-:Y:S02]  /*a270*/  ISETP.NE.AND P3, PT, RZ, c[0x0][0x17c], PT ;  /* 0x00005f00ff007a0c */ /* 0x000fe40003f65270 */
[----:B------:R-:W-:Y:S04]  /*a280*/  STL [R1+0xeac], R3 ;  /* 0x000eac0301007387 */ /* 0x000fe80000100800 */
[----:B------:R-:W-:Y:S04]  /*a290*/  STL [R1+0xf94], R5 ;  /* 0x000f940501007387 */ /* 0x000fe80000100800 */
[----:B------:R-:W-:Y:S04]  /*a2a0*/  STL [R1+0xf98], R4 ;  /* 0x000f980401007387 */ /* 0x000fe80000100800 */
[----:B------:R4:W-:Y:S04]  /*a2b0*/  STL [R1+0xf9c], R2 ;  /* 0x000f9c0201007387 */ /* 0x0009e80000100800 */
[----:B------:R0:W-:Y:S01]  /*a2c0*/  STL [R1+0xfa0], R0 ;  /* 0x000fa00001007387 */ /* 0x0001e20000100800 */
[----:B--2---:R-:W-:-:S02]  /*a2d0*/  ISETP.GE.AND P0, PT, R27, RZ, PT ;  /* 0x000000ff1b00720c */ /* 0x004fc40003f06270 */
[----:B------:R-:W-:-:S11]  /*a2e0*/  LOP3.LUT R27, RZ, c[0x0][0x17c], RZ, 0x33, !PT ;  /* 0x00005f00ff1b7a12 */ /* 0x000fd600078e33ff */
[----:B------:R-:W-:-:S05]  /*a2f0*/  @!P0 IMAD.MOV R28, RZ, RZ, -R28 ;  /* 0x000000ffff1c8224 */ /* 0x000fca00078e0a1c */
[----:B------:R-:W-:Y:S01]  /*a300*/  STL [R1+0xfa4], R28 ;  /* 0x000fa41c01007387 */ /* 0x000fe20000100800 */
[C---:B----4-:R-:W-:Y:S02]  /*a310*/  SEL R2, R27.reuse, R20, !P3 ;  /* 0x000000141b027207 */ /* 0x050fe40005800000 */
[----:B0-----:R-:W-:-:S03]  /*a320*/  SEL R0, R27, R21, !P3 ;  /* 0x000000151b007207 */ /* 0x001fc60005800000 */
[----:B------:R0:W-:Y:S01]  /*a330*/  STL [R1+0x1e8], R2 ;  /* 0x0001e80201007387 */ /* 0x0001e20000100800 */
[----:B------:R-:W-:-:S03]  /*a340*/  SEL R3, R27, R22, !P3 ;  /* 0x000000161b037207 */ /* 0x000fc60005800000 */
[----:B------:R1:W-:Y:S04]  /*a350*/  STL [R1+0x1e4], R0 ;  /* 0x0001e40001007387 */ /* 0x0003e80000100800 */
[----:B------:R2:W-:Y:S01]  /*a360*/  STL [R1+0x1e0], R3 ;  /* 0x0001e00301007387 */ /* 0x0005e20000100800 */
[C---:B0-----:R-:W-:Y:S02]  /*a370*/  SEL R2, R27.reuse, R23, !P3 ;  /* 0x000000171b027207 */ /* 0x041fe40005800000 */
[----:B-1----:R-:W-:-:S03]  /*a380*/  SEL R0, R27, R24, !P3 ;  /* 0x000000181b007207 */ /* 0x002fc60005800000 */
[----:B------:R3:W-:Y:S01]  /*a390*/  STL [R1+0x1dc], R2 ;  /* 0x0001dc0201007387 */ /* 0x0007e20000100800 */
[----:B--2---:R-:W-:-:S03]  /*a3a0*/  SEL R3, R27, R25, !P3 ;  /* 0x000000191b037207 */ /* 0x004fc60005800000 */
[----:B------:R0:W-:Y:S04]  /*a3b0*/  STL [R1+0x1d8], R0 ;  /* 0x0001d80001007387 */ /* 0x0001e80000100800 */
[----:B------:R-:W-:Y:S04]  /*a3c0*/  STL [R1+0x1d4], R3 ;  /* 0x0001d40301007387 */ /* 0x000fe80000100800 */
[----:B------:R-:W2:Y:S01]  /*a3d0*/  LDL.LU R28, [R1+0x1b0] ;  /* 0x0001b000011c7983 */ /* 0x000ea20000300800 */
[C---:B---3--:R-:W-:Y:S02]  /*a3e0*/  SEL R2, R27.reuse, R26, !P3 ;  /* 0x0000001a1b027207 */ /* 0x048fe40005800000 */
[----:B0-----:R-:W-:-:S03]  /*a3f0*/  SEL R0, R27, R29, !P3 ;  /* 0x0000001d1b007207 */ /* 0x001fc60005800000 */
[----:B------:R-:W-:Y:S04]  /*a400*/  STL [R1+0x1cc], R2 ;  /* 0x0001cc0201007387 */ /* 0x000fe80000100800 */
[----:B--2---:R0:W-:Y:S04]  /*a410*/  STL [R1+0xfc0], R28 ;  /* 0x000fc01c01007387 */ /* 0x0041e80000100800 */
[----:B------:R-:W-:Y:S04]  /*a420*/  STL [R1+0x1c8], R0 ;  /* 0x0001c80001007387 */ /* 0x000fe80000100800 */
[----:B0-----:R-:W2:Y:S04]  /*a430*/  LDL.LU R28, [R1+0x1b8] ;  /* 0x0001b800011c7983 */ /* 0x001ea80000300800 */
[----:B--2---:R0:W-:Y:S04]  /*a440*/  STL [R1+0xfc4], R28 ;  /* 0x000fc41c01007387 */ /* 0x0041e80000100800 */
[----:B0-----:R-:W2:Y:S04]  /*a450*/  LDL.LU R28, [R1+0x1bc] ;  /* 0x0001bc00011c7983 */ /* 0x001ea80000300800 */
[----:B--2---:R0:W-:Y:S04]  /*a460*/  STL [R1+0xfc8], R28 ;  /* 0x000fc81c01007387 */ /* 0x0041e80000100800 */
[----:B0-----:R-:W2:Y:S04]  /*a470*/  LDL.LU R28, [R1+0x1c4] ;  /* 0x0001c400011c7983 */ /* 0x001ea80000300800 */
[----:B------:R-:W3:Y:S04]  /*a480*/  LDL.LU R0, [R1+0x1ac] ;  /* 0x0001ac0001007983 */ /* 0x000ee80000300800 */
[----:B------:R-:W4:Y:S04]  /*a490*/  LDL.LU R2, [R1+0x1a4] ;  /* 0x0001a40001027983 */ /* 0x000f280000300800 */
[----:B------:R-:W3:Y:S04]  /*a4a0*/  LDL.LU R4, [R1+0x19c] ;  /* 0x00019c0001047983 */ /* 0x000ee80000300800 */
        /* <DEDUP_REMOVED lines=23> */
[----:B------:R-:W3:Y:S01]  /*a620*/  LDL.LU R29, [R1+0x108] ;  /* 0x00010800011d7983 */ /* 0x000ee20000300800 */
[----:B--2---:R-:W-:-:S05]  /*a630*/  SEL R28, R27, R28, !P3 ;  /* 0x0000001c1b1c7207 */ /* 0x004fca0005800000 */
[----:B------:R0:W-:Y:S04]  /*a640*/  STL [R1+0x1c0], R28 ;  /* 0x0001c01c01007387 */ /* 0x0001e80000100800 */
[----:B0-----:R-:W2:Y:S02]  /*a650*/  LDL.LU R28, [R1+0xfc8] ;  /* 0x000fc800011c7983 */ /* 0x001ea40000300800 */
[----:B--2---:R-:W-:-:S05]  /*a660*/  SEL R28, R27, R28, !P3 ;  /* 0x0000001c1b1c7207 */ /* 0x004fca0005800000 */
[----:B------:R0:W-:Y:S04]  /*a670*/  STL [R1+0x1bc], R28 ;  /* 0x0001bc1c01007387 */ /* 0x0001e80000100800 */
[----:B0-----:R-:W2:Y:S02]  /*a680*/  LDL.LU R28, [R1+0xfc4] ;  /* 0x000fc400011c7983 */ /* 0x001ea40000300800 */
[----:B--2---:R-:W-:-:S05]  /*a690*/  SEL R28, R27, R28, !P3 ;  /* 0x0000001c1b1c7207 */ /* 0x004fca0005800000 */
[----:B------:R0:W-:Y:S04]  /*a6a0*/  STL [R1+0x1b4], R28 ;  /* 0x0001b41c01007387 */ /* 0x0001e80000100800 */
[----:B0-----:R-:W2:Y:S01]  /*a6b0*/  LDL.LU R28, [R1+0xfc0] ;  /* 0x000fc000011c7983 */ /* 0x001ea20000300800 */
[C---:B----4-:R-:W-:Y:S02]  /*a6c0*/  SEL R2, R27.reuse, R2, !P3 ;  /* 0x000000021b027207 */ /* 0x050fe40005800000 */
[----:B--2---:R-:W-:-:S05]  /*a6d0*/  SEL R28, R27, R28, !P3 ;  /* 0x0000001c1b1c7207 */ /* 0x004fca0005800000 */
[----:B------:R3:W-:Y:S02]  /*a6e0*/  STL [R1+0x1b0], R28 ;  /* 0x0001b01c01007387 */ /* 0x0007e40000100800 */
[C---:B---3--:R-:W-:Y:S02]  /*a6f0*/  SEL R28, R27.reuse, R0, !P3 ;  /* 0x000000001b1c7207 */ /* 0x048fe40005800000 */
[C---:B------:R-:W-:Y:S02]  /*a700*/  SEL R0, R27.reuse, R4, !P3 ;  /* 0x000000041b007207 */ /* 0x040fe40005800000 */
[C---:B------:R-:W-:Y:S01]  /*a710*/  SEL R4, R27.reuse, R5, !P3 ;  /* 0x000000051b047207 */ /* 0x040fe20005800000 */
[----:B------:R-:W-:Y:S04]  /*a720*/  STL [R1+0x1a8], R28 ;  /* 0x0001a81c01007387 */ /* 0x000fe80000100800 */
[----:B------:R0:W-:Y:S04]  /*a730*/  STL [R1+0x1a4], R2 ;  /* 0x0001a40201007387 */ /* 0x0001e80000100800 */
[----:B------:R1:W-:Y:S01]  /*a740*/  STL [R1+0x1a0], R0 ;  /* 0x0001a00001007387 */ /* 0x0003e20000100800 */
[----:B0-----:R-:W-:-:S02]  /*a750*/  SEL R2, R27, R3, !P3 ;  /* 0x000000031b027207 */ /* 0x001fc40005800000 */
[C---:B------:R-:W-:Y:S02]  /*a760*/  SEL R3, R27.reuse, R7, !P3 ;  /* 0x000000071b037207 */ /* 0x040fe40005800000 */
[C---:B-1----:R-:W-:Y:S01]  /*a770*/  SEL R0, R27.reuse, R6, !P3 ;  /* 0x000000061b007207 */ /* 0x042fe20005800000 */
[----:B------:R-:W-:Y:S04]  /*a780*/  STL [R1+0xf4], R4 ;  /* 0x0000f40401007387 */ /* 0x000fe80000100800 */
[----:B------:R0:W-:Y:S04]  /*a790*/  STL [R1+0x19c], R2 ;  /* 0x00019c0201007387 */ /* 0x0001e80000100800 */
[----:B------:R1:W-:Y:S04]  /*a7a0*/  STL [R1+0x198], R0 ;  /* 0x0001980001007387 */ /* 0x0003e80000100800 */
[----:B------:R2:W-:Y:S01]  /*a7b0*/  STL [R1+0x12c], R3 ;  /* 0x00012c0301007387 */ /* 0x0005e20000100800 */
[----:B0-----:R-:W-:-:S02]  /*a7c0*/  SEL R2, R27, R8, !P3 ;  /* 0x000000081b027207 */ /* 0x001fc40005800000 */
[----:B-1----:R-:W-:-:S03]  /*a7d0*/  SEL R0, R27, R9, !P3 ;  /* 0x000000091b007207 */ /* 0x002fc60005800000 */
[----:B------:R0:W-:Y:S01]  /*a7e0*/  STL [R1+0x194], R2 ;  /* 0x0001940201007387 */ /* 0x0001e20000100800 */
[----:B--2---:R-:W-:-:S03]  /*a7f0*/  SEL R3, R27, R10, !P3 ;  /* 0x0000000a1b037207 */ /* 0x004fc60005800000 */
[----:B------:R1:W-:Y:S04]  /*a800*/  STL [R1+0x190], R0 ;  /* 0x0001900001007387 */ /* 0x0003e80000100800 */
[----:B------:R2:W-:Y:S01]  /*a810*/  STL [R1+0x16c], R3 ;  /* 0x00016c0301007387 */ /* 0x0005e20000100800 */
[C---:B0-----:R-:W-:Y:S02]  /*a820*/  SEL R2, R27.reuse, R11, !P3 ;  /* 0x0000000b1b027207 */ /* 0x041fe40005800000 */
        /* <DEDUP_REMOVED lines=30> */
[C---:B0-----:R-:W-:Y:S02]  /*aa10*/  SEL R2, R27.reuse, R26, !P3 ;  /* 0x0000001a1b027207 */ /* 0x041fe40005800000 */
[----:B-1----:R-:W-:-:S03]  /*aa20*/  SEL R0, R27, R29, !P3 ;  /* 0x0000001d1b007207 */ /* 0x002fc60005800000 */
        /* <DEDUP_REMOVED lines=133> */
[----:B------:R-:W3:Y:S01]  /*b280*/  LDL.LU R3, [R1] ;  /* 0x0000000001037983 */ /* 0x000ee20000300800 */
        /* <DEDUP_REMOVED lines=9> */
[C---:B---3--:R-:W-:Y:S02]  /*b320*/  SEL R0, R27.reuse, R0, !P3 ;  /* 0x000000001b007207 */ /* 0x048fe40005800000 */
[C---:B----4-:R-:W-:Y:S02]  /*b330*/  SEL R2, R27.reuse, R2, !P3 ;  /* 0x000000021b027207 */ /* 0x050fe40005800000 */
[C---:B------:R-:W-:Y:S02]  /*b340*/  SEL R4, R27.reuse, R4, !P3 ;  /* 0x000000041b047207 */ /* 0x040fe40005800000 */
[----:B------:R-:W-:-:S02]  /*b350*/  SEL R5, R27, R5, !P3 ;  /* 0x000000051b057207 */ /* 0x000fc40005800000 */
[C---:B------:R-:W-:Y:S02]  /*b360*/  SEL R6, R27.reuse, R6, !P3 ;  /* 0x000000061b067207 */ /* 0x040fe40005800000 */
[C---:B------:R-:W-:Y:S02]  /*b370*/  SEL R7, R27.reuse, R7, !P3 ;  /* 0x000000071b077207 */ /* 0x040fe40005800000 */
[C---:B------:R-:W-:Y:S02]  /*b380*/  SEL R8, R27.reuse, R8, !P3 ;  /* 0x000000081b087207 */ /* 0x040fe40005800000 */
[C---:B------:R-:W-:Y:S02]  /*b390*/  SEL R9, R27.reuse, R9, !P3 ;  /* 0x000000091b097207 */ /* 0x040fe40005800000 */
        /* <DEDUP_REMOVED lines=18> */
[----:B--2---:R-:W-:-:S05]  /*b4c0*/  SEL R28, R27, R28, !P3 ;  /* 0x0000001c1b1c7207 */ /* 0x004fca0005800000 */
[----:B------:R0:W-:Y:S04]  /*b4d0*/  STL [R1+0x94], R28 ;  /* 0x0000941c01007387 */ /* 0x0001e80000100800 */
[----:B0-----:R-:W2:Y:S04]  /*b4e0*/  LDL.LU R28, [R1+0xfa4] ;  /* 0x000fa400011c7983 */ /* 0x001ea80000300800 */
[----:B------:R0:W-:Y:S04]  /*b4f0*/  STL [R1+0x90], R0 ;  /* 0x0000900001007387 */ /* 0x0001e80000100800 */
[----:B0-----:R-:W3:Y:S04]  /*b500*/  LDL.LU R0, [R1+0xfa0] ;  /* 0x000fa00001007983 */ /* 0x001ee80000300800 */
[----:B------:R0:W-:Y:S04]  /*b510*/  STL [R1+0x88], R2 ;  /* 0x0000880201007387 */ /* 0x0001e80000100800 */
[----:B0-----:R-:W4:Y:S04]  /*b520*/  LDL.LU R2, [R1+0xf9c] ;  /* 0x000f9c0001027983 */ /* 0x001f280000300800 */
[----:B------:R0:W-:Y:S04]  /*b530*/  STL [R1+0x84], R4 ;  /* 0x0000840401007387 */ /* 0x0001e80000100800 */
[----:B0-----:R-:W2:Y:S04]  /*b540*/  LDL.LU R4, [R1+0xf98] ;  /* 0x000f980001047983 */ /* 0x001ea80000300800 */
        /* <DEDUP_REMOVED lines=17> */
[----:B0-----:R-:W3:Y:S04]  /*b660*/  LDL.LU R13, [R1+0xf74] ;  /* 0x000f7400010d7983 */ /* 0x001ee80000300800 */
[----:B------:R0:W-:Y:S04]  /*b670*/  STL [R1+0x5c], R14 ;  /* 0x00005c0e01007387 */ /* 0x0001e80000100800 */
[----:B0-----:R-:W4:Y:S04]  /*b680*/  LDL.LU R14, [R1+0xf70] ;  /* 0x000f7000010e7983 */ /* 0x001f280000300800 */
        /* <DEDUP_REMOVED lines=25> */
[----:B0-----:R-:W4:Y:S01]  /*b820*/  LDL.LU R29, [R1+0xf3c] ;  /* 0x000f3c00011d7983 */ /* 0x001f220000300800 */
[----:B------:R-:W-:-:S05]  /*b830*/  SEL R3, R27, R3, !P3 ;  /* 0x000000031b037207 */ /* 0x000fca0005800000 */
[----:B------:R0:W-:Y:S01]  /*b840*/  STL [R1+0x24], R3 ;  /* 0x0000240301007387 */ /* 0x0001e20000100800 */
[C---:B--2---:R-:W-:Y:S02]  /*b850*/  SEL R12, R27.reuse, R12, !P3 ;  /* 0x0000000c1b0c7207 */ /* 0x044fe40005800000 */
[C---:B---3--:R-:W-:Y:S02]  /*b860*/  SEL R13, R27.reuse, R13, !P3 ;  /* 0x0000000d1b0d7207 */ /* 0x048fe40005800000 */
[C---:B----4-:R-:W-:Y:S02]  /*b870*/  SEL R14, R27.reuse, R14, !P3 ;  /* 0x0000000e1b0e7207 */ /* 0x050fe40005800000 */
[C---:B------:R-:W-:Y:S02]  /*b880*/  SEL R15, R27.reuse, R15, !P3 ;  /* 0x0000000f1b0f7207 */ /* 0x040fe40005800000 */
[C---:B------:R-:W-:Y:S02]  /*b890*/  SEL R16, R27.reuse, R16, !P3 ;  /* 0x000000101b107207 */ /* 0x040fe40005800000 */
[----:B------:R-:W-:-:S02]  /*b8a0*/  SEL R17, R27, R17, !P3 ;  /* 0x000000111b117207 */ /* 0x000fc40005800000 */
[C---:B------:R-:W-:Y:S02]  /*b8b0*/  SEL R21, R27.reuse, R21, !P3 ;  /* 0x000000151b157207 */ /* 0x040fe40005800000 */
[C---:B------:R-:W-:Y:S02]  /*b8c0*/  SEL R22, R27.reuse, R22, !P3 ;  /* 0x000000161b167207 */ /* 0x040fe40005800000 */
[C---:B------:R-:W-:Y:S02]  /*b8d0*/  SEL R24, R27.reuse, R24, !P3 ;  /* 0x000000181b187207 */ /* 0x040fe40005800000 */
[C---:B------:R-:W-:Y:S02]  /*b8e0*/  SEL R25, R27.reuse, R25, !P3 ;  /* 0x000000191b197207 */ /* 0x040fe40005800000 */
[C---:B0-----:R-:W-:Y:S02]  /*b8f0*/  SEL R3, R27.reuse, R26, !P3 ;  /* 0x0000001a1b037207 */ /* 0x041fe40005800000 */
[----:B------:R-:W-:-:S05]  /*b900*/  SEL R29, R27, R29, !P3 ;  /* 0x0000001d1b1d7207 */ /* 0x000fca0005800000 */
[----:B------:R-:W-:Y:S04]  /*b910*/  STL [R1+0x20], R29 ;  /* 0x0000201d01007387 */ /* 0x000fe80000100800 */
[----:B------:R0:W-:Y:S04]  /*b920*/  STL [R1+0x1c], R3 ;  /* 0x00001c0301007387 */ /* 0x0001e80000100800 */
[----:B------:R-:W-:Y:S01]  /*b930*/  STL [R1+0x18], R25 ;  /* 0x0000181901007387 */ /* 0x000fe20000100800 */
[----:B0-----:R-:W-:-:S03]  /*b940*/  SEL R3, R27, R23, !P3 ;  /* 0x000000171b037207 */ /* 0x001fc60005800000 */
[----:B------:R-:W-:Y:S04]  /*b950*/  STL [R1+0x14], R24 ;  /* 0x0000141801007387 */ /* 0x000fe80000100800 */
[----:B------:R0:W-:Y:S04]  /*b960*/  STL [R1+0x10], R3 ;  /* 0x0000100301007387 */ /* 0x0001e80000100800 */
[----:B------:R-:W-:Y:S01]  /*b970*/  STL [R1+0xc], R22 ;  /* 0x00000c1601007387 */ /* 0x000fe20000100800 */
[----:B0-----:R-:W-:-:S03]  /*b980*/  SEL R3, R27, R20, !P3 ;  /* 0x000000141b037207 */ /* 0x001fc60005800000 */
[----:B------:R-:W2:Y:S04]  /*b990*/  LDL.LU R20, [R1+0x1e0] ;  /* 0x0001e00001147983 */ /* 0x000ea80000300800 */
[----:B------:R0:W-:Y:S01]  /*b9a0*/  STL [R1+0x8], R21 ;  /* 0x0000081501007387 */ /* 0x0001e20000100800 */
[----:B------:R-:W-:-:S03]  /*b9b0*/  SEL R29, R27, R18, !P3 ;  /* 0x000000121b1d7207 */ /* 0x000fc60005800000 */
[----:B0-----:R-:W3:Y:S04]  /*b9c0*/  LDL.LU R21, [R1+0x1dc] ;  /* 0x0001dc0001157983 */ /* 0x001ee80000300800 */
[----:B------:R0:W-:Y:S04]  /*b9d0*/  STL [R1+0x4], R3 ;  /* 0x0000040301007387 */ /* 0x0001e80000100800 */
[----:B------:R-:W4:Y:S04]  /*b9e0*/  LDL.LU R22, [R1+0x1d8] ;  /* 0x0001d80001167983 */ /* 0x000f280000300800 */
[----:B------:R-:W4:Y:S01]  /*b9f0*/  LDL.LU R23, [R1+0x1d4] ;  /* 0x0001d40001177983 */ /* 0x000f220000300800 */
[----:B0-----:R-:W-:-:S03]  /*ba00*/  SEL R3, R27, R19, !P3 ;  /* 0x000000131b037207 */ /* 0x001fc60005800000 */
[----:B------:R-:W4:Y:S04]  /*ba10*/  LDL.LU R24, [R1+0x1cc] ;  /* 0x0001cc0001187983 */ /* 0x000f280000300800 */
[----:B------:R-:W4:Y:S04]  /*ba20*/  LDL.LU R25, [R1+0x1c8] ;  /* 0x0001c80001197983 */ /* 0x000f280000300800 */
[----:B------:R-:W4:Y:S04]  /*ba30*/  LDL.LU R26, [R1+0x1c0] ;  /* 0x0001c000011a7983 */ /* 0x000f280000300800 */
[----:B------:R-:W4:Y:S04]  /*ba40*/  LDL.LU R19, [R1+0x1e4] ;  /* 0x0001e40001137983 */ /* 0x000f280000300800 */
        /* <DEDUP_REMOVED lines=16> */
[----:B------:R-:W0:Y:S01]  /*bb50*/  S2R R18, SR_TID.X ;  /* 0x0000000000127919 */ /* 0x000e220000002100 */
[----:B------:R-:W-:-:S02]  /*bb60*/  SEL R11, R27, R11, !P3 ;  /* 0x0000000b1b0b7207 */ /* 0x000fc40005800000 */
[C---:B------:R-:W-:Y:S02]  /*bb70*/  SEL R10, R27.reuse, R10, !P3 ;  /* 0x0000000a1b0a7207 */ /* 0x040fe40005800000 */
[C---:B------:R-:W-:Y:S02]  /*bb80*/  SEL R9, R27.reuse, R9, !P3 ;  /* 0x000000091b097207 */ /* 0x040fe40005800000 */
[C---:B------:R-:W-:Y:S01]  /*bb90*/  SEL R8, R27.reuse, R8, !P3 ;  /* 0x000000081b087207 */ /* 0x040fe20005800000 */
[----:B------:R-:W-:Y:S01]  /*bba0*/  STL [R1+0xed0], R11 ;  /* 0x000ed00b01007387 */ /* 0x000fe20000100800 */
[C---:B------:R-:W-:Y:S02]  /*bbb0*/  SEL R7, R27.reuse, R7, !P3 ;  /* 0x000000071b077207 */ /* 0x040fe40005800000 */
[C---:B------:R-:W-:Y:S01]  /*bbc0*/  SEL R6, R27.reuse, R6, !P3 ;  /* 0x000000061b067207 */ /* 0x040fe20005800000 */
[----:B------:R-:W-:Y:S01]  /*bbd0*/  STL [R1+0xed4], R10 ;  /* 0x000ed40a01007387 */ /* 0x000fe20000100800 */
[----:B------:R-:W-:-:S02]  /*bbe0*/  SEL R5, R27, R5, !P3 ;  /* 0x000000051b057207 */ /* 0x000fc40005800000 */
[C---:B------:R-:W-:Y:S01]  /*bbf0*/  SEL R4, R27.reuse, R4, !P3 ;  /* 0x000000041b047207 */ /* 0x040fe20005800000 */
[----:B------:R-:W-:Y:S01]  /*bc00*/  STL [R1+0xed8], R9 ;  /* 0x000ed80901007387 */ /* 0x000fe20000100800 */
[C---:B------:R-:W-:Y:S02]  /*bc10*/  SEL R2, R27.reuse, R2, !P3 ;  /* 0x000000021b027207 */ /* 0x040fe40005800000 */
[----:B0-----:R-:W-:Y:S01]  /*bc20*/  LOP3.LUT R18, R18, 0x7f, RZ, 0xc0, !PT ;  /* 0x0000007f12127812 */ /* 0x001fe200078ec0ff */
[----:B------:R-:W-:Y:S01]  /*bc30*/  STL [R1+0xedc], R8 ;  /* 0x000edc0801007387 */ /* 0x000fe20000100800 */
[----:B------:R-:W-:-:S03]  /*bc40*/  SEL R0, R27, R0, !P3 ;  /* 0x000000001b007207 */ /* 0x000fc60005800000 */
[----:B------:R-:W-:Y:S01]  /*bc50*/  IMAD R18, R18, c[0x0][0x18c], RZ ;  /* 0x0000630012127a24 */ /* 0x000fe200078e02ff */
[----:B------:R-:W-:Y:S01]  /*bc60*/  STL [R1+0xee0], R7 ;  /* 0x000ee00701007387 */ /* 0x000fe20000100800 */
[----:B------:R-:W-:-:S03]  /*bc70*/  SEL R27, R27, R28, !P3 ;  /* 0x0000001c1b1b7207 */ /* 0x000fc60005800000 */
[----:B------:R-:W-:Y:S01]  /*bc80*/  STL [R1+0xee4], R6 ;  /* 0x000ee40601007387 */ /* 0x000fe20000100800 */
[----:B------:R-:W-:-:S03]  /*bc90*/  LEA.HI.X.SX32 R18, R18, c[0x0][0x16c], 0x1, P6 ;  /* 0x00005b0012127a11 */ /* 0x000fc600030f0eff */
[----:B------:R-:W-:Y:S04]  /*bca0*/  STL [R1+0xee8], R5 ;  /* 0x000ee80501007387 */ /* 0x000fe80000100800 */
[----:B------:R-:W-:Y:S04]  /*bcb0*/  STL [R1+0xeec], R4 ;  /* 0x000eec0401007387 */ /* 0x000fe80000100800 */
[----:B------:R0:W-:Y:S04]  /*bcc0*/  STL [R1+0xef0], R2 ;  /* 0x000ef00201007387 */ /* 0x0001e80000100800 */
[----:B------:R1:W-:Y:S04]  /*bcd0*/  STL [R1+0xef4], R0 ;  /* 0x000ef40001007387 */ /* 0x0003e80000100800 */
[----:B------:R-:W-:Y:S04]  /*bce0*/  STL [R1+0xef8], R27 ;  /* 0x000ef81b01007387 */ /* 0x000fe80000100800 */
[----:B------:R-:W-:Y:S01]  /*bcf0*/  STL [R1+0xefc], R18 ;  /* 0x000efc1201007387 */ /* 0x000fe20000100800 */
[----:B--2---:R-:W-:-:S02]  /*bd00*/  IMAD R20, R20, c[0x0][0x190], RZ ;  /* 0x0000640014147a24 */ /* 0x004fc400078e02ff */
[----:B---3--:R-:W-:Y:S02]  /*bd10*/  IMAD R21, R21, c[0x0][0x190], RZ ;  /* 0x0000640015157a24 */ /* 0x008fe400078e02ff */
[----:B----4-:R-:W-:Y:S02]  /*bd20*/  IMAD R22, R22, c[0x0][0x190], RZ ;  /* 0x0000640016167a24 */ /* 0x010fe400078e02ff */
[----:B------:R-:W-:Y:S02]  /*bd30*/  IMAD R23, R23, c[0x0][0x190], RZ ;  /* 0x0000640017177a24 */ /* 0x000fe400078e02ff */
[----:B------:R-:W-:Y:S02]  /*bd40*/  IMAD R24, R24, c[0x0][0x190], RZ ;  /* 0x0000640018187a24 */ /* 0x000fe400078e02ff */
[----:B------:R-:W-:Y:S02]  /*bd50*/  IMAD R25, R25, c[0x0][0x190], RZ ;  /* 0x0000640019197a24 */ /* 0x000fe400078e02ff */
[----:B------:R-:W-:-:S02]  /*bd60*/  IMAD R19, R19, c[0x0][0x190], RZ ;  /* 0x0000640013137a24 */ /* 0x000fc400078e02ff */
[----:B------:R-:W-:-:S03]  /*bd70*/  IMAD R26, R26, c[0x0][0x190], RZ ;  /* 0x000064001a1a7a24 */ /* 0x000fc600078e02ff */
[----:B------:R-:W-:Y:S01]  /*bd80*/  STL [R1+0xf00], R19 ;  /* 0x000f001301007387 */ /* 0x000fe20000100800 */
[----:B0-----:R-:W-:Y:S02]  /*bd90*/  IMAD R2, R15, c[0x0][0x190], RZ ;  /* 0x000064000f027a24 */ /* 0x001fe400078e02ff */
[----:B------:R-:W-:Y:S02]  /*bda0*/  IMAD R4, R14, c[0x0][0x190], RZ ;  /* 0x000064000e047a24 */ /* 0x000fe400078e02ff */
[----:B------:R-:W-:Y:S02]  /*bdb0*/  IMAD R28, R13, c[0x0][0x190], RZ ;  /* 0x000064000d1c7a24 */ /* 0x000fe400078e02ff */
[----:B-1----:R-:W-:-:S05]  /*bdc0*/  IMAD R0, R12, c[0x0][0x190], RZ ;  /* 0x000064000c007a24 */ /* 0x002fca00078e02ff */
[----:B------:R0:W-:Y:S04]  /*bdd0*/  STL [R1+0x1ac], R0 ;  /* 0x0001ac0001007387 */ /* 0x0001e80000100800 */
[----:B------:R-:W-:Y:S04]  /*bde0*/  STL [R1+0xf04], R20 ;  /* 0x000f041401007387 */ /* 0x000fe80000100800 */
[----:B------:R-:W-:Y:S04]  /*bdf0*/  STL [R1+0xf08], R21 ;  /* 0x000f081501007387 */ /* 0x000fe80000100800 */
[----:B------:R-:W-:Y:S04]  /*be00*/  STL [R1+0xf0c], R22 ;  /* 0x000f0c1601007387 */ /* 0x000fe80000100800 */
[----:B------:R-:W-:Y:S04]  /*be10*/  STL [R1+0xf10], R23 ;  /* 0x000f101701007387 */ /* 0x000fe80000100800 */
[----:B------:R-:W-:Y:S01]  /*be20*/  STL [R1+0xf14], R24 ;  /* 0x000f141801007387 */ /* 0x000fe20000100800 */
[----:B0-----:R-:W-:-:S03]  /*be30*/  IMAD R0, R16, c[0x0][0x190], RZ ;  /* 0x0000640010007a24 */ /* 0x001fc600078e02ff */
[----:B------:R-:W-:Y:S04]  /*be40*/  STL [R1+0xf18], R25 ;  /* 0x000f181901007387 */ /* 0x000fe80000100800 */
[----:B------:R-:W-:Y:S04]  /*be50*/  STL [R1+0xf1c], R26 ;  /* 0x000f1c1a01007387 */ /* 0x000fe80000100800 */
[----:B------:R-:W-:Y:S04]  /*be60*/  STL [R1+0xf20], R28 ;  /* 0x000f201c01007387 */ /* 0x000fe80000100800 */
[----:B------:R0:W-:Y:S04]  /*be70*/  STL [R1+0x8c], R4 ;  /* 0x00008c0401007387 */ /* 0x0001e80000100800 */
[----:B------:R1:W-:Y:S01]  /*be80*/  STL [R1+0xa0], R2 ;  /* 0x0000a00201007387 */ /* 0x0003e20000100800 */
[----:B0-----:R-:W-:-:S03]  /*be90*/  IMAD R4, R17, c[0x0][0x190], RZ ;  /* 0x0000640011047a24 */ /* 0x001fc600078e02ff */
[----:B------:R0:W-:Y:S04]  /*bea0*/  STL [R1+0xb4], R0 ;  /* 0x0000b40001007387 */ /* 0x0001e80000100800 */
[----:B------:R-:W-:Y:S04]  /*beb0*/  STL [R1+0xcc], R4 ;  /* 0x0000cc0401007387 */ /* 0x000fe80000100800 */
[----:B------:R-:W2:Y:S01]  /*bec0*/  LDL.LU R28, [R1+0x12c] ;  /* 0x00012c00011c7983 */ /* 0x000ea20000300800 */
[----:B-1----:R-:W-:Y:S02]  /*bed0*/  IMAD R2, R29, c[0x0][0x190], RZ ;  /* 0x000064001d027a24 */ /* 0x002fe400078e02ff */
[----:B0-----:R-:W-:-:S03]  /*bee0*/  IMAD R0, R3, c[0x0][0x190], RZ ;  /* 0x0000640003007a24 */ /* 0x001fc600078e02ff */
[----:B------:R-:W-:Y:S04]  /*bef0*/  STL [R1+0xdc], R2 ;  /* 0x0000dc0201007387 */ /* 0x000fe80000100800 */
[----:B--2---:R0:W-:Y:S04]  /*bf00*/  STL [R1+0xf34], R28 ;  /* 0x000f341c01007387 */ /* 0x0041e80000100800 */
[----:B------:R-:W-:Y:S04]  /*bf10*/  STL [R1+0xf4], R0 ;  /* 0x0000f40001007387 */ /* 0x000fe80000100800 */
        /* <DEDUP_REMOVED lines=31> */
[----:B--2---:R-:W-:-:S05]  /*c110*/  IMAD R28, R28, c[0x0][0x190], RZ ;  /* 0x000064001c1c7a24 */ /* 0x004fca00078e02ff */
[----:B------:R0:W-:Y:S04]  /*c120*/  STL [R1+0x104], R28 ;  /* 0x0001041c01007387 */ /* 0x0001e80000100800 */
[----:B0-----:R-:W2:Y:S02]  /*c130*/  LDL.LU R28, [R1+0xf38] ;  /* 0x000f3800011c7983 */ /* 0x001ea40000300800 */
[----:B--2---:R-:W-:-:S05]  /*c140*/  IMAD R28, R28, c[0x0][0x190], RZ ;  /* 0x000064001c1c7a24 */ /* 0x004fca00078e02ff */
[----:B------:R0:W-:Y:S04]  /*c150*/  STL [R1+0x11c], R28 ;  /* 0x00011c1c01007387 */ /* 0x0001e80000100800 */
[----:B0-----:R-:W2:Y:S01]  /*c160*/  LDL.LU R28, [R1+0xf34] ;  /* 0x000f3400011c7983 */ /* 0x001ea20000300800 */
[----:B---3--:R-:W-:Y:S02]  /*c170*/  IMAD R26, R26, c[0x0][0x190], RZ ;  /* 0x000064001a1a7a24 */ /* 0x008fe400078e02ff */
[----:B------:R-:W-:Y:S02]  /*c180*/  IMAD R2, R2, c[0x0][0x190], RZ ;  /* 0x0000640002027a24 */ /* 0x000fe400078e02ff */
[----:B--2---:R-:W-:-:S05]  /*c190*/  IMAD R28, R28, c[0x0][0x190], RZ ;  /* 0x000064001c1c7a24 */ /* 0x004fca00078e02ff */
[----:B------:R4:W-:Y:S04]  /*c1a0*/  STL [R1+0x12c], R28 ;  /* 0x00012c1c01007387 */ /* 0x0009e80000100800 */
[----:B------:R0:W-:Y:S01]  /*c1b0*/  STL [R1+0x144], R26 ;  /* 0x0001441a01007387 */ /* 0x0001e20000100800 */
[----:B----4-:R-:W-:Y:S02]  /*c1c0*/  IMAD R28, R25, c[0x0][0x190], RZ ;  /* 0x00006400191c7a24 */ /* 0x010fe400078e02ff */
[----:B------:R-:W-:Y:S02]  /*c1d0*/  IMAD R25, R23, c[0x0][0x190], RZ ;  /* 0x0000640017197a24 */ /* 0x000fe400078e02ff */
[----:B0-----:R-:W-:Y:S02]  /*c1e0*/  IMAD R26, R24, c[0x0][0x190], RZ ;  /* 0x00006400181a7a24 */ /* 0x001fe400078e02ff */
[----:B------:R-:W-:Y:S01]  /*c1f0*/  IMAD R24, R22, c[0x0][0x190], RZ ;  /* 0x0000640016187a24 */ /* 0x000fe200078e02ff */
[----:B------:R-:W-:Y:S01]  /*c200*/  STL [R1+0x158], R28 ;  /* 0x0001581c01007387 */ /* 0x000fe20000100800 */
[----:B------:R-:W-:-:S02]  /*c210*/  IMAD R23, R21, c[0x0][0x190], RZ ;  /* 0x0000640015177a24 */ /* 0x000fc400078e02ff */
[----:B------:R-:W-:Y:S01]  /*c220*/  IMAD R22, R20, c[0x0][0x190], RZ ;  /* 0x0000640014167a24 */ /* 0x000fe200078e02ff */
[----:B------:R-:W-:Y:S01]  /*c230*/  STL [R1+0x16c], R26 ;  /* 0x00016c1a01007387 */ /* 0x000fe20000100800 */
[----:B------:R-:W-:Y:S02]  /*c240*/  IMAD R21, R19, c[0x0][0x190], RZ ;  /* 0x0000640013157a24 */ /* 0x000fe400078e02ff */
[----:B------:R-:W-:Y:S01]  /*c250*/  IMAD R20, R18, c[0x0][0x190], RZ ;  /* 0x0000640012147a24 */ /* 0x000fe200078e02ff */
[----:B------:R-:W-:Y:S01]  /*c260*/  STL [R1+0x184], R25 ;  /* 0x0001841901007387 */ /* 0x000fe20000100800 */
[----:B------:R-:W-:Y:S02]  /*c270*/  IMAD R19, R27, c[0x0][0x190], RZ ;  /* 0x000064001b137a24 */ /* 0x000fe400078e02ff */
[----:B------:R-:W-:Y:S01]  /*c280*/  IMAD R18, R0, c[0x0][0x190], RZ ;  /* 0x0000640000127a24 */ /* 0x000fe200078e02ff */
[----:B------:R-:W-:Y:S01]  /*c290*/  STL [R1+0x18c], R24 ;  /* 0x00018c1801007387 */ /* 0x000fe20000100800 */
[----:B------:R-:W-:-:S03]  /*c2a0*/  IMAD R0, R4, c[0x0][0x190], RZ ;  /* 0x0000640004007a24 */ /* 0x000fc600078e02ff */
[----:B------:R-:W-:Y:S01]  /*c2b0*/  STL [R1+0x188], R23 ;  /* 0x0001881701007387 */ /* 0x000fe20000100800 */
[----:B------:R-:W-:-:S03]  /*c2c0*/  IMAD R4, R5, c[0x0][0x190], RZ ;  /* 0x0000640005047a24 */ /* 0x000fc600078e02ff */
[----:B------:R-:W-:Y:S04]  /*c2d0*/  STL [R1+0x180], R22 ;  /* 0x0001801601007387 */ /* 0x000fe80000100800 */
[----:B------:R-:W-:Y:S04]  /*c2e0*/  STL [R1+0x17c], R21 ;  /* 0x00017c1501007387 */ /* 0x000fe80000100800 */
[----:B------:R-:W-:Y:S04]  /*c2f0*/  STL [R1+0x178], R20 ;  /* 0x0001781401007387 */ /* 0x000fe80000100800 */
[----:B------:R-:W-:Y:S04]  /*c300*/  STL [R1+0x174], R19 ;  /* 0x0001741301007387 */ /* 0x000fe80000100800 */
[----:B------:R-:W-:Y:S04]  /*c310*/  STL [R1+0x170], R18 ;  /* 0x0001701201007387 */ /* 0x000fe80000100800 */
[----:B------:R0:W-:Y:S04]  /*c320*/  STL [R1+0x168], R2 ;  /* 0x0001680201007387 */ /* 0x0001e80000100800 */
[----:B------:R1:W-:Y:S04]  /*c330*/  STL [R1+0x164], R0 ;  /* 0x0001640001007387 */ /* 0x0003e80000100800 */
[----:B------:R2:W-:Y:S01]  /*c340*/  STL [R1+0x160], R4 ;  /* 0x0001600401007387 */ /* 0x0005e20000100800 */
[----:B0-----:R-:W-:-:S02]  /*c350*/  IMAD R2, R6, c[0x0][0x190], RZ ;  /* 0x0000640006027a24 */ /* 0x001fc400078e02ff */
[----:B-1----:R-:W-:-:S03]  /*c360*/  IMAD R0, R7, c[0x0][0x190], RZ ;  /* 0x0000640007007a24 */ /* 0x002fc600078e02ff */
[----:B------:R0:W-:Y:S01]  /*c370*/  STL [R1+0x15c], R2 ;  /* 0x00015c0201007387 */ /* 0x0001e20000100800 */
[----:B--2---:R-:W-:-:S03]  /*c380*/  IMAD R4, R8, c[0x0][0x190], RZ ;  /* 0x0000640008047a24 */ /* 0x004fc600078e02ff */
[----:B------:R1:W-:Y:S04]  /*c390*/  STL [R1+0x154], R0 ;  /* 0x0001540001007387 */ /* 0x0003e80000100800 */
[----:B------:R2:W-:Y:S01]  /*c3a0*/  STL [R1+0x150], R4 ;  /* 0x0001500401007387 */ /* 0x0005e20000100800 */
[----:B0-----:R-:W-:Y:S02]  /*c3b0*/  IMAD R2, R9, c[0x0][0x190], RZ ;  /* 0x0000640009027a24 */ /* 0x001fe400078e02ff */
        /* <DEDUP_REMOVED lines=16> */
[----:B------:R-:W-:Y:S04]  /*c4c0*/  STL [R1+0x124], R4 ;  /* 0x0001240401007387 */ /* 0x000fe80000100800 */
[----:B------:R-:W2:Y:S01]  /*c4d0*/  LDL.LU R28, [R1+0x10c] ;  /* 0x00010c00011c7983 */ /* 0x000ea20000300800 */
[----:B0-----:R-:W-:Y:S02]  /*c4e0*/  IMAD R2, R29, c[0x0][0x190], RZ ;  /* 0x000064001d027a24 */ /* 0x001fe400078e02ff */
[----:B-1----:R-:W-:-:S03]  /*c4f0*/  IMAD R0, R3, c[0x0][0x190], RZ ;  /* 0x0000640003007a24 */ /* 0x002fc600078e02ff */
        /* <DEDUP_REMOVED lines=138> */
[----:B----4-:R-:W-:Y:S02]  /*cda0*/  IMAD R25, R25, c[0x0][0x190], RZ ;  /* 0x0000640019197a24 */ /* 0x010fe400078e02ff */
[----:B------:R-:W-:Y:S02]  /*cdb0*/  IMAD R24, R24, c[0x0][0x190], RZ ;  /* 0x0000640018187a24 */ /* 0x000fe400078e02ff */
[----:B------:R-:W-:-:S02]  /*cdc0*/  IMAD R23, R23, c[0x0][0x190], RZ ;  /* 0x0000640017177a24 */ /* 0x000fc400078e02ff */
[----:B------:R-:W-:Y:S02]  /*cdd0*/  IMAD R22, R22, c[0x0][0x190], RZ ;  /* 0x0000640016167a24 */ /* 0x000fe400078e02ff */
[----:B------:R-:W-:Y:S02]  /*cde0*/  IMAD R21, R21, c[0x0][0x190], RZ ;  /* 0x0000640015157a24 */ /* 0x000fe400078e02ff */
[----:B------:R-:W-:Y:S02]  /*cdf0*/  IMAD R20, R20, c[0x0][0x190], RZ ;  /* 0x0000640014147a24 */ /* 0x000fe400078e02ff */
[----:B------:R-:W-:Y:S02]  /*ce00*/  IMAD R19, R19, c[0x0][0x190], RZ ;  /* 0x0000640013137a24 */ /* 0x000fe400078e02ff */
        /* <DEDUP_REMOVED lines=20> */
[----:B--2---:R-:W-:-:S05]  /*cf50*/  IMAD R28, R28, c[0x0][0x190], RZ ;  /* 0x000064001c1c7a24 */ /* 0x004fca00078e02ff */
        /* <DEDUP_REMOVED lines=57> */
[----:B0-----:R-:W2:Y:S02]  /*d2f0*/  LDL.LU R3, [R1+0xeb0] ;  /* 0x000eb00001037983 */ /* 0x001ea40000300800 */
[----:B--2---:R-:W-:-:S05]  /*d300*/  IMAD R3, R3, c[0x0][0x190], RZ ;  /* 0x0000640003037a24 */ /* 0x004fca00078e02ff */
[----:B------:R0:W-:Y:S04]  /*d310*/  STL [R1], R3 ;  /* 0x0000000301007387 */ /* 0x0001e80000100800 */
[----:B0-----:R-:W2:Y:S01]  /*d320*/  LDL.LU R3, [R1+0xeac] ;  /* 0x000eac0001037983 */ /* 0x001ea20000300800 */
[----:B------:R-:W-:Y:S02]  /*d330*/  IMAD R29, R29, c[0x0][0x190], RZ ;  /* 0x000064001d1d7a24 */ /* 0x000fe400078e02ff */
[----:B------:R-:W-:Y:S02]  /*d340*/  IMAD R17, R17, c[0x0][0x190], RZ ;  /* 0x0000640011117a24 */ /* 0x000fe400078e02ff */
[----:B------:R-:W-:Y:S01]  /*d350*/  IMAD R16, R16, c[0x0][0x190], RZ ;  /* 0x0000640010107a24 */ /* 0x000fe200078e02ff */
[----:B------:R0:W-:Y:S04]  /*d360*/  STL [R1+0xe74], R29 ;  /* 0x000e741d01007387 */ /* 0x0001e80000100800 */
[----:B0-----:R-:W3:Y:S04]  /*d370*/  LDL.LU R29, [R1+0xb4] ;  /* 0x0000b400011d7983 */ /* 0x001ee80000300800 */
[----:B------:R0:W-:Y:S04]  /*d380*/  STL [R1+0xe78], R17 ;  /* 0x000e781101007387 */ /* 0x0001e80000100800 */
[----:B0-----:R-:W3:Y:S04]  /*d390*/  LDL.LU R17, [R1+0xa0] ;  /* 0x0000a00001117983 */ /* 0x001ee80000300800 */
[----:B------:R0:W-:Y:S04]  /*d3a0*/  STL [R1+0xe7c], R16 ;  /* 0x000e7c1001007387 */ /* 0x0001e80000100800 */
[----:B0-----:R-:W3:Y:S01]  /*d3b0*/  LDL.LU R16, [R1+0x8c] ;  /* 0x00008c0001107983 */ /* 0x001ee20000300800 */
[----:B------:R-:W-:-:S02]  /*d3c0*/  IMAD R15, R15, c[0x0][0x190], RZ ;  /* 0x000064000f0f7a24 */ /* 0x000fc400078e02ff */
[----:B------:R-:W-:Y:S02]  /*d3d0*/  IMAD R14, R14, c[0x0][0x190], RZ ;  /* 0x000064000e0e7a24 */ /* 0x000fe400078e02ff */
[----:B------:R-:W-:Y:S02]  /*d3e0*/  IMAD R13, R13, c[0x0][0x190], RZ ;  /* 0x000064000d0d7a24 */ /* 0x000fe400078e02ff */
[----:B------:R-:W-:Y:S01]  /*d3f0*/  IMAD R12, R12, c[0x0][0x190], RZ ;  /* 0x000064000c0c7a24 */ /* 0x000fe200078e02ff */
[----:B------:R-:W-:Y:S01]  /*d400*/  STL [R1+0xe80], R15 ;  /* 0x000e800f01007387 */ /* 0x000fe20000100800 */
[----:B------:R-:W-:Y:S02]  /*d410*/  IMAD R11, R11, c[0x0][0x190], RZ ;  /* 0x000064000b0b7a24 */ /* 0x000fe400078e02ff */
        /* <DEDUP_REMOVED lines=15> */
[----:B------:R0:W-:Y:S01]  /*d510*/  STL [R1+0xea8], R5 ;  /* 0x000ea80501007387 */ /* 0x0001e20000100800 */
[----:B--2---:R-:W-:-:S02]  /*d520*/  LEA R6, P3, R19, R3, 0x1 ;  /* 0x0000000313067211 */ /* 0x004fc400078608ff */
[-C--:B0-----:R-:W-:Y:S02]  /*d530*/  LEA R5, P2, R20, R3.reuse, 0x1 ;  /* 0x0000000314057211 */ /* 0x081fe400078408ff */
[-C--:B------:R-:W-:Y:S01]  /*d540*/  LEA R7, P1, R21, R3.reuse, 0x1 ;  /* 0x0000000315077211 */ /* 0x080fe200078208ff */
[----:B------:R0:W-:Y:S04]  /*d550*/  STL [R1+0xc1c], R6 ;  /* 0x000c1c0601007387 */ /* 0x0001e80000100800 */
[----:B------:R1:W-:Y:S01]  /*d560*/  STL [R1+0xc20], R5 ;  /* 0x000c200501007387 */ /* 0x0003e20000100800 */
[-C--:B------:R-:W-:Y:S02]  /*d570*/  LEA R8, P5, R24, R3.reuse, 0x1 ;  /* 0x0000000318087211 */ /* 0x080fe400078a08ff */
[-C--:B0-----:R-:W-:Y:S01]  /*d580*/  LEA R6, P0, R22, R3.reuse, 0x1 ;  /* 0x0000000316067211 */ /* 0x081fe200078008ff */
[----:B-1----:R-:W2:Y:S04]  /*d590*/  LDL.LU R5, [R1+0x104] ;  /* 0x0001040001057983 */ /* 0x002ea80000300800 */
[----:B------:R0:W-:Y:S04]  /*d5a0*/  STL [R1+0xc24], R7 ;  /* 0x000c240701007387 */ /* 0x0001e80000100800 */
[----:B------:R1:W-:Y:S01]  /*d5b0*/  STL [R1+0xc28], R6 ;  /* 0x000c280601007387 */ /* 0x0003e20000100800 */
[----:B0-----:R-:W-:-:S03]  /*d5c0*/  LEA R7, P6, R23, R3, 0x1 ;  /* 0x0000000317077211 */ /* 0x001fc600078c08ff */
[----:B-1----:R-:W2:Y:S04]  /*d5d0*/  LDL.LU R6, [R1+0x11c] ;  /* 0x00011c0001067983 */ /* 0x002ea80000300800 */
[----:B------:R4:W-:Y:S04]  /*d5e0*/  STL [R1+0xc2c], R7 ;  /* 0x000c2c0701007387 */ /* 0x0009e80000100800 */
[----:B------:R0:W-:Y:S01]  /*d5f0*/  STL [R1+0xc30], R8 ;  /* 0x000c300801007387 */ /* 0x0001e20000100800 */
[----:B----4-:R-:W-:Y:S02]  /*d600*/  LEA R7, P4, R25, R3, 0x1 ;  /* 0x0000000319077211 */ /* 0x010fe400078808ff */
[----:B0-----:R-:W-:-:S02]  /*d610*/  LEA.HI.X.SX32 R8, R19, R18, 0x1, P3 ;  /* 0x0000001213087211 */ /* 0x001fc400018f0eff */
[----:B------:R-:W4:Y:S04]  /*d620*/  LDL.LU R19, [R1+0xf4] ;  /* 0x0000f40001137983 */ /* 0x000f280000300800 */
[----:B------:R0:W-:Y:S01]  /*d630*/  STL [R1+0xc34], R7 ;  /* 0x000c340701007387 */ /* 0x0001e20000100800 */
[----:B------:R-:W-:-:S03]  /*d640*/  LEA.HI.X.SX32 R9, R20, R18, 0x1, P2 ;  /* 0x0000001214097211 */ /* 0x000fc600010f0eff */
[----:B0-----:R-:W2:Y:S04]  /*d650*/  LDL.LU R7, [R1+0x12c] ;  /* 0x00012c0001077983 */ /* 0x001ea80000300800 */
[----:B------:R3:W-:Y:S01]  /*d660*/  STL [R1+0xc14], R8 ;  /* 0x000c140801007387 */ /* 0x0007e20000100800 */
[----:B------:R-:W-:-:S03]  /*d670*/  LEA.HI.X.SX32 R10, R21, R18, 0x1, P1 ;  /* 0x00000012150a7211 */ /* 0x000fc600008f0eff */
[----:B------:R-:W2:Y:S01]  /*d680*/  LDL.LU R20, [R1+0xdc] ;  /* 0x0000dc0001147983 */ /* 0x000ea20000300800 */
[----:B---3--:R-:W-:-:S05]  /*d690*/  LEA R8, P3, R26, R3, 0x1 ;  /* 0x000000031a087211 */ /* 0x008fca00078608ff */
[----:B------:R0:W-:Y:S04]  /*d6a0*/  STL [R1+0xc18], R8 ;  /* 0x000c180801007387 */ /* 0x0001e80000100800 */
[----:B0-----:R-:W3:Y:S04]  /*d6b0*/  LDL.LU R8, [R1+0x144] ;  /* 0x0001440001087983 */ /* 0x001ee80000300800 */
[----:B------:R0:W-:Y:S04]  /*d6c0*/  STL [R1+0xc0c], R9 ;  /* 0x000c0c0901007387 */ /* 0x0001e80000100800 */
[----:B------:R-:W3:Y:S01]  /*d6d0*/  LDL.LU R21, [R1+0xcc] ;  /* 0x0000cc0001157983 */ /* 0x000ee20000300800 */
[----:B0-----:R-:W-:-:S05]  /*d6e0*/  LEA R9, P2, R28, R3, 0x1 ;  /* 0x000000031c097211 */ /* 0x001fca00078408ff */
[----:B------:R0:W-:Y:S04]  /*d6f0*/  STL [R1+0xc10], R9 ;  /* 0x000c100901007387 */ /* 0x0001e80000100800 */
[----:B0-----:R-:W4:Y:S01]  /*d700*/  LDL.LU R9, [R1+0x158] ;  /* 0x0001580001097983 */ /* 0x001f220000300800 */
[-C--:B------:R-:W-:Y:S02]  /*d710*/  LEA R12, P1, R16, R3.reuse, 0x1 ;  /* 0x00000003100c7211 */ /* 0x080fe400078208ff */
[----:B------:R-:W-:Y:S01]  /*d720*/  LEA.HI.X.SX32 R11, R22, R18, 0x1, P0 ;  /* 0x00000012160b7211 */ /* 0x000fe200000f0eff */
[----:B------:R0:W-:Y:S04]  /*d730*/  STL [R1+0xc04], R10 ;  /* 0x000c040a01007387 */ /* 0x0001e80000100800 */
[----:B0-----:R-:W4:Y:S04]  /*d740*/  LDL.LU R10, [R1+0x16c] ;  /* 0x00016c00010a7983 */ /* 0x001f280000300800 */
[----:B------:R-:W-:Y:S04]  /*d750*/  STL [R1+0xc08], R12 ;  /* 0x000c080c01007387 */ /* 0x000fe80000100800 */
[----:B------:R0:W-:Y:S04]  /*d760*/  STL [R1+0xbfc], R11 ;  /* 0x000bfc0b01007387 */ /* 0x0001e80000100800 */
[----:B0-----:R-:W4:Y:S01]  /*d770*/  LDL.LU R11, [R1+0x184] ;  /* 0x00018400010b7983 */ /* 0x001f220000300800 */
[----:B------:R-:W-:-:S02]  /*d780*/  LEA R13, P0, R17, R3, 0x1 ;  /* 0x00000003110d7211 */ /* 0x000fc400078008ff */
[-C--:B------:R-:W-:Y:S02]  /*d790*/  LEA.HI.X.SX32 R12, R23, R18.reuse, 0x1, P6 ;  /* 0x00000012170c7211 */ /* 0x080fe400030f0eff */
[----:B------:R-:W-:Y:S01]  /*d7a0*/  LEA R14, P6, R29, R3, 0x1 ;  /* 0x000000031d0e7211 */ /* 0x000fe200078c08ff */
[----:B------:R0:W-:Y:S04]  /*d7b0*/  STL [R1+0xc00], R13 ;  /* 0x000c000d01007387 */ /* 0x0001e80000100800 */
[----:B------:R1:W-:Y:S01]  /*d7c0*/  STL [R1+0xbf4], R12 ;  /* 0x000bf40c01007387 */ /* 0x0003e20000100800 */
[----:B0-----:R-:W-:-:S03]  /*d7d0*/  LEA.HI.X.SX32 R13, R24, R18, 0x1, P5 ;  /* 0x00000012180d7211 */ /* 0x001fc600028f0eff */
[----:B-1----:R-:W4:Y:S04]  /*d7e0*/  LDL.LU R12, [R1+0x18c] ;  /* 0x00018c00010c7983 */ /* 0x002f280000300800 */
[----:B------:R0:W-:Y:S04]  /*d7f0*/  STL [R1+0xbf8], R14 ;  /* 0x000bf80e01007387 */ /* 0x0001e80000100800 */
[----:B------:R1:W-:Y:S01]  /*d800*/  STL [R1+0xbec], R13 ;  /* 0x000bec0d01007387 */ /* 0x0003e20000100800 */
[----:B0-----:R-:W-:-:S03]  /*d810*/  LEA.HI.X.SX32 R14, R25, R18, 0x1, P4 ;  /* 0x00000012190e7211 */ /* 0x001fc600020f0eff */
[----:B-1----:R-:W4:Y:S01]  /*d820*/  LDL.LU R13, [R1+0x188] ;  /* 0x00018800010d7983 */ /* 0x002f220000300800 */
[-C--:B--2---:R-:W-:Y:S02]  /*d830*/  LEA R22, P4, R20, R3.reuse, 0x1 ;  /* 0x0000000314167211 */ /* 0x084fe400078808ff */
[----:B---3--:R-:W-:-:S05]  /*d840*/  LEA R15, P5, R21, R3, 0x1 ;  /* 0x00000003150f7211 */ /* 0x008fca00078a08ff */
[----:B------:R0:W-:Y:S04]  /*d850*/  STL [R1+0xbf0], R15 ;  /* 0x000bf00f01007387 */ /* 0x0001e80000100800 */
[----:B------:R1:W-:Y:S01]  /*d860*/  STL [R1+0xbe4], R14 ;  /* 0x000be40e01007387 */ /* 0x0003e20000100800 */
[----:B0-----:R-:W-:-:S03]  /*d870*/  LEA.HI.X.SX32 R15, R26, R18, 0x1, P3 ;  /* 0x000000121a0f7211 */ /* 0x001fc600018f0eff */
[----:B-1----:R-:W2:Y:S04]  /*d880*/  LDL.LU R14, [R1+0x180] ;  /* 0x00018000010e7983 */ /* 0x002ea80000300800 */
[----:B------:R-:W-:Y:S04]  /*d890*/  STL [R1+0xbe8], R22 ;  /* 0x000be81601007387 */ /* 0x000fe80000100800 */
[----:B------:R0:W-:Y:S01]  /*d8a0*/  STL [R1+0x858], R15 ;  /* 0x0008580f01007387 */ /* 0x0001e20000100800 */
[----:B----4-:R-:W-:-:S03]  /*d8b0*/  LEA R23, P3, R19, R3, 0x1 ;  /* 0x0000000313177211 */ /* 0x010fc600078608ff */
[----:B0-----:R-:W3:Y:S01]  /*d8c0*/  LDL.LU R15, [R1+0x17c] ;  /* 0x00017c00010f7983 */ /* 0x001ee20000300800 */
[----:B------:R-:W-:-:S03]  /*d8d0*/  LEA.HI.X.SX32 R22, R28, R18, 0x1, P2 ;  /* 0x000000121c167211 */ /* 0x000fc600010f0eff */
[----:B------:R0:W-:Y:S04]  /*d8e0*/  STL [R1+0x878], R23 ;  /* 0x0008781701007387 */ /* 0x0001e80000100800 */
[----:B------:R1:W-:Y:S01]  /*d8f0*/  STL [R1+0x85c], R22 ;  /* 0x00085c1601007387 */ /* 0x0003e20000100800 */
[-C--:B0-----:R-:W-:Y:S02]  /*d900*/  LEA R23, P2, R5, R3.reuse, 0x1 ;  /* 0x0000000305177211 */ /* 0x081fe400078408ff */
[----:B-1----:R-:W-:Y:S02]  /*d910*/  LEA.HI.X.SX32 R22, R16, R18, 0x1, P1 ;  /* 0x0000001210167211 */ /* 0x002fe400008f0eff */
[----:B------:R-:W4:Y:S04]  /*d920*/  LDL.LU R16, [R1+0x178] ;  /* 0x0001780001107983 */ /* 0x000f280000300800 */
[----:B------:R0:W-:Y:S04]  /*d930*/  STL [R1+0x880], R23 ;  /* 0x0008801701007387 */ /* 0x0001e80000100800 */
[----:B------:R1:W-:Y:S01]  /*d940*/  STL [R1+0x860], R22 ;  /* 0x0008601601007387 */ /* 0x0003e20000100800 */
[----:B0-----:R-:W-:-:S02]  /*d950*/  LEA R23, P1, R6, R3, 0x1 ;  /* 0x0000000306177211 */ /* 0x001fc400078208ff */
[-C--:B-1----:R-:W-:Y:S02]  /*d960*/  LEA.HI.X.SX32 R22, R17, R18.reuse, 0x1, P0 ;  /* 0x0000001211167211 */ /* 0x082fe400000f0eff */
[----:B------:R-:W4:Y:S04]  /*d970*/  LDL.LU R17, [R1+0x174] ;  /* 0x0001740001117983 */ /* 0x000f280000300800 */
[----:B------:R-:W-:Y:S04]  /*d980*/  STL [R1+0x888], R23 ;  /* 0x0008881701007387 */ /* 0x000fe80000100800 */
[----:B------:R0:W-:Y:S02]  /*d990*/  STL [R1+0x864], R22 ;  /* 0x0008641601007387 */ /* 0x0001e40000100800 */
[----:B0-----:R-:W-:-:S02]  /*d9a0*/  LEA.HI.X.SX32 R22, R29, R18, 0x1, P6 ;  /* 0x000000121d167211 */ /* 0x001fc400030f0eff */
[----:B------:R-:W4:Y:S01]  /*d9b0*/  LDL.LU R29, [R1+0x170] ;  /* 0x00017000011d7983 */ /* 0x000f220000300800 */
[----:B------:R-:W-:-:S05]  /*d9c0*/  LEA R23, P0, R7, R3, 0x1 ;  /* 0x0000000307177211 */ /* 0x000fca00078008ff */
[----:B------:R-:W-:Y:S04]  /*d9d0*/  STL [R1+0x890], R23 ;  /* 0x0008901701007387 */ /* 0x000fe80000100800 */
[----:B------:R0:W-:Y:S02]  /*d9e0*/  STL [R1+0x868], R22 ;  /* 0x0008681601007387 */ /* 0x0001e40000100800 */
[----:B0-----:R-:W-:Y:S02]  /*d9f0*/  LEA.HI.X.SX32 R22, R21, R18, 0x1, P5 ;  /* 0x0000001215167211 */ /* 0x001fe400028f0eff */
        /* <DEDUP_REMOVED lines=12> */
[----:B------:R0:W-:Y:S04]  /*dac0*/  STL [R1+0x8a8], R23 ;  /* 0x0008a81701007387 */ /* 0x0001e80000100800 */
[----:B------:R1:W-:Y:S01]  /*dad0*/  STL [R1+0x874], R22 ;  /* 0x0008741601007387 */ /* 0x0003e20000100800 */
[----:B0-----:R-:W-:Y:S02]  /*dae0*/  LEA R23, P3, R11, R3, 0x1 ;  /* 0x000000030b177211 */ /* 0x001fe400078608ff */
[-C--:B-1----:R-:W-:Y:S02]  /*daf0*/  LEA.HI.X.SX32 R22, R5, R18.reuse, 0x1, P2 ;  /* 0x0000001205167211 */ /* 0x082fe400010f0eff */
[----:B------:R-:W4:Y:S04]  /*db00*/  LDL.LU R5, [R1+0x15c] ;  /* 0x00015c0001057983 */ /* 0x000f280000300800 */
[----:B------:R-:W-:Y:S04]  /*db10*/  STL [R1+0x8b0], R23 ;  /* 0x0008b01701007387 */ /* 0x000fe80000100800 */
[----:B------:R0:W-:Y:S02]  /*db20*/  STL [R1+0x87c], R22 ;  /* 0x00087c1601007387 */ /* 0x0001e40000100800 */
[----:B0-----:R-:W-:-:S02]  /*db30*/  LEA.HI.X.SX32 R22, R6, R18, 0x1, P1 ;  /* 0x0000001206167211 */ /* 0x001fc400008f0eff */
        /* <DEDUP_REMOVED lines=11> */
[----:B--2---:R-:W-:-:S05]  /*dbf0*/  LEA R23, P0, R14, R3, 0x1 ;  /* 0x000000030e177211 */ /* 0x004fca00078008ff */
[----:B------:R-:W-:Y:S04]  /*dc00*/  STL [R1+0x8c8], R23 ;  /* 0x0008c81701007387 */ /* 0x000fe80000100800 */
[----:B------:R0:W-:Y:S02]  /*dc10*/  STL [R1+0x894], R22 ;  /* 0x0008941601007387 */ /* 0x0001e40000100800 */
[----:B0-----:R-:W-:Y:S02]  /*dc20*/  LEA.HI.X.SX32 R22, R9, R18, 0x1, P5 ;  /* 0x0000001209167211 */ /* 0x001fe400028f0eff */
[----:B------:R-:W2:Y:S01]  /*dc30*/  LDL.LU R9, [R1+0x148] ;  /* 0x0001480001097983 */ /* 0x000ea20000300800 */
[----:B---3--:R-:W-:-:S05]  /*dc40*/  LEA R23, P6, R15, R3, 0x1 ;  /* 0x000000030f177211 */ /* 0x008fca00078c08ff */
[----:B------:R-:W-:Y:S04]  /*dc50*/  STL [R1+0x8d0], R23 ;  /* 0x0008d01701007387 */ /* 0x000fe80000100800 */
[----:B------:R0:W-:Y:S02]  /*dc60*/  STL [R1+0x89c], R22 ;  /* 0x00089c1601007387 */ /* 0x0001e40000100800 */
[----:B0-----:R-:W-:Y:S02]  /*dc70*/  LEA.HI.X.SX32 R22, R10, R18, 0x1, P4 ;  /* 0x000000120a167211 */ /* 0x001fe400020f0eff */
[----:B------:R-:W3:Y:S01]  /*dc80*/  LDL.LU R10, [R1+0x140] ;  /* 0x00014000010a7983 */ /* 0x000ee20000300800 */
[----:B----4-:R-:W-:-:S05]  /*dc90*/  LEA R23, P5, R16, R3, 0x1 ;  /* 0x0000000310177211 */ /* 0x010fca00078a08ff */
        /* <DEDUP_REMOVED lines=49> */
[-C--:B------:R-:W-:Y:S02]  /*dfb0*/  LEA.HI.X.SX32 R19, R19, R18.reuse, 0x1, P0 ;  /* 0x0000001213137211 */ /* 0x080fe400000f0eff */
[-C--:B------:R-:W-:Y:S02]  /*dfc0*/  LEA.HI.X.SX32 R5, R5, R18.reuse, 0x1, P6 ;  /* 0x0000001205057211 */ /* 0x080fe400030f0eff */
[-C--:B------:R-:W-:Y:S02]  /*dfd0*/  LEA.HI.X.SX32 R6, R6, R18.reuse, 0x1, P5 ;  /* 0x0000001206067211 */ /* 0x080fe400028f0eff */
[----:B------:R-:W-:Y:S02]  /*dfe0*/  LEA.HI.X.SX32 R7, R7, R18, 0x1, P4 ;  /* 0x0000001207077211 */ /* 0x000fe400020f0eff */
[----:B--2---:R-:W-:-:S05]  /*dff0*/  LEA R23, P2, R9, R3, 0x1 ;  /* 0x0000000309177211 */ /* 0x004fca00078408ff */
[----:B------:R-:W-:Y:S04]  /*e000*/  STL [R1+0x928], R23 ;  /* 0x0009281701007387 */ /* 0x000fe80000100800 */
[----:B------:R0:W-:Y:S04]  /*e010*/  STL [R1+0x8f4], R22 ;  /* 0x0008f41601007387 */ /* 0x0001e80000100800 */
[----:B0-----:R-:W2:Y:S01]  /*e020*/  LDL.LU R22, [R1+0x10c] ;  /* 0x00010c0001167983 */ /* 0x001ea20000300800 */
[----:B---3--:R-:W-:-:S05]  /*e030*/  LEA R23, P1, R10, R3, 0x1 ;  /* 0x000000030a177211 */ /* 0x008fca00078208ff */
[----:B------:R-:W-:Y:S04]  /*e040*/  STL [R1+0x930], R23 ;  /* 0x0009301701007387 */ /* 0x000fe80000100800 */
[----:B------:R0:W-:Y:S04]  /*e050*/  STL [R1+0x8fc], R19 ;  /* 0x0008fc1301007387 */ /* 0x0001e80000100800 */
[----:B0-----:R-:W3:Y:S01]  /*e060*/  LDL.LU R19, [R1+0x108] ;  /* 0x0001080001137983 */ /* 0x001ee20000300800 */
[----:B----4-:R-:W-:-:S05]  /*e070*/  LEA R23, P0, R11, R3, 0x1 ;  /* 0x000000030b177211 */ /* 0x010fca00078008ff */
[----:B------:R-:W-:Y:S04]  /*e080*/  STL [R1+0x938], R23 ;  /* 0x0009381701007387 */ /* 0x000fe80000100800 */
[----:B------:R0:W-:Y:S04]  /*e090*/  STL [R1+0x904], R5 ;  /* 0x0009040501007387 */ /* 0x0001e80000100800 */
[----:B0-----:R-:W4:Y:S01]  /*e0a0*/  LDL.LU R5, [R1+0x100] ;  /* 0x0001000001057983 */ /* 0x001f220000300800 */
[----:B------:R-:W-:-:S05]  /*e0b0*/  LEA R23, P6, R12, R3, 0x1 ;  /* 0x000000030c177211 */ /* 0x000fca00078c08ff */
[----:B------:R-:W-:Y:S04]  /*e0c0*/  STL [R1+0x940], R23 ;  /* 0x0009401701007387 */ /* 0x000fe80000100800 */
[----:B------:R0:W-:Y:S04]  /*e0d0*/  STL [R1+0x90c], R6 ;  /* 0x00090c0601007387 */ /* 0x0001e80000100800 */
[----:B0-----:R-:W4:Y:S01]  /*e0e0*/  LDL.LU R6, [R1+0xfc] ;  /* 0x0000fc0001067983 */ /* 0x001f220000300800 */
[----:B------:R-:W-:-:S05]  /*e0f0*/  LEA R23, P5, R13, R3, 0x1 ;  /* 0x000000030d177211 */ /* 0x000fca00078a08ff */
[----:B------:R-:W-:Y:S04]  /*e100*/  STL [R1+0x948], R23 ;  /* 0x0009481701007387 */ /* 0x000fe80000100800 */
[----:B------:R0:W-:Y:S01]  /*e110*/  STL [R1+0x914], R7 ;  /* 0x0009140701007387 */ /* 0x0001e20000100800 */
[----:B------:R-:W-:-:S03]  /*e120*/  LEA.HI.X.SX32 R8, R8, R18, 0x1, P3 ;  /* 0x0000001208087211 */ /* 0x000fc600018f0eff */
        /* <DEDUP_REMOVED lines=16> */
[----:B------:R-:W-:Y:S02]  /*e230*/  LEA R23, P1, R17, R3, 0x1 ;  /* 0x0000000311177211 */ /* 0x000fe400078208ff */
[----:B------:R-:W-:-:S03]  /*e240*/  LEA.HI.X.SX32 R12, R12, R18, 0x1, P6 ;  /* 0x000000120c0c7211 */ /* 0x000fc600030f0eff */
[----:B------:R-:W-:Y:S04]  /*e250*/  STL [R1+0x968], R23 ;  /* 0x0009681701007387 */ /* 0x000fe80000100800 */
[----:B------:R0:W-:Y:S04]  /*e260*/  STL [R1+0x934], R11 ;  /* 0x0009340b01007387 */ /* 0x0001e80000100800 */
[----:B0-----:R-:W4:Y:S01]  /*e270*/  LDL.LU R11, [R1+0xe4] ;  /* 0x0000e400010b7983 */ /* 0x001f220000300800 */
[----:B------:R-:W-:-:S05]  /*e280*/  LEA R23, P0, R29, R3, 0x1 ;  /* 0x000000031d177211 */ /* 0x000fca00078008ff */
[----:B------:R-:W-:Y:S04]  /*e290*/  STL [R1+0x970], R23 ;  /* 0x0009701701007387 */ /* 0x000fe80000100800 */
[----:B------:R0:W-:Y:S04]  /*e2a0*/  STL [R1+0x93c], R12 ;  /* 0x00093c0c01007387 */ /* 0x0001e80000100800 */
[----:B0-----:R-:W4:Y:S01]  /*e2b0*/  LDL.LU R12, [R1+0xe0] ;  /* 0x0000e000010c7983 */ /* 0x001f220000300800 */
[----:B------:R-:W-:Y:S02]  /*e2c0*/  LEA.HI.X.SX32 R13, R13, R18, 0x1, P5 ;  /* 0x000000120d0d7211 */ /* 0x000fe400028f0eff */
[----:B------:R-:W-:-:S05]  /*e2d0*/  LEA R23, P6, R21, R3, 0x1 ;  /* 0x0000000315177211 */ /* 0x000fca00078c08ff */
[----:B------:R-:W-:Y:S01]  /*e2e0*/  STL [R1+0x978], R23 ;  /* 0x0009781701007387 */ /* 0x000fe20000100800 */
[----:B------:R-:W-:-:S03]  /*e2f0*/  LEA.HI.X.SX32 R14, R14, R18, 0x1, P4 ;  /* 0x000000120e0e7211 */ /* 0x000fc600020f0eff */
        /* <DEDUP_REMOVED lines=18> */
[----:B------:R0:W-:Y:S04]  /*e420*/  STL [R1+0x998], R23 ;  /* 0x0009981701007387 */ /* 0x0001e80000100800 */
[----:B------:R-:W4:Y:S04]  /*e430*/  LDL.LU R17, [R1+0xc4] ;  /* 0x0000c40001117983 */ /* 0x000f280000300800 */
[----:B------:R1:W-:Y:S01]  /*e440*/  STL [R1+0x964], R24 ;  /* 0x0009641801007387 */ /* 0x0003e20000100800 */
[----:B0-----:R-:W-:Y:S02]  /*e450*/  LEA R23, P1, R6, R3, 0x1 ;  /* 0x0000000306177211 */ /* 0x001fe400078208ff */
[----:B-1----:R-:W-:-:S03]  /*e460*/  LEA.HI.X.SX32 R24, R29, R18, 0x1, P0 ;  /* 0x000000121d187211 */ /* 0x002fc600000f0eff */
        /* <DEDUP_REMOVED lines=16> */
[----:B------:R-:W-:Y:S01]  /*e570*/  STL [R1+0x984], R24 ;  /* 0x0009841801007387 */ /* 0x000fe20000100800 */
[----:B0-----:R-:W-:-:S03]  /*e580*/  LEA.HI.X.SX32 R23, R19, R18, 0x1, P3 ;  /* 0x0000001213177211 */ /* 0x001fc600018f0eff */
[----:B------:R-:W4:Y:S01]  /*e590*/  LDL.LU R19, [R1+0xb0] ;  /* 0x0000b00001137983 */ /* 0x000f220000300800 */
        /* <DEDUP_REMOVED lines=16> */
[----:B------:R0:W-:Y:S04]  /*e6a0*/  STL [R1+0x9d8], R22 ;  /* 0x0009d81601007387 */ /* 0x0001e80000100800 */
[----:B------:R1:W-:Y:S01]  /*e6b0*/  STL [R1+0x9a4], R7 ;  /* 0x0009a40701007387 */ /* 0x0003e20000100800 */
[----:B0-----:R-:W-:-:S03]  /*e6c0*/  LEA.HI.X.SX32 R22, R8, R18, 0x1, P6 ;  /* 0x0000001208167211 */ /* 0x001fc600030f0eff */
[----:B-1----:R-:W4:Y:S01]  /*e6d0*/  LDL.LU R7, [R1+0x9c] ;  /* 0x00009c0001077983 */ /* 0x002f220000300800 */
[----:B------:R-:W-:-:S05]  /*e6e0*/  LEA R24, P0, R14, R3, 0x1 ;  /* 0x000000030e187211 */ /* 0x000fca00078008ff */
[----:B------:R-:W-:Y:S04]  /*e6f0*/  STL [R1+0x9e0], R24 ;  /* 0x0009e01801007387 */ /* 0x000fe80000100800 */
[----:B------:R0:W-:Y:S02]  /*e700*/  STL [R1+0x9ac], R22 ;  /* 0x0009ac1601007387 */ /* 0x0001e40000100800 */
[----:B0-----:R-:W-:Y:S02]  /*e710*/  LEA.HI.X.SX32 R22, R9, R18, 0x1, P5 ;  /* 0x0000001209167211 */ /* 0x001fe400028f0eff */
[----:B--2---:R-:W-:-:S05]  /*e720*/  LEA R8, P6, R15, R3, 0x1 ;  /* 0x000000030f087211 */ /* 0x004fca00078c08ff */
[----:B------:R0:W-:Y:S04]  /*e730*/  STL [R1+0x9e8], R8 ;  /* 0x0009e80801007387 */ /* 0x0001e80000100800 */
[----:B0-----:R-:W2:Y:S01]  /*e740*/  LDL.LU R8, [R1+0x98] ;  /* 0x0000980001087983 */ /* 0x001ea20000300800 */
[----:B---3--:R-:W-:-:S03]  /*e750*/  LEA R9, P5, R16, R3, 0x1 ;  /* 0x0000000310097211 */ /* 0x008fc600078a08ff */
[----:B------:R-:W-:Y:S04]  /*e760*/  STL [R1+0x9b4], R22 ;  /* 0x0009b41601007387 */ /* 0x000fe80000100800 */
[----:B------:R0:W-:Y:S04]  /*e770*/  STL [R1+0x9f0], R9 ;  /* 0x0009f00901007387 */ /* 0x0001e80000100800 */
[----:B0-----:R-:W3:Y:S01]  /*e780*/  LDL.LU R9, [R1+0x94] ;  /* 0x0000940001097983 */ /* 0x001ee20000300800 */
[----:B------:R-:W-:Y:S02]  /*e790*/  LEA.HI.X.SX32 R22, R10, R18, 0x1, P4 ;  /* 0x000000120a167211 */ /* 0x000fe400020f0eff */
[----:B----4-:R-:W-:-:S03]  /*e7a0*/  LEA R10, P4, R17, R3, 0x1 ;  /* 0x00000003110a7211 */ /* 0x010fc600078808ff */
[----:B------:R0:W-:Y:S04]  /*e7b0*/  STL [R1+0x9bc], R22 ;  /* 0x0009bc1601007387 */ /* 0x0001e80000100800 */
[----:B------:R1:W-:Y:S01]  /*e7c0*/  STL [R1+0x9f8], R10 ;  /* 0x0009f80a01007387 */ /* 0x0003e20000100800 */
[----:B0-----:R-:W-:-:S03]  /*e7d0*/  LEA.HI.X.SX32 R22, R11, R18, 0x1, P3 ;  /* 0x000000120b167211 */ /* 0x001fc600018f0eff */
[----:B-1----:R-:W4:Y:S01]  /*e7e0*/  LDL.LU R10, [R1+0x90] ;  /* 0x00009000010a7983 */ /* 0x002f220000300800 */
[----:B------:R-:W-:-:S03]  /*e7f0*/  LEA R11, P3, R29, R3, 0x1 ;  /* 0x000000031d0b7211 */ /* 0x000fc600078608ff */
[----:B------:R0:W-:Y:S04]  /*e800*/  STL [R1+0x9c4], R22 ;  /* 0x0009c41601007387 */ /* 0x0001e80000100800 */
[----:B------:R1:W-:Y:S01]  /*e810*/  STL [R1+0xa00], R11 ;  /* 0x000a000b01007387 */ /* 0x0003e20000100800 */
[-C--:B0-----:R-:W-:Y:S02]  /*e820*/  LEA.HI.X.SX32 R22, R12, R18.reuse, 0x1, P2 ;  /* 0x000000120c167211 */ /* 0x081fe400010f0eff */
[----:B------:R-:W-:Y:S01]  /*e830*/  LEA R12, P2, R21, R3, 0x1 ;  /* 0x00000003150c7211 */ /* 0x000fe200078408ff */
[----:B-1----:R-:W4:Y:S04]  /*e840*/  LDL.LU R11, [R1+0x88] ;  /* 0x00008800010b7983 */ /* 0x002f280000300800 */
[----:B------:R-:W-:Y:S04]  /*e850*/  STL [R1+0x9cc], R22 ;  /* 0x0009cc1601007387 */ /* 0x000fe80000100800 */
[----:B------:R0:W-:Y:S04]  /*e860*/  STL [R1+0xa08], R12 ;  /* 0x000a080c01007387 */ /* 0x0001e80000100800 */
[----:B0-----:R-:W4:Y:S01]  /*e870*/  LDL.LU R12, [R1+0x84] ;  /* 0x00008400010c7983 */ /* 0x001f220000300800 */
[----:B------:R-:W-:-:S02]  /*e880*/  LEA.HI.X.SX32 R22, R13, R18, 0x1, P1 ;  /* 0x000000120d167211 */ /* 0x000fc400008f0eff */
[----:B------:R-:W-:-:S03]  /*e890*/  LEA R13, P1, R20, R3, 0x1 ;  /* 0x00000003140d7211 */ /* 0x000fc600078208ff */
[----:B------:R-:W-:Y:S04]  /*e8a0*/  STL [R1+0x9d4], R22 ;  /* 0x0009d41601007387 */ /* 0x000fe80000100800 */
[----:B------:R0:W-:Y:S01]  /*e8b0*/  STL [R1+0xa10], R13 ;  /* 0x000a100d01007387 */ /* 0x0001e20000100800 */
[----:B------:R-:W-:-:S03]  /*e8c0*/  LEA.HI.X.SX32 R14, R14, R18, 0x1, P0 ;  /* 0x000000120e0e7211 */ /* 0x000fc600000f0eff */
[----:B0-----:R-:W4:Y:S01]  /*e8d0*/  LDL.LU R13, [R1+0x80] ;  /* 0x00008000010d7983 */ /* 0x001f220000300800 */
[----:B------:R-:W-:-:S03]  /*e8e0*/  LEA.HI.X.SX32 R15, R15, R18, 0x1, P6 ;  /* 0x000000120f0f7211 */ /* 0x000fc600030f0eff */
[----:B------:R0:W-:Y:S01]  /*e8f0*/  STL [R1+0x9dc], R14 ;  /* 0x0009dc0e01007387 */ /* 0x0001e20000100800 */
[----:B------:R-:W-:-:S03]  /*e900*/  LEA R22, P0, R19, R3, 0x1 ;  /* 0x0000000313167211 */ /* 0x000fc600078008ff */
[----:B0-----:R-:W4:Y:S04]  /*e910*/  LDL.LU R14, [R1+0x7c] ;  /* 0x00007c00010e7983 */ /* 0x001f280000300800 */
[----:B------:R-:W-:Y:S04]  /*e920*/  STL [R1+0xa18], R22 ;  /* 0x000a181601007387 */ /* 0x000fe80000100800 */
[----:B------:R0:W-:Y:S01]  /*e930*/  STL [R1+0x9e4], R15 ;  /* 0x0009e40f01007387 */ /* 0x0001e20000100800 */
[----:B------:R-:W-:-:S03]  /*e940*/  LEA.HI.X.SX32 R16, R16, R18, 0x1, P5 ;  /* 0x0000001210107211 */ /* 0x000fc600028f0eff */
[----:B0-----:R-:W4:Y:S01]  /*e950*/  LDL.LU R15, [R1+0x78] ;  /* 0x00007800010f7983 */ /* 0x001f220000300800 */
[----:B------:R-:W-:-:S05]  /*e960*/  LEA R22, P6, R23, R3, 0x1 ;  /* 0x0000000317167211 */ /* 0x000fca00078c08ff */
[----:B------:R-:W-:Y:S04]  /*e970*/  STL [R1+0xa20], R22 ;  /* 0x000a201601007387 */ /* 0x000fe80000100800 */
[----:B------:R0:W-:Y:S04]  /*e980*/  STL [R1+0x9ec], R16 ;  /* 0x0009ec1001007387 */ /* 0x0001e80000100800 */
[----:B0-----:R-:W4:Y:S01]  /*e990*/  LDL.LU R16, [R1+0x74] ;  /* 0x0000740001107983 */ /* 0x001f220000300800 */
[----:B------:R-:W-:Y:S02]  /*e9a0*/  LEA R22, P5, R5, R3, 0x1 ;  /* 0x0000000305167211 */ /* 0x000fe400078a08ff */
[----:B------:R-:W-:-:S03]  /*e9b0*/  LEA.HI.X.SX32 R24, R17, R18, 0x1, P4 ;  /* 0x0000001211187211 */ /* 0x000fc600020f0eff */
[----:B------:R0:W-:Y:S04]  /*e9c0*/  STL [R1+0xa28], R22 ;  /* 0x000a281601007387 */ /* 0x0001e80000100800 */
[----:B------:R-:W4:Y:S04]  /*e9d0*/  LDL.LU R17, [R1+0x70] ;  /* 0x0000700001117983 */ /* 0x000f280000300800 */
[----:B------:R1:W-:Y:S01]  /*e9e0*/  STL [R1+0x9f4], R24 ;  /* 0x0009f41801007387 */ /* 0x0003e20000100800 */
[----:B0-----:R-:W-:Y:S02]  /*e9f0*/  LEA R22, P4, R6, R3, 0x1 ;  /* 0x0000000306167211 */ /* 0x001fe400078808ff */
[----:B-1----:R-:W-:-:S03]  /*ea00*/  LEA.HI.X.SX32 R24, R29, R18, 0x1, P3 ;  /* 0x000000121d187211 */ /* 0x002fc600018f0eff */
[----:B------:R0:W-:Y:S04]  /*ea10*/  STL [R1+0xa30], R22 ;  /* 0x000a301601007387 */ /* 0x0001e80000100800 */
[----:B------:R-:W4:Y:S01]  /*ea20*/  LDL.LU R29, [R1+0x6c] ;  /* 0x00006c00011d7983 */ /* 0x000f220000300800 */
[----:B------:R-:W-:-:S03]  /*ea30*/  LEA.HI.X.SX32 R21, R21, R18, 0x1, P2 ;  /* 0x0000001215157211 */ /* 0x000fc600010f0eff */
[----:B------:R-:W-:Y:S01]  /*ea40*/  STL [R1+0x9fc], R24 ;  /* 0x0009fc1801007387 */ /* 0x000fe20000100800 */
[----:B0-----:R-:W-:-:S05]  /*ea50*/  LEA R22, P3, R7, R3, 0x1 ;  /* 0x0000000307167211 */ /* 0x001fca00078608ff */
[----:B------:R0:W-:Y:S01]  /*ea60*/  STL [R1+0xa38], R22 ;  /* 0x000a381601007387 */ /* 0x0001e20000100800 */
[----:B------:R-:W-:-:S03]  /*ea70*/  LEA.HI.X.SX32 R20, R20, R18, 0x1, P1 ;  /* 0x0000001214147211 */ /* 0x000fc600008f0eff */
[----:B0-----:R-:W4:Y:S04]  /*ea80*/  LDL.LU R22, [R1+0x68] ;  /* 0x0000680001167983 */ /* 0x001f280000300800 */
[----:B------:R0:W-:Y:S04]  /*ea90*/  STL [R1+0xa04], R21 ;  /* 0x000a041501007387 */ /* 0x0001e80000100800 */
[----:B0-----:R-:W4:Y:S01]  /*eaa0*/  LDL.LU R21, [R1+0x64] ;  /* 0x0000640001157983 */ /* 0x001f220000300800 */
[-C--:B------:R-:W-:Y:S02]  /*eab0*/  LEA.HI.X.SX32 R25, R23, R18.reuse, 0x1, P6 ;  /* 0x0000001217197211 */ /* 0x080fe400030f0eff */
[----:B------:R-:W-:-:S02]  /*eac0*/  LEA.HI.X.SX32 R23, R5, R18, 0x1, P5 ;  /* 0x0000001205177211 */ /* 0x000fc400028f0eff */
[----:B------:R-:W-:Y:S02]  /*ead0*/  LEA.HI.X.SX32 R7, R7, R18, 0x1, P3 ;  /* 0x0000001207077211 */ /* 0x000fe400018f0eff */
[----:B--2---:R-:W-:-:S05]  /*eae0*/  LEA R24, P2, R8, R3, 0x1 ;  /* 0x0000000308187211 */ /* 0x004fca00078408ff */
[----:B------:R-:W-:Y:S04]  /*eaf0*/  STL [R1+0xa40], R24 ;  /* 0x000a401801007387 */ /* 0x000fe80000100800 */
[----:B------:R0:W-:Y:S02]  /*eb00*/  STL [R1+0xa0c], R20 ;  /* 0x000a0c1401007387 */ /* 0x0001e40000100800 */
[----:B0-----:R-:W-:Y:S02]  /*eb10*/  LEA.HI.X.SX32 R20, R19, R18, 0x1, P0 ;  /* 0x0000001213147211 */ /* 0x001fe400000f0eff */
[----:B------:R-:W2:Y:S01]  /*eb20*/  LDL.LU R19, [R1+0x60] ;  /* 0x0000600001137983 */ /* 0x000ea20000300800 */
[----:B---3--:R-:W-:-:S05]  /*eb30*/  LEA R24, P1, R9, R3, 0x1 ;  /* 0x0000000309187211 */ /* 0x008fca00078208ff */
[----:B------:R-:W-:Y:S04]  /*eb40*/  STL [R1+0xa48], R24 ;  /* 0x000a481801007387 */ /* 0x000fe80000100800 */
[----:B------:R0:W-:Y:S04]  /*eb50*/  STL [R1+0xa14], R20 ;  /* 0x000a141401007387 */ /* 0x0001e80000100800 */
[----:B0-----:R-:W3:Y:S01]  /*eb60*/  LDL.LU R20, [R1+0x5c] ;  /* 0x00005c0001147983 */ /* 0x001ee20000300800 */
[----:B----4-:R-:W-:-:S05]  /*eb70*/  LEA R24, P0, R10, R3, 0x1 ;  /* 0x000000030a187211 */ /* 0x010fca00078008ff */
[----:B------:R0:W-:Y:S04]  /*eb80*/  STL [R1+0xa50], R24 ;  /* 0x000a501801007387 */ /* 0x0001e80000100800 */
[----:B------:R1:W-:Y:S04]  /*eb90*/  STL [R1+0xa1c], R25 ;  /* 0x000a1c1901007387 */ /* 0x0003e80000100800 */
[----:B------:R-:W4:Y:S01]  /*eba0*/  LDL.LU R5, [R1+0x58] ;  /* 0x0000580001057983 */ /* 0x000f220000300800 */
[----:B0-----:R-:W-:-:S05]  /*ebb0*/  LEA R24, P6, R11, R3, 0x1 ;  /* 0x000000030b187211 */ /* 0x001fca00078c08ff */
[----:B------:R0:W-:Y:S04]  /*ebc0*/  STL [R1+0xa58], R24 ;  /* 0x000a581801007387 */ /* 0x0001e80000100800 */
[----:B------:R0:W-:Y:S01]  /*ebd0*/  STL [R1+0xa24], R23 ;  /* 0x000a241701007387 */ /* 0x0001e20000100800 */
[----:B-1----:R-:W-:Y:S02]  /*ebe0*/  LEA R25, P5, R12, R3, 0x1 ;  /* 0x000000030c197211 */ /* 0x002fe400078a08ff */
[----:B0-----:R-:W-:-:S03]  /*ebf0*/  LEA.HI.X.SX32 R24, R6, R18, 0x1, P4 ;  /* 0x0000001206187211 */ /* 0x001fc600020f0eff */
[----:B------:R-:W-:Y:S04]  /*ec00*/  STL [R1+0xa60], R25 ;  /* 0x000a601901007387 */ /* 0x000fe80000100800 */
[----:B------:R-:W4:Y:S04]  /*ec10*/  LDL.LU R6, [R1+0x54] ;  /* 0x0000540001067983 */ /* 0x000f280000300800 */
[----:B------:R-:W-:Y:S01]  /*ec20*/  STL [R1+0xa2c], R24 ;  /* 0x000a2c1801007387 */ /* 0x000fe20000100800 */
[----:B------:R-:W-:-:S05]  /*ec30*/  LEA R23, P4, R13, R3, 0x1 ;  /* 0x000000030d177211 */ /* 0x000fca00078808ff */
[----:B------:R-:W-:Y:S04]  /*ec40*/  STL [R1+0xa68], R23 ;  /* 0x000a681701007387 */ /* 0x000fe80000100800 */
[----:B------:R0:W-:Y:S04]  /*ec50*/  STL [R1+0xa34], R7 ;  /* 0x000a340701007387 */ /* 0x0001e80000100800 */
[----:B0-----:R-:W4:Y:S01]  /*ec60*/  LDL.LU R7, [R1+0x50] ;  /* 0x0000500001077983 */ /* 0x001f220000300800 */
[----:B------:R-:W-:Y:S02]  /*ec70*/  LEA R24, P3, R14, R3, 0x1 ;  /* 0x000000030e187211 */ /* 0x000fe400078608ff */
[----:B------:R-:W-:-:S03]  /*ec80*/  LEA.HI.X.SX32 R23, R8, R18, 0x1, P2 ;  /* 0x0000001208177211 */ /* 0x000fc600010f0eff */
[----:B------:R-:W-:Y:S01]  /*ec90*/  STL [R1+0xa70], R24 ;  /* 0x000a701801007387 */ /* 0x000fe20000100800 */
[----:B------:R-:W-:-:S03]  /*eca0*/  LEA R8, P2, R15, R3, 0x1 ;  /* 0x000000030f087211 */ /* 0x000fc600078408ff */
[----:B------:R-:W-:Y:S04]  /*ecb0*/  STL [R1+0xa3c], R23 ;  /* 0x000a3c1701007387 */ /* 0x000fe80000100800 */
[----:B------:R0:W-:Y:S01]  /*ecc0*/  STL [R1+0xa78], R8 ;  /* 0x000a780801007387 */ /* 0x0001e20000100800 */
[----:B------:R-:W-:-:S03]  /*ecd0*/  LEA.HI.X.SX32 R9, R9, R18, 0x1, P1 ;  /* 0x0000001209097211 */ /* 0x000fc600008f0eff */
[----:B0-----:R-:W4:Y:S04]  /*ece0*/  LDL.LU R8, [R1+0x4c] ;  /* 0x00004c0001087983 */ /* 0x001f280000300800 */
[----:B------:R0:W-:Y:S01]  /*ecf0*/  STL [R1+0xa44], R9 ;  /* 0x000a440901007387 */ /* 0x0001e20000100800 */
[----:B------:R-:W-:Y:S02]  /*ed00*/  LEA R23, P1, R16, R3, 0x1 ;  /* 0x0000000310177211 */ /* 0x000fe400078208ff */
[----:B0-----:R-:W-:-:S03]  /*ed10*/  LEA.HI.X.SX32 R9, R10, R18, 0x1, P0 ;  /* 0x000000120a097211 */ /* 0x001fc600000f0eff */
[----:B------:R-:W-:Y:S04]  /*ed20*/  STL [R1+0xa80], R23 ;  /* 0x000a801701007387 */ /* 0x000fe80000100800 */
[----:B------:R0:W-:Y:S01]  /*ed30*/  STL [R1+0xa4c], R9 ;  /* 0x000a4c0901007387 */ /* 0x0001e20000100800 */
[----:B------:R-:W-:-:S03]  /*ed40*/  LEA R10, P0, R17, R3, 0x1 ;  /* 0x00000003110a7211 */ /* 0x000fc600078008ff */
[----:B0-----:R-:W4:Y:S01]  /*ed50*/  LDL.LU R9, [R1+0x48] ;  /* 0x0000480001097983 */ /* 0x001f220000300800 */
[----:B------:R-:W-:-:S03]  /*ed60*/  LEA.HI.X.SX32 R11, R11, R18, 0x1, P6 ;  /* 0x000000120b0b7211 */ /* 0x000fc600030f0eff */
[----:B------:R0:W-:Y:S04]  /*ed70*/  STL [R1+0xa88], R10 ;  /* 0x000a880a01007387 */ /* 0x0001e80000100800 */
[----:B------:R-:W-:Y:S01]  /*ed80*/  STL [R1+0xa54], R11 ;  /* 0x000a540b01007387 */ /* 0x000fe20000100800 */
[----:B0-----:R-:W-:-:S05]  /*ed90*/  LEA R10, P6, R29, R3, 0x1 ;  /* 0x000000031d0a7211 */ /* 0x001fca00078c08ff */
[----:B------:R0:W-:Y:S04]  /*eda0*/  STL [R1+0xa90], R10 ;  /* 0x000a900a01007387 */ /* 0x0001e80000100800 */
[----:B0-----:R-:W4:Y:S01]  /*edb0*/  LDL.LU R10, [R1+0x44] ;  /* 0x00004400010a7983 */ /* 0x001f220000300800 */
[----:B------:R-:W-:-:S05]  /*edc0*/  LEA.HI.X.SX32 R11, R12, R18, 0x1, P5 ;  /* 0x000000120c0b7211 */ /* 0x000fca00028f0eff */
[----:B------:R0:W-:Y:S01]  /*edd0*/  STL [R1+0xa5c], R11 ;  /* 0x000a5c0b01007387 */ /* 0x0001e20000100800 */
[----:B------:R-:W-:Y:S02]  /*ede0*/  LEA R12, P5, R22, R3, 0x1 ;  /* 0x00000003160c7211 */ /* 0x000fe400078a08ff */
[----:B0-----:R-:W-:-:S03]  /*edf0*/  LEA.HI.X.SX32 R11, R13, R18, 0x1, P4 ;  /* 0x000000120d0b7211 */ /* 0x001fc600020f0eff */
[----:B------:R0:W-:Y:S01]  /*ee00*/  STL [R1+0xa98], R12 ;  /* 0x000a980c01007387 */ /* 0x0001e20000100800 */
[----:B------:R-:W-:-:S03]  /*ee10*/  LEA.HI.X.SX32 R13, R14, R18, 0x1, P3 ;  /* 0x000000120e0d7211 */ /* 0x000fc600018f0eff */
[----:B------:R1:W-:Y:S01]  /*ee20*/  STL [R1+0xa64], R11 ;  /* 0x000a640b01007387 */ /* 0x0003e20000100800 */
[----:B0-----:R-:W-:-:S03]  /*ee30*/  LEA R12, P4, R21, R3, 0x1 ;  /* 0x00000003150c7211 */ /* 0x001fc600078808ff */
[----:B-1----:R-:W4:Y:S04]  /*ee40*/  LDL.LU R11, [R1+0x40] ;  /* 0x00004000010b7983 */ /* 0x002f280000300800 */
[----:B------:R2:W-:Y:S01]  /*ee50*/  STL [R1+0xaa0], R12 ;  /* 0x000aa00c01007387 */ /* 0x0005e20000100800 */
[----:B------:R-:W-:-:S03]  /*ee60*/  LEA.HI.X.SX32 R14, R15, R18, 0x1, P2 ;  /* 0x000000120f0e7211 */ /* 0x000fc600010f0eff */
[----:B------:R-:W-:Y:S01]  /*ee70*/  STL [R1+0xa6c], R13 ;  /* 0x000a6c0d01007387 */ /* 0x000fe20000100800 */
[----:B------:R-:W-:Y:S02]  /*ee80*/  LEA.HI.X.SX32 R23, R29, R18, 0x1, P6 ;  /* 0x000000121d177211 */ /* 0x000fe400030f0eff */
[----:B--2---:R-:W-:-:S05]  /*ee90*/  LEA R12, P3, R19, R3, 0x1 ;  /* 0x00000003130c7211 */ /* 0x004fca00078608ff */
[----:B------:R0:W-:Y:S04]  /*eea0*/  STL [R1+0xaa8], R12 ;  /* 0x000aa80c01007387 */ /* 0x0001e80000100800 */
[----:B0-----:R-:W2:Y:S01]  /*eeb0*/  LDL.LU R12, [R1+0x3c] ;  /* 0x00003c00010c7983 */ /* 0x001ea20000300800 */
[----:B---3--:R-:W-:-:S03]  /*eec0*/  LEA R13, P2, R20, R3, 0x1 ;  /* 0x00000003140d7211 */ /* 0x008fc600078408ff */
[----:B------:R0:W-:Y:S04]  /*eed0*/  STL [R1+0xa74], R14 ;  /* 0x000a740e01007387 */ /* 0x0001e80000100800 */
[----:B------:R1:W-:Y:S01]  /*eee0*/  STL [R1+0xab0], R13 ;  /* 0x000ab00d01007387 */ /* 0x0003e20000100800 */
[----:B0-----:R-:W-:-:S03]  /*eef0*/  LEA.HI.X.SX32 R14, R16, R18, 0x1, P1 ;  /* 0x00000012100e7211 */ /* 0x001fc600008f0eff */
[----:B-1----:R-:W3:Y:S01]  /*ef00*/  LDL.LU R13, [R1+0x38] ;  /* 0x00003800010d7983 */ /* 0x002ee20000300800 */
[----:B----4-:R-:W-:-:S03]  /*ef10*/  LEA R15, P1, R5, R3, 0x1 ;  /* 0x00000003050f7211 */ /* 0x010fc600078208ff */
[----:B------:R0:W-:Y:S04]  /*ef20*/  STL [R1+0xa7c], R14 ;  /* 0x000a7c0e01007387 */ /* 0x0001e80000100800 */
[----:B0-----:R-:W4:Y:S01]  /*ef30*/  LDL.LU R14, [R1+0x34] ;  /* 0x00003400010e7983 */ /* 0x001f220000300800 */
[----:B------:R-:W-:-:S03]  /*ef40*/  LEA.HI.X.SX32 R16, R17, R18, 0x1, P0 ;  /* 0x0000001211107211 */ /* 0x000fc600000f0eff */
[----:B------:R0:W-:Y:S04]  /*ef50*/  STL [R1+0xab8], R15 ;  /* 0x000ab80f01007387 */ /* 0x0001e80000100800 */
[----:B0-----:R-:W4:Y:S04]  /*ef60*/  LDL.LU R15, [R1+0x30] ;  /* 0x00003000010f7983 */ /* 0x001f280000300800 */
[----:B------:R0:W-:Y:S01]  /*ef70*/  STL [R1+0xa84], R16 ;  /* 0x000a841001007387 */ /* 0x0001e20000100800 */
[----:B------:R-:W-:-:S03]  /*ef80*/  LEA R17, P0, R6, R3, 0x1 ;  /* 0x0000000306117211 */ /* 0x000fc600078008ff */
[----:B0-----:R-:W4:Y:S04]  /*ef90*/  LDL.LU R16, [R1+0x2c] ;  /* 0x00002c0001107983 */ /* 0x001f280000300800 */
[----:B------:R0:W-:Y:S04]  /*efa0*/  STL [R1+0xac0], R17 ;  /* 0x000ac01101007387 */ /* 0x0001e80000100800 */
[----:B0-----:R-:W4:Y:S04]  /*efb0*/  LDL.LU R17, [R1+0x28] ;  /* 0x0000280001117983 */ /* 0x001f280000300800 */
[----:B------:R0:W-:Y:S01]  /*efc0*/  STL [R1+0xa8c], R23 ;  /* 0x000a8c1701007387 */ /* 0x0001e20000100800 */
[----:B------:R-:W-:-:S03]  /*efd0*/  LEA R24, P6, R7, R3, 0x1 ;  /* 0x0000000307187211 */ /* 0x000fc600078c08ff */
[----:B------:R-:W4:Y:S04]  /*efe0*/  LDL.LU R29, [R1+0x24] ;  /* 0x00002400011d7983 */ /* 0x000f280000300800 */
[----:B------:R1:W-:Y:S01]  /*eff0*/  STL [R1+0xac8], R24 ;  /* 0x000ac81801007387 */ /* 0x0003e20000100800 */
[----:B0-----:R-:W-:-:S03]  /*f000*/  LEA.HI.X.SX32 R23, R22, R18, 0x1, P5 ;  /* 0x0000001216177211 */ /* 0x001fc600028f0eff */
[----:B------:R-:W4:Y:S04]  /*f010*/  LDL.LU R28, [R1+0x20] ;  /* 0x00002000011c7983 */ /* 0x000f280000300800 */
[----:B------:R-:W-:Y:S04]  /*f020*/  STL [R1+0xa94], R23 ;  /* 0x000a941701007387 */ /* 0x000fe80000100800 */
[----:B------:R-:W4:Y:S01]  /*f030*/  LDL.LU R26, [R1+0x1c] ;  /* 0x00001c00011a7983 */ /* 0x000f220000300800 */
[----:B------:R-:W-:Y:S02]  /*f040*/  LEA.HI.X.SX32 R21, R21, R18, 0x1, P4 ;  /* 0x0000001215157211 */ /* 0x000fe400020f0eff */
[----:B------:R-:W-:-:S05]  /*f050*/  LEA R22, P5, R8, R3, 0x1 ;  /* 0x0000000308167211 */ /* 0x000fca00078a08ff */
[----:B------:R-:W-:Y:S04]  /*f060*/  STL [R1+0xad0], R22 ;  /* 0x000ad01601007387 */ /* 0x000fe80000100800 */
[----:B------:R-:W4:Y:S04]  /*f070*/  LDL.LU R25, [R1+0x18] ;  /* 0x0000180001197983 */ /* 0x000f280000300800 */
[----:B------:R0:W-:Y:S04]  /*f080*/  STL [R1+0xa9c], R21 ;  /* 0x000a9c1501007387 */ /* 0x0001e80000100800 */
[----:B-1----:R-:W4:Y:S01]  /*f090*/  LDL.LU R24, [R1+0x14] ;  /* 0x0000140001187983 */ /* 0x002f220000300800 */
[----:B0-----:R-:W-:-:S02]  /*f0a0*/  LEA.HI.X.SX32 R21, R19, R18, 0x1, P3 ;  /* 0x0000001213157211 */ /* 0x001fc400018f0eff */
[----:B------:R-:W-:-:S05]  /*f0b0*/  LEA R22, P4, R9, R3, 0x1 ;  /* 0x0000000309167211 */ /* 0x000fca00078808ff */
[----:B------:R0:W-:Y:S04]  /*f0c0*/  STL [R1+0xad8], R22 ;  /* 0x000ad81601007387 */ /* 0x0001e80000100800 */
[----:B------:R-:W4:Y:S04]  /*f0d0*/  LDL.LU R19, [R1+0x10] ;  /* 0x0000100001137983 */ /* 0x000f280000300800 */
[----:B------:R-:W-:Y:S04]  /*f0e0*/  STL [R1+0xaa4], R21 ;  /* 0x000aa41501007387 */ /* 0x000fe80000100800 */
[----:B------:R-:W4:Y:S01]  /*f0f0*/  LDL.LU R23, [R1+0xc] ;  /* 0x00000c0001177983 */ /* 0x000f220000300800 */
[----:B0-----:R-:W-:-:S05]  /*f100*/  LEA R22, P3, R10, R3, 0x1 ;  /* 0x000000030a167211 */ /* 0x001fca00078608ff */
[----:B------:R0:W-:Y:S04]  /*f110*/  STL [R1+0xae0], R22 ;  /* 0x000ae01601007387 */ /* 0x0001e80000100800 */
[----:B0-----:R-:W4:Y:S01]  /*f120*/  LDL.LU R22, [R1+0x8] ;  /* 0x0000080001167983 */ /* 0x001f220000300800 */
[-C--:B------:R-:W-:Y:S02]  /*f130*/  LEA.HI.X.SX32 R21, R20, R18.reuse, 0x1, P2 ;  /* 0x0000001214157211 */ /* 0x080fe400010f0eff */
[----:B------:R-:W-:-:S03]  /*f140*/  LEA.HI.X.SX32 R5, R5, R18, 0x1, P1 ;  /* 0x0000001205057211 */ /* 0x000fc600008f0eff */
[----:B------:R0:W-:Y:S01]  /*f150*/  STL [R1+0xaac], R21 ;  /* 0x000aac1501007387 */ /* 0x0001e20000100800 */
[----:B------:R-:W-:-:S03]  /*f160*/  LEA R20, P2, R11, R3, 0x1 ;  /* 0x000000030b147211 */ /* 0x000fc600078408ff */
[----:B0-----:R-:W4:Y:S04]  /*f170*/  LDL.LU R21, [R1+0x4] ;  /* 0x0000040001157983 */ /* 0x001f280000300800 */
[----:B------:R0:W-:Y:S01]  /*f180*/  STL [R1+0xae8], R20 ;  /* 0x000ae81401007387 */ /* 0x0001e20000100800 */
[----:B------:R-:W-:-:S03]  /*f190*/  LEA.HI.X.SX32 R6, R6, R18, 0x1, P0 ;  /* 0x0000001206067211 */ /* 0x000fc600000f0eff */
[----:B0-----:R-:W4:Y:S04]  /*f1a0*/  LDL.LU R20, [R1] ;  /* 0x0000000001147983 */ /* 0x001f280000300800 */
[----:B------:R2:W-:Y:S01]  /*f1b0*/  STL [R1+0xab4], R5 ;  /* 0x000ab40501007387 */ /* 0x0005e20000100800 */
[-C--:B------:R-:W-:Y:S02]  /*f1c0*/  LEA.HI.X.SX32 R7, R7, R18.reuse, 0x1, P6 ;  /* 0x0000001207077211 */ /* 0x080fe400030f0eff */
[-C--:B------:R-:W-:Y:S02]  /*f1d0*/  LEA.HI.X.SX32 R8, R8, R18.reuse, 0x1, P5 ;  /* 0x0000001208087211 */ /* 0x080fe400028f0eff */
[-C--:B------:R-:W-:Y:S02]  /*f1e0*/  LEA.HI.X.SX32 R9, R9, R18.reuse, 0x1, P4 ;  /* 0x0000001209097211 */ /* 0x080fe400020f0eff */
[----:B------:R-:W-:-:S02]  /*f1f0*/  LEA.HI.X.SX32 R10, R10, R18, 0x1, P3 ;  /* 0x000000120a0a7211 */ /* 0x000fc400018f0eff */
[----:B------:R-:W-:Y:S02]  /*f200*/  LEA.HI.X.SX32 R11, R11, R18, 0x1, P2 ;  /* 0x000000120b0b7211 */ /* 0x000fe400010f0eff */
[----:B--2---:R-:W-:-:S05]  /*f210*/  LEA R5, P1, R12, R3, 0x1 ;  /* 0x000000030c057211 */ /* 0x004fca00078208ff */
[----:B------:R0:W-:Y:S04]  /*f220*/  STL [R1+0xaf0], R5 ;  /* 0x000af00501007387 */ /* 0x0001e80000100800 */
[----:B0-----:R-:W2:Y:S04]  /*f230*/  LDL.LU R5, [R1+0xea8] ;  /* 0x000ea80001057983 */ /* 0x001ea80000300800 */
[----:B------:R3:W-:Y:S02]  /*f240*/  STL [R1+0xabc], R6 ;  /* 0x000abc0601007387 */ /* 0x0007e40000100800 */
[----:B---3--:R-:W-:-:S05]  /*f250*/  LEA R6, P0, R13, R3, 0x1 ;  /* 0x000000030d067211 */ /* 0x008fca00078008ff */
[----:B------:R0:W-:Y:S04]  /*f260*/  STL [R1+0xaf8], R6 ;  /* 0x000af80601007387 */ /* 0x0001e80000100800 */
[----:B0-----:R-:W3:Y:S04]  /*f270*/  LDL.LU R6, [R1+0xea4] ;  /* 0x000ea40001067983 */ /* 0x001ee80000300800 */
[----:B------:R4:W-:Y:S02]  /*f280*/  STL [R1+0xac4], R7 ;  /* 0x000ac40701007387 */ /* 0x0009e40000100800 */
[----:B----4-:R-:W-:-:S05]  /*f290*/  LEA R7, P6, R14, R3, 0x1 ;  /* 0x000000030e077211 */ /* 0x010fca00078c08ff */
[----:B------:R0:W-:Y:S04]  /*f2a0*/  STL [R1+0xb00], R7 ;  /* 0x000b000701007387 */ /* 0x0001e80000100800 */
[----:B0-----:R-:W4:Y:S04]  /*f2b0*/  LDL.LU R7, [R1+0xea0] ;  /* 0x000ea00001077983 */ /* 0x001f280000300800 */
[----:B------:R0:W-:Y:S02]  /*f2c0*/  STL [R1+0xacc], R8 ;  /* 0x000acc0801007387 */ /* 0x0001e40000100800 */
[----:B0-----:R-:W-:-:S05]  /*f2d0*/  LEA R8, P5, R15, R3, 0x1 ;  /* 0x000000030f087211 */ /* 0x001fca00078a08ff */
[----:B------:R0:W-:Y:S04]  /*f2e0*/  STL [R1+0xb08], R8 ;  /* 0x000b080801007387 */ /* 0x0001e80000100800 */
[----:B0-----:R-:W2:Y:S04]  /*f2f0*/  LDL.LU R8, [R1+0xe9c] ;  /* 0x000e9c0001087983 */ /* 0x001ea80000300800 */
[----:B------:R0:W-:Y:S02]  /*f300*/  STL [R1+0xad4], R9 ;  /* 0x000ad40901007387 */ /* 0x0001e40000100800 */
[----:B0-----:R-:W-:-:S05]  /*f310*/  LEA R9, P4, R16, R3, 0x1 ;  /* 0x0000000310097211 */ /* 0x001fca00078808ff */
[----:B------:R0:W-:Y:S04]  /*f320*/  STL [R1+0xb10], R9 ;  /* 0x000b100901007387 */ /* 0x0001e80000100800 */
[----:B0-----:R-:W2:Y:S04]  /*f330*/  LDL.LU R9, [R1+0xe98] ;  /* 0x000e980001097983 */ /* 0x001ea80000300800 */
[----:B------:R0:W-:Y:S02]  /*f340*/  STL [R1+0xadc], R10 ;  /* 0x000adc0a01007387 */ /* 0x0001e40000100800 */
[----:B0-----:R-:W-:-:S05]  /*f350*/  LEA R10, P3, R17, R3, 0x1 ;  /* 0x00000003110a7211 */ /* 0x001fca00078608ff */
[----:B------:R0:W-:Y:S01]  /*f360*/  STL [R1+0xb18], R10 ;  /* 0x000b180a01007387 */ /* 0x0001e20000100800 */
[----:B------:R-:W-:-:S03]  /*f370*/  LEA.HI.X.SX32 R12, R12, R18, 0x1, P1 ;  /* 0x000000120c0c7211 */ /* 0x000fc600008f0eff */
        /* <DEDUP_REMOVED lines=33> */
[----:B------:R0:W-:Y:S04]  /*f590*/  STL [R1+0xb50], R17 ;  /* 0x000b501101007387 */ /* 0x0001e80000100800 */
[----:B0-----:R-:W2:Y:S04]  /*f5a0*/  LDL.LU R17, [R1+0xe78] ;  /* 0x000e780001117983 */ /* 0x001ea80000300800 */
[----:B------:R0:W-:Y:S02]  /*f5b0*/  STL [R1+0xb1c], R29 ;  /* 0x000b1c1d01007387 */ /* 0x0001e40000100800 */
[----:B0-----:R-:W-:-:S05]  /*f5c0*/  LEA R29, P2, R22, R3, 0x1 ;  /* 0x00000003161d7211 */ /* 0x001fca00078408ff */
[----:B------:R0:W-:Y:S04]  /*f5d0*/  STL [R1+0xb58], R29 ;  /* 0x000b581d01007387 */ /* 0x0001e80000100800 */
[----:B0-----:R-:W3:Y:S01]  /*f5e0*/  LDL.LU R29, [R1+0xe74] ;  /* 0x000e7400011d7983 */ /* 0x001ee20000300800 */
[-C--:B------:R-:W-:Y:S02]  /*f5f0*/  LEA.HI.X.SX32 R28, R28, R18.reuse, 0x1, P1 ;  /* 0x000000121c1c7211 */ /* 0x080fe400008f0eff */
[----:B------:R-:W-:-:S03]  /*f600*/  LEA.HI.X.SX32 R26, R26, R18, 0x1, P0 ;  /* 0x000000121a1a7211 */ /* 0x000fc600000f0eff */
[----:B------:R0:W-:Y:S02]  /*f610*/  STL [R1+0xb24], R28 ;  /* 0x000b241c01007387 */ /* 0x0001e40000100800 */
[----:B0-----:R-:W-:-:S05]  /*f620*/  LEA R28, P1, R21, R3, 0x1 ;  /* 0x00000003151c7211 */ /* 0x001fca00078208ff */
[----:B------:R0:W-:Y:S04]  /*f630*/  STL [R1+0xb60], R28 ;  /* 0x000b601c01007387 */ /* 0x0001e80000100800 */
[----:B------:R1:W-:Y:S01]  /*f640*/  STL [R1+0xb2c], R26 ;  /* 0x000b2c1a01007387 */ /* 0x0003e20000100800 */
[----:B0-----:R-:W-:Y:S02]  /*f650*/  LEA R28, P0, R20, R3, 0x1 ;  /* 0x00000003141c7211 */ /* 0x001fe400078008ff */
[----:B-1----:R-:W-:-:S03]  /*f660*/  LEA.HI.X.SX32 R26, R25, R18, 0x1, P6 ;  /* 0x00000012191a7211 */ /* 0x002fc600030f0eff */
[----:B------:R-:W-:Y:S01]  /*f670*/  STL [R1+0xb68], R28 ;  /* 0x000b681c01007387 */ /* 0x000fe20000100800 */
[----:B------:R-:W-:-:S03]  /*f680*/  LEA.HI.X.SX32 R25, R24, R18, 0x1, P5 ;  /* 0x0000001218197211 */ /* 0x000fc600028f0eff */
[----:B------:R2:W-:Y:S01]  /*f690*/  STL [R1+0xb34], R26 ;  /* 0x000b341a01007387 */ /* 0x0005e20000100800 */
[----:B------:R-:W-:Y:S02]  /*f6a0*/  LEA.HI.X.SX32 R24, R19, R18, 0x1, P4 ;  /* 0x0000001213187211 */ /* 0x000fe400020f0eff */
[-C--:B--2---:R-:W-:Y:S02]  /*f6b0*/  LEA R26, P5, R17, R3.reuse, 0x1 ;  /* 0x00000003111a7211 */ /* 0x084fe400078a08ff */
[----:B---3--:R-:W-:-:S05]  /*f6c0*/  LEA R28, P6, R29, R3, 0x1 ;  /* 0x000000031d1c7211 */ /* 0x008fca00078c08ff */
[----:B------:R-:W-:Y:S04]  /*f6d0*/  STL [R1+0xb70], R28 ;  /* 0x000b701c01007387 */ /* 0x000fe80000100800 */
[----:B------:R0:W-:Y:S04]  /*f6e0*/  STL [R1+0xb3c], R25 ;  /* 0x000b3c1901007387 */ /* 0x0001e80000100800 */
[----:B------:R-:W-:Y:S04]  /*f6f0*/  STL [R1+0xb78], R26 ;  /* 0x000b781a01007387 */ /* 0x000fe80000100800 */
[----:B------:R-:W2:Y:S01]  /*f700*/  LDL.LU R19, [R1+0x1ac] ;  /* 0x0001ac0001137983 */ /* 0x000ea20000300800 */
[----:B0-----:R-:W-:-:S03]  /*f710*/  LEA R25, P4, R16, R3, 0x1 ;  /* 0x0000000310197211 */ /* 0x001fc600078808ff */
[----:B------:R0:W-:Y:S04]  /*f720*/  STL [R1+0xb44], R24 ;  /* 0x000b441801007387 */ /* 0x0001e80000100800 */
[----:B------:R1:W-:Y:S01]  /*f730*/  STL [R1+0xb80], R25 ;  /* 0x000b801901007387 */ /* 0x0003e20000100800 */
[-C--:B0-----:R-:W-:Y:S02]  /*f740*/  LEA.HI.X.SX32 R24, R23, R18.reuse, 0x1, P3 ;  /* 0x0000001217187211 */ /* 0x081fe400018f0eff */
[-C--:B------:R-:W-:Y:S02]  /*f750*/  LEA.HI.X.SX32 R23, R22, R18.reuse, 0x1, P2 ;  /* 0x0000001216177211 */ /* 0x080fe400010f0eff */
[----:B-1----:R-:W-:Y:S01]  /*f760*/  LEA R25, P3, R15, R3, 0x1 ;  /* 0x000000030f197211 */ /* 0x002fe200078608ff */
[----:B------:R0:W-:Y:S01]  /*f770*/  STL [R1+0xb4c], R24 ;  /* 0x000b4c1801007387 */ /* 0x0001e20000100800 */
[----:B------:R-:W-:-:S03]  /*f780*/  LEA.HI.X.SX32 R22, R21, R18, 0x1, P1 ;  /* 0x0000001215167211 */ /* 0x000fc600008f0eff */
[----:B------:R-:W-:Y:S01]  /*f790*/  STL [R1+0xb88], R25 ;  /* 0x000b881901007387 */ /* 0x000fe20000100800 */
[----:B------:R-:W-:-:S03]  /*f7a0*/  LEA.HI.X.SX32 R21, R20, R18, 0x1, P0 ;  /* 0x0000001214157211 */ /* 0x000fc600000f0eff */
[----:B------:R1:W-:Y:S01]  /*f7b0*/  STL [R1+0xb54], R23 ;  /* 0x000b541701007387 */ /* 0x0003e20000100800 */
[----:B0-----:R-:W-:Y:S02]  /*f7c0*/  LEA R24, P2, R14, R3, 0x1 ;  /* 0x000000030e187211 */ /* 0x001fe400078408ff */
[----:B------:R-:W-:-:S03]  /*f7d0*/  LEA.HI.X.SX32 R20, R29, R18, 0x1, P6 ;  /* 0x000000121d147211 */ /* 0x000fc600030f0eff */
[----:B------:R-:W-:Y:S01]  /*f7e0*/  STL [R1+0xb90], R24 ;  /* 0x000b901801007387 */ /* 0x000fe20000100800 */
[----:B-1----:R-:W-:-:S03]  /*f7f0*/  LEA R23, P1, R13, R3, 0x1 ;  /* 0x000000030d177211 */ /* 0x002fc600078208ff */
[----:B------:R0:W-:Y:S01]  /*f800*/  STL [R1+0xb5c], R22 ;  /* 0x000b5c1601007387 */ /* 0x0001e20000100800 */
[----:B------:R-:W-:-:S03]  /*f810*/  LEA.HI.X.SX32 R17, R17, R18, 0x1, P5 ;  /* 0x0000001211117211 */ /* 0x000fc600028f0eff */
[----:B------:R-:W-:Y:S04]  /*f820*/  STL [R1+0xb98], R23 ;  /* 0x000b981701007387 */ /* 0x000fe80000100800 */
[----:B------:R1:W-:Y:S01]  /*f830*/  STL [R1+0xb64], R21 ;  /* 0x000b641501007387 */ /* 0x0003e20000100800 */
[----:B0-----:R-:W-:-:S05]  /*f840*/  LEA R22, P0, R12, R3, 0x1 ;  /* 0x000000030c167211 */ /* 0x001fca00078008ff */
[----:B------:R-:W-:Y:S01]  /*f850*/  STL [R1+0xba0], R22 ;  /* 0x000ba01601007387 */ /* 0x000fe20000100800 */
[----:B-1----:R-:W-:-:S03]  /*f860*/  LEA R21, P6, R11, R3, 0x1 ;  /* 0x000000030b157211 */ /* 0x002fc600078c08ff */
[----:B------:R0:W-:Y:S01]  /*f870*/  STL [R1+0xb6c], R20 ;  /* 0x000b6c1401007387 */ /* 0x0001e20000100800 */
[----:B------:R-:W-:-:S03]  /*f880*/  LEA.HI.X.SX32 R15, R15, R18, 0x1, P3 ;  /* 0x000000120f0f7211 */ /* 0x000fc600018f0eff */
[----:B0-----:R-:W3:Y:S04]  /*f890*/  LDL R20, [R1+0xc60] ;  /* 0x000c600001147983 */ /* 0x001ee80000100800 */
[----:B------:R0:W-:Y:S04]  /*f8a0*/  STL [R1+0xba8], R21 ;  /* 0x000ba81501007387 */ /* 0x0001e80000100800 */
[----:B------:R1:W-:Y:S01]  /*f8b0*/  STL [R1+0xb74], R17 ;  /* 0x000b741101007387 */ /* 0x0003e20000100800 */
[----:B0-----:R-:W-:Y:S02]  /*f8c0*/  LEA R21, P5, R10, R3, 0x1 ;  /* 0x000000030a157211 */ /* 0x001fe400078a08ff */
[----:B-1----:R-:W-:-:S02]  /*f8d0*/  LEA.HI.X.SX32 R17, R16, R18, 0x1, P4 ;  /* 0x0000001210117211 */ /* 0x002fc400020f0eff */
[-C--:B------:R-:W-:Y:S01]  /*f8e0*/  LEA R16, P4, R9, R3.reuse, 0x1 ;  /* 0x0000000309107211 */ /* 0x080fe200078808ff */
[----:B------:R-:W-:Y:S04]  /*f8f0*/  STL [R1+0xbb0], R21 ;  /* 0x000bb01501007387 */ /* 0x000fe80000100800 */
[----:B------:R0:W-:Y:S04]  /*f900*/  STL [R1+0xb7c], R17 ;  /* 0x000b7c1101007387 */ /* 0x0001e80000100800 */
[----:B------:R1:W-:Y:S04]  /*f910*/  STL [R1+0xbb8], R16 ;  /* 0x000bb81001007387 */ /* 0x0003e80000100800 */
[----:B------:R4:W-:Y:S01]  /*f920*/  STL [R1+0xb84], R15 ;  /* 0x000b840f01007387 */ /* 0x0009e20000100800 */
[----:B0-----:R-:W-:-:S02]  /*f930*/  LEA R17, P3, R8, R3, 0x1 ;  /* 0x0000000308117211 */ /* 0x001fc400078608ff */
[-C--:B-1----:R-:W-:Y:S02]  /*f940*/  LEA.HI.X.SX32 R16, R14, R18.reuse, 0x1, P2 ;  /* 0x000000120e107211 */ /* 0x082fe400010f0eff */
[-C--:B------:R-:W-:Y:S02]  /*f950*/  LEA.HI.X.SX32 R14, R13, R18.reuse, 0x1, P1 ;  /* 0x000000120d0e7211 */ /* 0x080fe400008f0eff */
[-C--:B----4-:R-:W-:Y:S01]  /*f960*/  LEA R15, P2, R7, R3.reuse, 0x1 ;  /* 0x00000003070f7211 */ /* 0x090fe200078408ff */
[----:B------:R-:W-:Y:S01]  /*f970*/  STL [R1+0xbc0], R17 ;  /* 0x000bc01101007387 */ /* 0x000fe20000100800 */
[----:B------:R-:W-:Y:S01]  /*f980*/  LEA R13, P1, R6, R3, 0x1 ;  /* 0x00000003060d7211 */ /* 0x000fe200078208ff */
[----:B------:R-:W-:Y:S01]  /*f990*/  IMAD R4, R4, c[0x0][0x190], RZ ;  /* 0x0000640004047a24 */ /* 0x000fe200078e02ff */
[----:B------:R-:W-:Y:S01]  /*f9a0*/  LEA.HI.X.SX32 R12, R12, R18, 0x1, P0 ;  /* 0x000000120c0c7211 */ /* 0x000fe200000f0eff */
[----:B------:R-:W-:Y:S01]  /*f9b0*/  STL [R1+0xb8c], R16 ;  /* 0x000b8c1001007387 */ /* 0x000fe20000100800 */
[----:B------:R-:W-:-:S03]  /*f9c0*/  IMAD R2, R2, c[0x0][0x190], RZ ;  /* 0x0000640002027a24 */ /* 0x000fc600078e02ff */
[----:B------:R-:W-:Y:S04]  /*f9d0*/  STL [R1+0xbc8], R15 ;  /* 0x000bc80f01007387 */ /* 0x000fe80000100800 */
[----:B------:R0:W-:Y:S04]  /*f9e0*/  STL [R1+0xb94], R14 ;  /* 0x000b940e01007387 */ /* 0x0001e80000100800 */
[----:B------:R1:W-:Y:S01]  /*f9f0*/  STL [R1+0xbcc], R13 ;  /* 0x000bcc0d01007387 */ /* 0x0003e20000100800 */
[----:B------:R-:W-:-:S03]  /*fa00*/  IMAD R0, R0, c[0x0][0x190], RZ ;  /* 0x0000640000007a24 */ /* 0x000fc600078e02ff */
[----:B------:R4:W-:Y:S01]  /*fa10*/  STL [R1+0xb9c], R12 ;  /* 0x000b9c0c01007387 */ /* 0x0009e20000100800 */
[-C--:B0-----:R-:W-:Y:S02]  /*fa20*/  LEA R14, P0, R5, R3.reuse, 0x1 ;  /* 0x00000003050e7211 */ /* 0x081fe400078008ff */
[-C--:B-1----:R-:W-:Y:S02]  /*fa30*/  LEA.HI.X.SX32 R13, R11, R18.reuse, 0x1, P6 ;  /* 0x000000120b0d7211 */ /* 0x082fe400030f0eff */
[-C--:B------:R-:W-:Y:S02]  /*fa40*/  LEA.HI.X.SX32 R11, R10, R18.reuse, 0x1, P5 ;  /* 0x000000120a0b7211 */ /* 0x080fe400028f0eff */
[-C--:B----4-:R-:W-:Y:S01]  /*fa50*/  LEA R12, P6, R4, R3.reuse, 0x1 ;  /* 0x00000003040c7211 */ /* 0x090fe200078c08ff */
[----:B------:R-:W-:Y:S01]  /*fa60*/  STL [R1+0xbd0], R14 ;  /* 0x000bd00e01007387 */ /* 0x000fe20000100800 */
[----:B------:R-:W-:Y:S02]  /*fa70*/  LEA R10, P5, R2, R3, 0x1 ;  /* 0x00000003020a7211 */ /* 0x000fe400078a08ff */
[----:B------:R-:W-:Y:S01]  /*fa80*/  LEA.HI.X.SX32 R9, R9, R18, 0x1, P4 ;  /* 0x0000001209097211 */ /* 0x000fe200020f0eff */
[----:B------:R-:W-:Y:S01]  /*fa90*/  STL [R1+0xba4], R13 ;  /* 0x000ba40d01007387 */ /* 0x000fe20000100800 */
[----:B------:R-:W-:-:S03]  /*faa0*/  IMAD R27, R27, c[0x0][0x190], RZ ;  /* 0x000064001b1b7a24 */ /* 0x000fc600078e02ff */
[----:B------:R-:W-:Y:S04]  /*fab0*/  STL [R1+0xbd4], R12 ;  /* 0x000bd40c01007387 */ /* 0x000fe80000100800 */
[----:B------:R0:W-:Y:S04]  /*fac0*/  STL [R1+0xbac], R11 ;  /* 0x000bac0b01007387 */ /* 0x0001e80000100800 */
[----:B------:R1:W-:Y:S04]  /*fad0*/  STL [R1+0xbd8], R10 ;  /* 0x000bd80a01007387 */ /* 0x0003e80000100800 */
[----:B------:R2:W-:Y:S01]  /*fae0*/  STL [R1+0xbb4], R9 ;  /* 0x000bb40901007387 */ /* 0x0005e20000100800 */
[----:B0-----:R-:W-:-:S02]  /*faf0*/  LEA R11, P4, R0, R3, 0x1 ;  /* 0x00000003000b7211 */ /* 0x001fc400078808ff */
[-C--:B-1----:R-:W-:Y:S02]  /*fb00*/  LEA.HI.X.SX32 R10, R8, R18.reuse, 0x1, P3 ;  /* 0x00000012080a7211 */ /* 0x082fe400018f0eff */
[-C--:B------:R-:W-:Y:S01]  /*fb10*/  LEA.HI.X.SX32 R8, R7, R18.reuse, 0x1, P2 ;  /* 0x0000001207087211 */ /* 0x080fe200010f0eff */
[----:B------:R-:W-:Y:S01]  /*fb20*/  STL [R1+0xbdc], R11 ;  /* 0x000bdc0b01007387 */ /* 0x000fe20000100800 */
[-C--:B------:R-:W-:Y:S02]  /*fb30*/  LEA R7, P2, R27, R3.reuse, 0x1 ;  /* 0x000000031b077211 */ /* 0x080fe400078408ff */
[-C--:B------:R-:W-:Y:S01]  /*fb40*/  LEA.HI.X.SX32 R6, R6, R18.reuse, 0x1, P1 ;  /* 0x0000001206067211 */ /* 0x080fe200008f0eff */
[----:B------:R-:W-:Y:S01]  /*fb50*/  STL [R1+0xbbc], R10 ;  /* 0x000bbc0a01007387 */ /* 0x000fe20000100800 */
[----:B--2---:R-:W-:Y:S02]  /*fb60*/  LEA R9, P3, R19, R3, 0x1 ;  /* 0x0000000313097211 */ /* 0x004fe400078608ff */
[----:B------:R-:W-:-:S03]  /*fb70*/  LEA.HI.X.SX32 R3, R5, R18, 0x1, P0 ;  /* 0x0000001205037211 */ /* 0x000fc600000f0eff */
[----:B------:R-:W-:Y:S01]  /*fb80*/  STL [R1+0xbe0], R9 ;  /* 0x000be00901007387 */ /* 0x000fe20000100800 */
[----:B------:R-:W-:-:S03]  /*fb90*/  LEA.HI.X.SX32 R5, R4, R18, 0x1, P6 ;  /* 0x0000001204057211 */ /* 0x000fc600030f0eff */
[----:B------:R-:W-:Y:S01]  /*fba0*/  STL [R1+0xbc4], R8 ;  /* 0x000bc40801007387 */ /* 0x000fe20000100800 */
[----:B------:R-:W-:-:S03]  /*fbb0*/  LEA.HI.X.SX32 R4, R2, R18, 0x1, P5 ;  /* 0x0000001202047211 */ /* 0x000fc600028f0eff */
[----:B------:R-:W-:Y:S01]  /*fbc0*/  STL [R1+0x850], R7 ;  /* 0x0008500701007387 */ /* 0x000fe20000100800 */
[----:B------:R-:W-:-:S03]  /*fbd0*/  LEA.HI.X.SX32 R2, R19, R18, 0x1, P3 ;  /* 0x0000001213027211 */ /* 0x000fc600018f0eff */
[----:B------:R-:W-:Y:S04]  /*fbe0*/  STL [R1+0x83c], R6 ;  /* 0x00083c0601007387 */ /* 0x000fe80000100800 */
[----:B------:R0:W-:Y:S04]  /*fbf0*/  STL [R1+0x840], R3 ;  /* 0x0008400301007387 */ /* 0x0001e80000100800 */
[----:B------:R-:W-:Y:S01]  /*fc00*/  STL [R1+0x844], R5 ;  /* 0x0008440501007387 */ /* 0x000fe20000100800 */
[-C--:B0-----:R-:W-:Y:S02]  /*fc10*/  LEA.HI.X.SX32 R3, R0, R18.reuse, 0x1, P4 ;  /* 0x0000001200037211 */ /* 0x081fe400020f0eff */
[----:B------:R-:W-:Y:S01]  /*fc20*/  LEA.HI.X.SX32 R0, R27, R18, 0x1, P2 ;  /* 0x000000121b007211 */ /* 0x000fe200010f0eff */
[----:B------:R-:W-:Y:S04]  /*fc30*/  STL [R1+0x848], R4 ;  /* 0x0008480401007387 */ /* 0x000fe80000100800 */
[----:B------:R-:W-:Y:S04]  /*fc40*/  STL [R1+0x84c], R3 ;  /* 0x00084c0301007387 */ /* 0x000fe80000100800 */
[----:B------:R0:W-:Y:S04]  /*fc50*/  STL [R1+0x854], R2 ;  /* 0x0008540201007387 */ /* 0x0001e80000100800 */
[----:B------:R1:W-:Y:S04]  /*fc60*/  STL [R1+0x440], R0 ;  /* 0x0004400001007387 */ /* 0x0003e80000100800 */
[----:B------:R-:W-:Y:S04]  /*fc70*/  STL [R1+0x43c], RZ ;  /* 0x00043cff01007387 */ /* 0x000fe80000100800 */
        /* <DEDUP_REMOVED lines=59> */
[----:B------:R-:W1:Y:S04]  /*10030*/  S2R R19, SR_TID.X ;  /* 0x0000000000137919 */ /* 0x000e680000002100 */
        /* <DEDUP_REMOVED lines=20> */
[----:B------:R-:W-:Y:S01]  /*10180*/  STL [R1+0x1ec], RZ ;  /* 0x0001ecff01007387 */ /* 0x000fe20000100800 */
[----:B0-----:R-:W-:-:S03]  /*10190*/  IMAD.MOV.U32 R2, RZ, RZ, c[0x0][0x188] ;  /* 0x00006200ff027624 */ /* 0x001fc600078e00ff */
[----:B------:R-:W-:Y:S01]  /*101a0*/  STL [R1+0x1d0], RZ ;  /* 0x0001d0ff01007387 */ /* 0x000fe20000100800 */
[----:B-1----:R-:W-:-:S03]  /*101b0*/  IMAD.SHL.U32 R0, R19, 0x40, RZ ;  /* 0x0000004013007824 */ /* 0x002fc600078e00ff */
[----:B------:R-:W-:Y:S04]  /*101c0*/  STL [R1+0x1d4], RZ ;  /* 0x0001d4ff01007387 */ /* 0x000fe80000100800 */
[----:B------:R-:W-:Y:S04]  /*101d0*/  STL [R1+0x1d8], RZ ;  /* 0x0001d8ff01007387 */ /* 0x000fe80000100800 */
[----:B------:R-:W-:Y:S01]  /*101e0*/  STL [R1+0x1dc], RZ ;  /* 0x0001dcff01007387 */ /* 0x000fe20000100800 */
[----:B------:R-:W-:-:S03]  /*101f0*/  IMAD R27, R2, 0x5f, RZ ;  /* 0x0000005f021b7824 */ /* 0x000fc600078e02ff */
[----:B------:R-:W-:Y:S01]  /*10200*/  STL [R1+0x1c0], RZ ;  /* 0x0001c0ff01007387 */ /* 0x000fe20000100800 */
[----:B------:R-:W-:-:S03]  /*10210*/  LOP3.LUT R0, R0, 0x800, RZ, 0xc0, !PT ;  /* 0x0000080000007812 */ /* 0x000fc600078ec0ff */
[----:B------:R-:W-:Y:S01]  /*10220*/  STL [R1+0x1c4], RZ ;  /* 0x0001c4ff01007387 */ /* 0x000fe20000100800 */
[----:B------:R-:W-:-:S03]  /*10230*/  IMAD R24, R2, 0x5b, RZ ;  /* 0x0000005b02187824 */ /* 0x000fc600078e02ff */
[----:B------:R-:W-:Y:S01]  /*10240*/  STL [R1+0x1c8], RZ ;  /* 0x0001c8ff01007387 */ /* 0x000fe20000100800 */
[----:B------:R-:W-:-:S03]  /*10250*/  IMAD R21, R2, 0x57, RZ ;  /* 0x0000005702157824 */ /* 0x000fc600078e02ff */
[----:B------:R-:W-:Y:S04]  /*10260*/  STL [R1+0x1cc], RZ ;  /* 0x0001ccff01007387 */ /* 0x000fe80000100800 */
[----:B------:R-:W-:Y:S04]  /*10270*/  STL [R1+0x170], RZ ;  /* 0x000170ff01007387 */ /* 0x000fe80000100800 */
[----:B------:R-:W-:Y:S04]  /*10280*/  STL [R1+0x174], RZ ;  /* 0x000174ff01007387 */ /* 0x000fe80000100800 */
[----:B------:R-:W-:Y:S04]  /*10290*/  STL [R1+0x178], RZ ;  /* 0x000178ff01007387 */ /* 0x000fe80000100800 */
[----:B------:R-:W-:Y:S04]  /*102a0*/  STL [R1+0x17c], RZ ;  /* 0x00017cff01007387 */ /* 0x000fe80000100800 */
[----:B------:R-:W-:Y:S04]  /*102b0*/  STL [R1+0xe68], R27 ;  /* 0x000e681b01007387 */ /* 0x000fe80000100800 */
[----:B------:R0:W-:Y:S04]  /*102c0*/  STL [R1+0xc5c], R0 ;  /* 0x000c5c0001007387 */ /* 0x0001e80000100800 */
[----:B------:R-:W-:Y:S04]  /*102d0*/  STL [R1+0xe6c], R24 ;  /* 0x000e6c1801007387 */ /* 0x000fe80000100800 */
[----:B------:R1:W-:Y:S04]  /*102e0*/  STL [R1+0xe70], R21 ;  /* 0x000e701501007387 */ /* 0x0003e80000100800 */
[----:B0-----:R-:W2:Y:S01]  /*102f0*/  LDL.LU R0, [R1+0x250] ;  /* 0x0002500001007983 */ /* 0x001ea20000300800 */
[----:B-1----:R-:W-:-:S05]  /*10300*/  IMAD.MOV.U32 R21, RZ, RZ, 0x7f ;  /* 0x0000007fff157424 */ /* 0x002fca00078e00ff */
[----:B------:R-:W-:-:S04]  /*10310*/  IADD3 R21, R21, c[0x0][0x180], RZ ;  /* 0x0000600015157a10 */ /* 0x000fc80007ffe0ff */
[----:B------:R-:W-:-:S04]  /*10320*/  SHF.R.S32.HI R24, RZ, 0x1f, R21 ;  /* 0x0000001fff187819 */ /* 0x000fc80000011415 */
[----:B------:R-:W-:Y:S02]  /*10330*/  LEA.HI R21, R24, R21, RZ, 0x7 ;  /* 0x0000001518157211 */ /* 0x000fe400078f38ff */
[----:B---3--:R-:W-:Y:S01]  /*10340*/  ISETP.GE.AND P1, PT, R20, RZ, PT ;  /* 0x000000ff1400720c */ /* 0x008fe20003f26270 */
[----:B------:R-:W0:Y:S01]  /*10350*/  S2R R24, SR_TID.X ;  /* 0x0000000000187919 */ /* 0x000e220000002100 */
[----:B------:R-:W-:Y:S02]  /*10360*/  SHF.R.S32.HI R21, RZ, 0x7, R21 ;  /* 0x00000007ff157819 */ /* 0x000fe40000011415 */
[----:B------:R-:W-:-:S04]  /*10370*/  ISETP.NE.AND P0, PT, RZ, c[0x0][0x178], PT ;  /* 0x00005e00ff007a0c */ /* 0x000fc80003f05270 */
[----:B------:R-:W1:Y:S01]  /*10380*/  S2R R21, SR_TID.X ;  /* 0x0000000000157919 */ /* 0x000e620000002100 */
[C---:B------:R-:W-:Y:S02]  /*10390*/  IMAD.SHL.U32 R4, R2.reuse, 0x80, RZ ;  /* 0x0000008002047824 */ /* 0x040fe400078e00ff */
[C---:B------:R-:W-:Y:S02]  /*103a0*/  IMAD R27, R2.reuse, 0xae, RZ ;  /* 0x000000ae021b7824 */ /* 0x040fe400078e02ff */
[----:B------:R-:W-:Y:S01]  /*103b0*/  IMAD R29, R2, 0xaa, RZ ;  /* 0x000000aa021d7824 */ /* 0x000fe200078e02ff */
[----:B0-----:R-:W-:-:S05]  /*103c0*/  LOP3.LUT R24, R24, 0x7, RZ, 0xc0, !PT ;  /* 0x0000000718187812 */ /* 0x001fca00078ec0ff */
[----:B------:R-:W-:Y:S02]  /*103d0*/  IMAD R24, R24, 0x110, RZ ;  /* 0x0000011018187824 */ /* 0x000fe400078e02ff */
[C---:B------:R-:W-:Y:S02]  /*103e0*/  IMAD R18, R2.reuse, 0x53, RZ ;  /* 0x0000005302127824 */ /* 0x040fe400078e02ff */
[C---:B------:R-:W-:Y:S02]  /*103f0*/  IMAD R28, R2.reuse, 0xa6, RZ ;  /* 0x000000a6021c7824 */ /* 0x040fe400078e02ff */
[C---:B------:R-:W-:Y:S02]  /*10400*/  IMAD R26, R2.reuse, 0xa2, RZ ;  /* 0x000000a2021a7824 */ /* 0x040fe400078e02ff */
[C---:B------:R-:W-:Y:S02]  /*10410*/  IMAD R15, R2.reuse, 0x4f, RZ ;  /* 0x0000004f020f7824 */ /* 0x040fe400078e02ff */
[----:B------:R-:W-:-:S02]  /*10420*/  IMAD R25, R2, 0x9e, RZ ;  /* 0x0000009e02197824 */ /* 0x000fc400078e02ff */
[C---:B------:R-:W-:Y:S02]  /*10430*/  IMAD R23, R2.reuse, 0x9a, RZ ;  /* 0x0000009a02177824 */ /* 0x040fe400078e02ff */
        /* <DEDUP_REMOVED lines=14> */
[----:B------:R-:W-:Y:S02]  /*10520*/  IMAD R7, R2, 0xd4, RZ ;  /* 0x000000d402077824 */ /* 0x000fe400078e02ff */
[----:B--2---:R-:W-:Y:S01]  /*10530*/  @!P1 IMAD.MOV R0, RZ, RZ, -R0 ;  /* 0x000000ffff009224 */ /* 0x004fe200078e0a00 */
[----:B------:R-:W-:-:S05]  /*10540*/  @!P0 LOP3.LUT R0, RZ, c[0x0][0x178], RZ, 0x33, !PT ;  /* 0x00005e00ff008a12 */ /* 0x000fca00078e33ff */
[----:B------:R-:W-:Y:S01]  /*10550*/  IMAD R3, R0, c[0x0][0x184], RZ ;  /* 0x0000610000037a24 */ /* 0x000fe200078e02ff */
[----:B------:R-:W-:-:S04]  /*10560*/  SHF.R.S32.HI R0, RZ, 0x1f, R4 ;  /* 0x0000001fff007819 */ /* 0x000fc80000011404 */
[----:B------:R-:W-:-:S05]  /*10570*/  SHF.L.U64.HI R0, R4, 0x1, R0 ;  /* 0x0000000104007819 */ /* 0x000fca0000010200 */
[----:B------:R1:W-:Y:S01]  /*10580*/  STL [R1+0xe60], R0 ;  /* 0x000e600001007387 */ /* 0x0003e20000100800 */
[----:B------:R-:W-:Y:S02]  /*10590*/  IMAD R4, R2, 0xfe, RZ ;  /* 0x000000fe02047824 */ /* 0x000fe400078e02ff */
[----:B-1----:R-:W-:-:S05]  /*105a0*/  IMAD.SHL.U32 R0, R21, 0x2, RZ ;  /* 0x0000000215007824 */ /* 0x002fca00078e00ff */
[----:B------:R-:W-:Y:S01]  /*105b0*/  LOP3.LUT R0, R24, 0x30, R0, 0x78, !PT ;  /* 0x0000003018007812 */ /* 0x000fe200078e7800 */
[----:B------:R-:W-:Y:S02]  /*105c0*/  IMAD R24, R2, 0xfa, RZ ;  /* 0x000000fa02187824 */ /* 0x000fe400078e02ff */
[----:B------:R-:W2:Y:S01]  /*105d0*/  LDL R2, [R1+0xc5c] ;  /* 0x000c5c0001027983 */ /* 0x000ea20000100800 */
[----:B------:R-:W-:-:S04]  /*105e0*/  LEA R21, P0, R3, c[0x0][0x160], 0x1 ;  /* 0x0000580003157a11 */ /* 0x000fc800078008ff */
[-C--:B------:R-:W-:Y:S01]  /*105f0*/  IADD3 R4, P2, R4, R21.reuse, RZ ;  /* 0x0000001504047210 */ /* 0x080fe20007f5e0ff */
[----:B------:R-:W-:Y:S04]  /*10600*/  STL [R1+0x398], R21 ;  /* 0x0003981501007387 */ /* 0x000fe80000100800 */
[----:B------:R0:W-:Y:S02]  /*10610*/  STL [R1+0x448], R4 ;  /* 0x0004480401007387 */ /* 0x0001e40000100800 */
[----:B0-----:R-:W-:Y:S02]  /*10620*/  IADD3 R4, P4, R24, R21, RZ ;  /* 0x0000001518047210 */ /* 0x001fe40007f9e0ff */
[----:B--2---:R-:W-:-:S05]  /*10630*/  LOP3.LUT R0, R0, R2, RZ, 0xfc, !PT ;  /* 0x0000000200007212 */ /* 0x004fca00078efcff */
[----:B------:R-:W-:Y:S04]  /*10640*/  STL [R1+0x388], R0 ;  /* 0x0003880001007387 */ /* 0x000fe80000100800 */
[----:B------:R0:W-:Y:S04]  /*10650*/  STL [R1+0xe64], R0 ;  /* 0x000e640001007387 */ /* 0x0001e80000100800 */
[----:B------:R1:W-:Y:S04]  /*10660*/  STL [R1+0x458], R4 ;  /* 0x0004580401007387 */ /* 0x0003e80000100800 */
[----:B0-----:R-:W2:Y:S01]  /*10670*/  LDL R0, [R1+0x398] ;  /* 0x0003980001007983 */ /* 0x001ea20000100800 */
[----:B------:R-:W-:-:S04]  /*10680*/  IMAD.MOV.U32 R2, RZ, RZ, c[0x0][0x188] ;  /* 0x00006200ff027624 */ /* 0x000fc800078e00ff */
[C---:B-1----:R-:W-:Y:S02]  /*10690*/  IMAD R4, R2.reuse, 0xf2, RZ ;  /* 0x000000f202047824 */ /* 0x042fe400078e02ff */
[C---:B------:R-:W-:Y:S02]  /*106a0*/  IMAD R21, R2.reuse, 0xee, RZ ;  /* 0x000000ee02157824 */ /* 0x040fe400078e02ff */
[C---:B------:R-:W-:Y:S02]  /*106b0*/  IMAD R24, R2.reuse, 0xea, RZ ;  /* 0x000000ea02187824 */ /* 0x040fe400078e02ff */
[----:B------:R-:W-:Y:S01]  /*106c0*/  IMAD R2, R2, 0xf6, RZ ;  /* 0x000000f602027824 */ /* 0x000fe200078e02ff */
[----:B------:R-:W-:-:S05]  /*106d0*/  LEA.HI.X.SX32 R3, R3, c[0x0][0x164], 0x1, P0 ;  /* 0x0000590003037a11 */ /* 0x000fca00000f0eff */
[----:B------:R-:W-:Y:S01]  /*106e0*/  STL [R1+0x394], R3 ;  /* 0x0003940301007387 */ /* 0x000fe20000100800 */
[-C--:B--2---:R-:W-:Y:S02]  /*106f0*/  IADD3 R2, P5, R2, R0.reuse, RZ ;  /* 0x0000000002027210 */ /* 0x084fe40007fbe0ff */
[-C--:B------:R-:W-:Y:S02]  /*10700*/  IADD3 R4, P6, R4, R0.reuse, RZ ;  /* 0x0000000004047210 */ /* 0x080fe40007fde0ff */
[-C--:B------:R-:W-:Y:S01]  /*10710*/  IADD3 R21, P0, R21, R0.reuse, RZ ;  /* 0x0000000015157210 */ /* 0x080fe20007f1e0ff */
[----:B------:R0:W-:Y:S01]  /*10720*/  STL [R1+0x468], R2 ;  /* 0x0004680201007387 */ /* 0x0001e20000100800 */
[----:B------:R-:W-:-:S03]  /*10730*/  IADD3 R24, P3, R24, R0, RZ ;  /* 0x0000000018187210 */ /* 0x000fc60007f7e0ff */
[----:B------:R1:W-:Y:S04]  /*10740*/  STL [R1+0x478], R4 ;  /* 0x0004780401007387 */ /* 0x0003e80000100800 */
[----:B------:R2:W-:Y:S01]  /*10750*/  STL [R1+0x488], R21 ;  /* 0x0004881501007387 */ /* 0x0005e20000100800 */
[----:B0-----:R-:W-:-:S03]  /*10760*/  IMAD.MOV.U32 R2, RZ, RZ, c[0x0][0x188] ;  /* 0x00006200ff027624 */ /* 0x001fc600078e00ff */
[----:B------:R0:W-:Y:S01]  /*10770*/  STL [R1+0x498], R24 ;  /* 0x0004981801007387 */ /* 0x0001e20000100800 */
[C---:B-1----:R-:W-:Y:S02]  /*10780*/  IMAD R4, R2.reuse, 0x7f, RZ ;  /* 0x0000007f02047824 */ /* 0x042fe400078e02ff */
[C---:B--2---:R-:W-:Y:S02]  /*10790*/  IMAD R21, R2.reuse, 0xe2, RZ ;  /* 0x000000e202157824 */ /* 0x044fe400078e02ff */
[C---:B0-----:R-:W-:Y:S02]  /*107a0*/  IMAD R24, R2.reuse, 0x7d, RZ ;  /* 0x0000007d02187824 */ /* 0x041fe400078e02ff */
[----:B------:R-:W-:Y:S01]  /*107b0*/  IMAD R2, R2, 0xe6, RZ ;  /* 0x000000e602027824 */ /* 0x000fe200078e02ff */
[----:B------:R-:W-:-:S04]  /*107c0*/  LEA.HI.X.SX32 R4, R4, R3, 0x1, P2 ;  /* 0x0000000304047211 */ /* 0x000fc800010f0eff */
[-C--:B------:R-:W-:Y:S02]  /*107d0*/  IADD3 R2, P1, R2, R0.reuse, RZ ;  /* 0x0000000002027210 */ /* 0x080fe40007f3e0ff */
[----:B------:R-:W-:Y:S02]  /*107e0*/  IADD3 R21, P2, R21, R0, RZ ;  /* 0x0000000015157210 */ /* 0x000fe40007f5e0ff */
[----:B------:R-:W-:Y:S01]  /*107f0*/  LEA.HI.X.SX32 R24, R24, R3, 0x1, P4 ;  /* 0x0000000318187211 */ /* 0x000fe200020f0eff */
[----:B------:R0:W-:Y:S04]  /*10800*/  STL [R1+0x4a8], R2 ;  /* 0x0004a80201007387 */ /* 0x0001e80000100800 */
        /* <DEDUP_REMOVED lines=61> */
[----:B------:R-:W-:-:S05]  /*10be0*/  IADD3 R2, P5, R2, R0, RZ ;  /* 0x0000000002027210 */ /* 0x000fca0007fbe0ff */
[----:B------:R-:W-:Y:S04]  /*10bf0*/  STL [R1+0x548], R2 ;  /* 0x0005480201007387 */ /* 0x000fe80000100800 */
[----:B------:R0:W-:Y:S02]  /*10c00*/  STL [R1+0x4e4], R4 ;  /* 0x0004e40401007387 */ /* 0x0001e40000100800 */
[----:B0-----:R-:W-:Y:S02]  /*10c10*/  IADD3 R4, P6, R21, R0, RZ ;  /* 0x0000000015047210 */ /* 0x001fe40007fde0ff */
[----:B------:R-:W-:-:S03]  /*10c20*/  LEA.HI.X.SX32 R21, R24, R3, 0x1, P0 ;  /* 0x0000000318157211 */ /* 0x000fc600000f0eff */
[----:B------:R-:W-:Y:S01]  /*10c30*/  STL [R1+0x558], R4 ;  /* 0x0005580401007387 */ /* 0x000fe20000100800 */
[----:B------:R-:W-:-:S03]  /*10c40*/  IMAD.MOV.U32 R24, RZ, RZ, c[0x0][0x188] ;  /* 0x00006200ff187624 */ /* 0x000fc600078e00ff */
[----:B------:R0:W-:Y:S01]  /*10c50*/  STL [R1+0x4f4], R21 ;  /* 0x0004f41501007387 */ /* 0x0001e20000100800 */
[----:B------:R-:W-:Y:S02]  /*10c60*/  IMAD.MOV.U32 R2, RZ, RZ, c[0x0][0x188] ;  /* 0x00006200ff027624 */ /* 0x000fe400078e00ff */
[----:B------:R-:W-:Y:S02]  /*10c70*/  IMAD R24, R24, 0x67, RZ ;  /* 0x0000006718187824 */ /* 0x000fe400078e02ff */
[----:B0-----:R-:W-:-:S04]  /*10c80*/  IMAD.MOV.U32 R21, RZ, RZ, c[0x0][0x188] ;  /* 0x00006200ff157624 */ /* 0x001fc800078e00ff */
[----:B------:R-:W-:Y:S02]  /*10c90*/  IMAD R21, R21, 0xb6, RZ ;  /* 0x000000b615157824 */ /* 0x000fe400078e02ff */
[C---:B------:R-:W-:Y:S02]  /*10ca0*/  IMAD R4, R2.reuse, 0x65, RZ ;  /* 0x0000006502047824 */ /* 0x040fe400078e02ff */
[----:B------:R-:W-:Y:S01]  /*10cb0*/  IMAD R2, R2, 0xb2, RZ ;  /* 0x000000b202027824 */ /* 0x000fe200078e02ff */
[-C--:B------:R-:W-:Y:S02]  /*10cc0*/  IADD3 R21, P0, R21, R0.reuse, RZ ;  /* 0x0000000015157210 */ /* 0x080fe40007f1e0ff */
[-C--:B------:R-:W-:Y:S02]  /*10cd0*/  LEA.HI.X.SX32 R24, R24, R3.reuse, 0x1, P3 ;  /* 0x0000000318187211 */ /* 0x080fe400018f0eff */
[----:B------:R-:W-:Y:S01]  /*10ce0*/  IADD3 R2, P3, R2, R0, RZ ;  /* 0x0000000002027210 */ /* 0x000fe20007f7e0ff */
[----:B------:R0:W-:Y:S01]  /*10cf0*/  STL [R1+0x568], R21 ;  /* 0x0005681501007387 */ /* 0x0001e20000100800 */
[----:B------:R-:W-:-:S02]  /*10d00*/  LEA.HI.X.SX32 R4, R4, R3, 0x1, P1 ;  /* 0x0000000304047211 */ /* 0x000fc400008f0eff */
[----:B------:R-:W-:Y:S01]  /*10d10*/  IADD3 R27, P1, R27, R0, RZ ;  /* 0x000000001b1b7210 */ /* 0x000fe20007f3e0ff */
[----:B0-----:R-:W2:Y:S04]  /*10d20*/  LDL.LU R21, [R1+0xe70] ;  /* 0x000e700001157983 */ /* 0x001ea80000300800 */
[----:B------:R0:W-:Y:S04]  /*10d30*/  STL [R1+0x504], R24 ;  /* 0x0005041801007387 */ /* 0x0001e80000100800 */
[----:B0-----:R-:W3:Y:S04]  /*10d40*/  LDL.LU R24, [R1+0xe6c] ;  /* 0x000e6c0001187983 */ /* 0x001ee80000300800 */
[----:B------:R-:W-:Y:S04]  /*10d50*/  STL [R1+0x578], R2 ;  /* 0x0005780201007387 */ /* 0x000fe80000100800 */
[----:B------:R-:W-:Y:S04]  /*10d60*/  STL [R1+0x514], R4 ;  /* 0x0005140401007387 */ /* 0x000fe80000100800 */
[----:B------:R0:W-:Y:S04]  /*10d70*/  STL [R1+0x588], R27 ;  /* 0x0005881b01007387 */ /* 0x0001e80000100800 */
[----:B0-----:R-:W4:Y:S01]  /*10d80*/  LDL.LU R27, [R1+0xe68] ;  /* 0x000e6800011b7983 */ /* 0x001f220000300800 */
[----:B------:R-:W-:-:S04]  /*10d90*/  IMAD.MOV.U32 R2, RZ, RZ, c[0x0][0x188] ;  /* 0x00006200ff027624 */ /* 0x000fc800078e00ff */
[C---:B------:R-:W-:Y:S02]  /*10da0*/  IMAD R4, R2.reuse, 0x61, RZ ;  /* 0x0000006102047824 */ /* 0x040fe400078e02ff */
[----:B------:R-:W-:-:S05]  /*10db0*/  IMAD R2, R2, 0x63, RZ ;  /* 0x0000006302027824 */ /* 0x000fca00078e02ff */
[-C--:B------:R-:W-:Y:S02]  /*10dc0*/  LEA.HI.X.SX32 R2, R2, R3.reuse, 0x1, P2 ;  /* 0x0000000302027211 */ /* 0x080fe400010f0eff */
[----:B------:R-:W-:Y:S02]  /*10dd0*/  IADD3 R29, P2, R29, R0, RZ ;  /* 0x000000001d1d7210 */ /* 0x000fe40007f5e0ff */
[----:B------:R-:W-:Y:S01]  /*10de0*/  LEA.HI.X.SX32 R4, R4, R3, 0x1, P4 ;  /* 0x0000000304047211 */ /* 0x000fe200020f0eff */
[----:B------:R0:W-:Y:S04]  /*10df0*/  STL [R1+0x524], R2 ;  /* 0x0005240201007387 */ /* 0x0001e80000100800 */
[----:B------:R-:W-:Y:S01]  /*10e00*/  STL [R1+0x598], R29 ;  /* 0x0005981d01007387 */ /* 0x000fe20000100800 */
[----:B0-----:R-:W-:-:S03]  /*10e10*/  IMAD.MOV.U32 R2, RZ, RZ, c[0x0][0x188] ;  /* 0x00006200ff027624 */ /* 0x001fc600078e00ff */
[----:B------:R0:W-:Y:S01]  /*10e20*/  STL [R1+0x534], R4 ;  /* 0x0005340401007387 */ /* 0x0001e20000100800 */
[----:B------:R-:W-:Y:S01]  /*10e30*/  IADD3 R28, P4, R28, R0, RZ ;  /* 0x000000001c1c7210 */ /* 0x000fe20007f9e0ff */
[----:B0-----:R-:W-:-:S04]  /*10e40*/  IMAD R4, R2, 0x5d, RZ ;  /* 0x0000005d02047824 */ /* 0x001fc800078e02ff */
[----:B------:R-:W-:Y:S01]  /*10e50*/  STL [R1+0x5a8], R28 ;  /* 0x0005a81c01007387 */ /* 0x000fe20000100800 */
[-C--:B------:R-:W-:Y:S02]  /*10e60*/  LEA.HI.X.SX32 R4, R4, R3.reuse, 0x1, P6 ;  /* 0x0000000304047211 */ /* 0x080fe400030f0eff */
[-C--:B------:R-:W-:Y:S02]  /*10e70*/  IADD3 R25, P6, R25, R0.reuse, RZ ;  /* 0x0000000019197210 */ /* 0x080fe40007fde0ff */
[-C--:B------:R-:W-:Y:S02]  /*10e80*/  LEA.HI.X.SX32 R18, R18, R3.reuse, 0x1, P4 ;  /* 0x0000000312127211 */ /* 0x080fe400020f0eff */
[-C--:B------:R-:W-:Y:S02]  /*10e90*/  IADD3 R17, P4, R17, R0.reuse, RZ ;  /* 0x0000000011117210 */ /* 0x080fe40007f9e0ff */
[----:B------:R-:W-:Y:S02]  /*10ea0*/  LEA.HI.X.SX32 R15, R15, R3, 0x1, P6 ;  /* 0x000000030f0f7211 */ /* 0x000fe400030f0eff */
[----:B------:R-:W-:-:S02]  /*10eb0*/  IADD3 R14, P6, R14, R0, RZ ;  /* 0x000000000e0e7210 */ /* 0x000fc40007fde0ff */
[-C--:B--2---:R-:W-:Y:S02]  /*10ec0*/  LEA.HI.X.SX32 R21, R21, R3.reuse, 0x1, P1 ;  /* 0x0000000315157211 */ /* 0x084fe400008f0eff */
[-C--:B------:R-:W-:Y:S02]  /*10ed0*/  IADD3 R20, P1, R20, R0.reuse, RZ ;  /* 0x0000000014147210 */ /* 0x080fe40007f3e0ff */
[-C--:B---3--:R-:W-:Y:S02]  /*10ee0*/  LEA.HI.X.SX32 R24, R24, R3.reuse, 0x1, P0 ;  /* 0x0000000318187211 */ /* 0x088fe400000f0eff */
[-C--:B------:R-:W-:Y:S02]  /*10ef0*/  IADD3 R23, P0, R23, R0.reuse, RZ ;  /* 0x0000000017177210 */ /* 0x080fe40007f1e0ff */
[----:B----4-:R-:W-:Y:S02]  /*10f00*/  LEA.HI.X.SX32 R27, R27, R3, 0x1, P5 ;  /* 0x000000031b1b7211 */ /* 0x010fe400028f0eff */
[----:B------:R-:W-:-:S03]  /*10f10*/  IADD3 R26, P5, R26, R0, RZ ;  /* 0x000000001a1a7210 */ /* 0x000fc60007fbe0ff */
[----:B------:R-:W-:Y:S04]  /*10f20*/  STL [R1+0x544], R27 ;  /* 0x0005441b01007387 */ /* 0x000fe80000100800 */
[----:B------:R-:W-:Y:S04]  /*10f30*/  STL [R1+0x5b8], R26 ;  /* 0x0005b81a01007387 */ /* 0x000fe80000100800 */
[----:B------:R0:W-:Y:S02]  /*10f40*/  STL [R1+0x554], R4 ;  /* 0x0005540401007387 */ /* 0x0001e40000100800 */
[----:B0-----:R-:W-:-:S02]  /*10f50*/  IMAD R4, R2, 0x59, RZ ;  /* 0x0000005902047824 */ /* 0x001fc400078e02ff */
[----:B------:R-:W-:Y:S03]  /*10f60*/  STL [R1+0x5c8], R25 ;  /* 0x0005c81901007387 */ /* 0x000fe60000100800 */
[----:B------:R-:W-:Y:S01]  /*10f70*/  LEA.HI.X.SX32 R4, R4, R3, 0x1, P3 ;  /* 0x0000000304047211 */ /* 0x000fe200018f0eff */
[----:B------:R-:W-:Y:S04]  /*10f80*/  STL [R1+0x564], R24 ;  /* 0x0005641801007387 */ /* 0x000fe80000100800 */
[----:B------:R-:W-:Y:S01]  /*10f90*/  STL [R1+0x5d8], R23 ;  /* 0x0005d81701007387 */ /* 0x000fe20000100800 */
[----:B------:R-:W-:-:S03]  /*10fa0*/  IADD3 R22, P3, R22, R0, RZ ;  /* 0x0000000016167210 */ /* 0x000fc60007f7e0ff */
[----:B------:R0:W-:Y:S02]  /*10fb0*/  STL [R1+0x574], R4 ;  /* 0x0005740401007387 */ /* 0x0001e40000100800 */
[----:B0-----:R-:W-:Y:S02]  /*10fc0*/  IMAD R4, R2, 0x55, RZ ;  /* 0x0000005502047824 */ /* 0x001fe400078e02ff */
        /* <DEDUP_REMOVED lines=19> */
[----:B------:R0:W-:Y:S01]  /*11100*/  STL [R1+0x5d4], R4 ;  /* 0x0005d40401007387 */ /* 0x0001e20000100800 */
[-C--:B------:R-:W-:Y:S02]  /*11110*/  LEA.HI.X.SX32 R12, R12, R3.reuse, 0x1, P3 ;  /* 0x000000030c0c7211 */ /* 0x080fe400018f0eff */
[-C--:B------:R-:W-:Y:S01]  /*11120*/  IADD3 R11, P3, R11, R0.reuse, RZ ;  /* 0x000000000b0b7210 */ /* 0x080fe20007f7e0ff */
[----:B0-----:R-:W-:Y:S01]  /*11130*/  IMAD R4, R2, 0x49, RZ ;  /* 0x0000004902047824 */ /* 0x001fe200078e02ff */
[----:B------:R-:W-:Y:S04]  /*11140*/  STL [R1+0x450], R13 ;  /* 0x0004500d01007387 */ /* 0x000fe80000100800 */
        /* <DEDUP_REMOVED lines=9> */
[-C--:B------:R-:W-:Y:S02]  /*111e0*/  LEA.HI.X.SX32 R4, R4, R3.reuse, 0x1, P4 ;  /* 0x0000000304047211 */ /* 0x080fe400020f0eff */
[----:B------:R-:W-:Y:S01]  /*111f0*/  IADD3 R5, P4, R5, R0, RZ ;  /* 0x0000000005057210 */ /* 0x000fe20007f9e0ff */
[----:B------:R-:W-:Y:S01]  /*11200*/  STL [R1+0x604], R9 ;  /* 0x0006040901007387 */ /* 0x000fe20000100800 */
[----:B------:R-:W-:-:S03]  /*11210*/  LEA.HI.X.SX32 R6, R6, R3, 0x1, P5 ;  /* 0x0000000306067211 */ /* 0x000fc600028f0eff */
[----:B------:R-:W-:Y:S04]  /*11220*/  STL [R1+0x4b0], R8 ;  /* 0x0004b00801007387 */ /* 0x000fe80000100800 */
[----:B------:R0:W-:Y:S04]  /*11230*/  STL [R1+0x614], R4 ;  /* 0x0006140401007387 */ /* 0x0001e80000100800 */
[----:B------:R1:W-:Y:S01]  /*11240*/  STL [R1+0x4d0], R5 ;  /* 0x0004d00501007387 */ /* 0x0003e20000100800 */
[C---:B0-----:R-:W-:Y:S02]  /*11250*/  IMAD R4, R2.reuse, 0x41, RZ ;  /* 0x0000004102047824 */ /* 0x041fe400078e02ff */
[----:B-1----:R-:W-:Y:S01]  /*11260*/  IMAD R5, R2, 0x7e, RZ ;  /* 0x0000007e02057824 */ /* 0x002fe200078e02ff */
[----:B------:R0:W-:Y:S02]  /*11270*/  STL [R1+0x624], R6 ;  /* 0x0006240601007387 */ /* 0x0001e40000100800 */
[----:B------:R-:W-:-:S02]  /*11280*/  LEA.HI.X.SX32 R4, R4, R3, 0x1, P6 ;  /* 0x0000000304047211 */ /* 0x000fc400030f0eff */
[-C--:B------:R-:W-:Y:S02]  /*11290*/  IADD3 R7, P6, R7, R0.reuse, RZ ;  /* 0x0000000007077210 */ /* 0x080fe40007fde0ff */
[----:B0-----:R-:W-:-:S05]  /*112a0*/  IADD3 R6, P5, R5, R0, RZ ;  /* 0x0000000005067210 */ /* 0x001fca0007fbe0ff */
[----:B------:R0:W-:Y:S04]  /*112b0*/  STL [R1+0x648], R6 ;  /* 0x0006480601007387 */ /* 0x0001e80000100800 */
[----:B------:R-:W-:Y:S04]  /*112c0*/  STL [R1+0x634], R4 ;  /* 0x0006340401007387 */ /* 0x000fe80000100800 */
[----:B------:R1:W-:Y:S01]  /*112d0*/  STL [R1+0x4f0], R7 ;  /* 0x0004f00701007387 */ /* 0x0003e20000100800 */
[C---:B0-----:R-:W-:Y:S01]  /*112e0*/  IMAD R6, R2.reuse, 0x7a, RZ ;  /* 0x0000007a02067824 */ /* 0x041fe200078e02ff */
[----:B-1----:R-:W-:Y:S01]  /*112f0*/  LEA.HI.X.SX32 R7, R5, R3, 0x1, P0 ;  /* 0x0000000305077211 */ /* 0x002fe200000f0eff */
[----:B------:R-:W-:-:S02]  /*11300*/  IMAD R5, R2, 0x3f, RZ ;  /* 0x0000003f02057824 */ /* 0x000fc400078e02ff */
[----:B------:R-:W-:Y:S02]  /*11310*/  IMAD R4, R2, 0xcc, RZ ;  /* 0x000000cc02047824 */ /* 0x000fe400078e02ff */
[----:B------:R0:W-:Y:S01]  /*11320*/  STL [R1+0x44c], R7 ;  /* 0x00044c0701007387 */ /* 0x0001e20000100800 */
[-C--:B------:R-:W-:Y:S02]  /*11330*/  LEA.HI.X.SX32 R5, R5, R3.reuse, 0x1, P5 ;  /* 0x0000000305057211 */ /* 0x080fe400028f0eff */
[-C--:B------:R-:W-:Y:S02]  /*11340*/  IADD3 R4, P5, R4, R0.reuse, RZ ;  /* 0x0000000004047210 */ /* 0x080fe40007fbe0ff */
[C---:B0-----:R-:W-:Y:S02]  /*11350*/  IADD3 R7, P0, R6.reuse, R0, RZ ;  /* 0x0000000006077210 */ /* 0x041fe40007f1e0ff */
[----:B------:R-:W-:-:S03]  /*11360*/  LEA.HI.X.SX32 R6, R6, R3, 0x1, P3 ;  /* 0x0000000306067211 */ /* 0x000fc600018f0eff */
[----:B------:R0:W-:Y:S04]  /*11370*/  STL [R1+0x658], R7 ;  /* 0x0006580701007387 */ /* 0x0001e80000100800 */
[----:B------:R1:W-:Y:S01]  /*11380*/  STL [R1+0x644], R5 ;  /* 0x0006440501007387 */ /* 0x0003e20000100800 */
[----:B0-----:R-:W-:-:S03]  /*11390*/  IMAD R7, R2, 0x76, RZ ;  /* 0x0000007602077824 */ /* 0x001fc600078e02ff */
[----:B------:R0:W-:Y:S01]  /*113a0*/  STL [R1+0x510], R4 ;  /* 0x0005100401007387 */ /* 0x0001e20000100800 */
[----:B-1----:R-:W-:-:S03]  /*113b0*/  IMAD R5, R2, 0x3d, RZ ;  /* 0x0000003d02057824 */ /* 0x002fc600078e02ff */
[----:B------:R1:W-:Y:S01]  /*113c0*/  STL [R1+0x46c], R6 ;  /* 0x00046c0601007387 */ /* 0x0003e20000100800 */
[C---:B0-----:R-:W-:Y:S01]  /*113d0*/  IMAD R4, R2.reuse, 0xc4, RZ ;  /* 0x000000c402047824 */ /* 0x041fe200078e02ff */
[----:B-1----:R-:W-:Y:S02]  /*113e0*/  IADD3 R6, P3, R7, R0, RZ ;  /* 0x0000000007067210 */ /* 0x002fe40007f7e0ff */
[-C--:B------:R-:W-:Y:S01]  /*113f0*/  LEA.HI.X.SX32 R5, R5, R3.reuse, 0x1, P0 ;  /* 0x0000000305057211 */ /* 0x080fe200000f0eff */
[----:B------:R-:W-:Y:S02]  /*11400*/  IMAD R8, R2, 0x72, RZ ;  /* 0x0000007202087824 */ /* 0x000fe400078e02ff */
[----:B------:R0:W-:Y:S01]  /*11410*/  STL [R1+0x668], R6 ;  /* 0x0006680601007387 */ /* 0x0001e20000100800 */
[----:B------:R-:W-:-:S03]  /*11420*/  LEA.HI.X.SX32 R7, R7, R3, 0x1, P1 ;  /* 0x0000000307077211 */ /* 0x000fc600008f0eff */
[----:B------:R1:W-:Y:S01]  /*11430*/  STL [R1+0x654], R5 ;  /* 0x0006540501007387 */ /* 0x0003e20000100800 */
[-C--:B0-----:R-:W-:Y:S01]  /*11440*/  IADD3 R6, P0, R4, R0.reuse, RZ ;  /* 0x0000000004067210 */ /* 0x081fe20007f1e0ff */
[C---:B------:R-:W-:Y:S02]  /*11450*/  IMAD R4, R2.reuse, 0xbc, RZ ;  /* 0x000000bc02047824 */ /* 0x040fe400078e02ff */
[----:B-1----:R-:W-:Y:S02]  /*11460*/  IMAD R5, R2, 0x3b, RZ ;  /* 0x0000003b02057824 */ /* 0x002fe400078e02ff */
[----:B------:R0:W-:Y:S04]  /*11470*/  STL [R1+0x530], R6 ;  /* 0x0005300601007387 */ /* 0x0001e80000100800 */
[----:B------:R1:W-:Y:S01]  /*11480*/  STL [R1+0x48c], R7 ;  /* 0x00048c0701007387 */ /* 0x0003e20000100800 */
[----:B0-----:R-:W-:-:S02]  /*11490*/  IADD3 R6, P1, R8, R0, RZ ;  /* 0x0000000008067210 */ /* 0x001fc40007f3e0ff */
[----:B-1----:R-:W-:-:S03]  /*114a0*/  LEA.HI.X.SX32 R7, R5, R3, 0x1, P3 ;  /* 0x0000000305077211 */ /* 0x002fc600018f0eff */
[----:B------:R0:W-:Y:S01]  /*114b0*/  STL [R1+0x678], R6 ;  /* 0x0006780601007387 */ /* 0x0001e20000100800 */
[----:B------:R-:W-:-:S03]  /*114c0*/  IMAD R9, R2, 0x6e, RZ ;  /* 0x0000006e02097824 */ /* 0x000fc600078e02ff */
[----:B------:R1:W-:Y:S01]  /*114d0*/  STL [R1+0x664], R7 ;  /* 0x0006640701007387 */ /* 0x0003e20000100800 */
[-C--:B0-----:R-:W-:Y:S01]  /*114e0*/  IADD3 R6, P3, R4, R0.reuse, RZ ;  /* 0x0000000004067210 */ /* 0x081fe20007f7e0ff */
[C---:B------:R-:W-:Y:S02]  /*114f0*/  IMAD R5, R2.reuse, 0x39, RZ ;  /* 0x0000003902057824 */ /* 0x040fe400078e02ff */
[----:B------:R-:W-:Y:S02]  /*11500*/  IMAD R4, R2, 0xb4, RZ ;  /* 0x000000b402047824 */ /* 0x000fe400078e02ff */
[----:B------:R0:W-:Y:S01]  /*11510*/  STL [R1+0x550], R6 ;  /* 0x0005500601007387 */ /* 0x0001e20000100800 */
[-C--:B-1----:R-:W-:Y:S02]  /*11520*/  LEA.HI.X.SX32 R7, R5, R3.reuse, 0x1, P1 ;  /* 0x0000000305077211 */ /* 0x082fe400008f0eff */
[----:B0-----:R-:W-:Y:S02]  /*11530*/  LEA.HI.X.SX32 R6, R8, R3, 0x1, P2 ;  /* 0x0000000308067211 */ /* 0x001fe400010f0eff */
[----:B------:R-:W-:-:S03]  /*11540*/  IADD3 R8, P2, R9, R0, RZ ;  /* 0x0000000009087210 */ /* 0x000fc60007f5e0ff */
[----:B------:R0:W-:Y:S01]  /*11550*/  STL [R1+0x4ac], R6 ;  /* 0x0004ac0601007387 */ /* 0x0001e20000100800 */
[----:B------:R-:W-:-:S03]  /*11560*/  IMAD R10, R2, 0x6a, RZ ;  /* 0x0000006a020a7824 */ /* 0x000fc600078e02ff */
[----:B------:R-:W-:Y:S01]  /*11570*/  STL [R1+0x688], R8 ;  /* 0x0006880801007387 */ /* 0x000fe20000100800 */
[----:B0-----:R-:W-:-:S03]  /*11580*/  IADD3 R6, P1, R4, R0, RZ ;  /* 0x0000000004067210 */ /* 0x001fc60007f3e0ff */
[----:B------:R-:W-:Y:S01]  /*11590*/  STL [R1+0x674], R7 ;  /* 0x0006740701007387 */ /* 0x000fe20000100800 */
[----:B------:R-:W-:-:S03]  /*115a0*/  IMAD R5, R2, 0x37, RZ ;  /* 0x0000003702057824 */ /* 0x000fc600078e02ff */
[----:B------:R0:W-:Y:S01]  /*115b0*/  STL [R1+0x570], R6 ;  /* 0x0005700601007387 */ /* 0x0001e20000100800 */
[----:B------:R-:W-:Y:S01]  /*115c0*/  IMAD R4, R2, 0xac, RZ ;  /* 0x000000ac02047824 */ /* 0x000fe200078e02ff */
[-C--:B0-----:R-:W-:Y:S02]  /*115d0*/  LEA.HI.X.SX32 R6, R9, R3.reuse, 0x1, P4 ;  /* 0x0000000309067211 */ /* 0x081fe400020f0eff */
[----:B------:R-:W-:Y:S02]  /*115e0*/  IADD3 R8, P4, R10, R0, RZ ;  /* 0x000000000a087210 */ /* 0x000fe40007f9e0ff */
[----:B------:R-:W-:Y:S01]  /*115f0*/  LEA.HI.X.SX32 R7, R5, R3, 0x1, P2 ;  /* 0x0000000305077211 */ /* 0x000fe200010f0eff */
        /* <DEDUP_REMOVED lines=86> */
[-C--:B------:R-:W-:Y:S02]  /*11b60*/  IADD3 R8, P6, R18, R0.reuse, RZ ;  /* 0x0000000012087210 */ /* 0x080fe40007fde0ff */
[----:B------:R-:W-:Y:S01]  /*11b70*/  LEA.HI.X.SX32 R7, R5, R3, 0x1, P4 ;  /* 0x0000000305077211 */ /* 0x000fe200020f0eff */
[----:B------:R0:W-:Y:S01]  /*11b80*/  STL [R1+0x5cc], R6 ;  /* 0x0005cc0601007387 */ /* 0x0001e20000100800 */
[C---:B------:R-:W-:Y:S02]  /*11b90*/  IMAD R19, R2.reuse, 0x46, RZ ;  /* 0x0000004602137824 */ /* 0x040fe400078e02ff */
[----:B------:R-:W-:Y:S01]  /*11ba0*/  IMAD R5, R2, 0x25, RZ ;  /* 0x0000002502057824 */ /* 0x000fe200078e02ff */
[----:B------:R-:W-:Y:S01]  /*11bb0*/  STL [R1+0x718], R8 ;  /* 0x0007180801007387 */ /* 0x000fe20000100800 */
[----:B0-----:R-:W-:-:S03]  /*11bc0*/  IADD3 R6, P4, R4, R0, RZ ;  /* 0x0000000004067210 */ /* 0x001fc60007f9e0ff */
[----:B------:R0:W-:Y:S01]  /*11bd0*/  STL [R1+0x704], R7 ;  /* 0x0007040701007387 */ /* 0x0001e20000100800 */
[----:B------:R-:W-:-:S03]  /*11be0*/  IMAD R4, R2, 0xc8, RZ ;  /* 0x000000c802047824 */ /* 0x000fc600078e02ff */
[----:B------:R1:W-:Y:S01]  /*11bf0*/  STL [R1+0x4e0], R6 ;  /* 0x0004e00601007387 */ /* 0x0003e20000100800 */
[----:B------:R-:W-:Y:S01]  /*11c00*/  IMAD R20, R2, 0x42, RZ ;  /* 0x0000004202147824 */ /* 0x000fe200078e02ff */
[-C--:B0-----:R-:W-:Y:S02]  /*11c10*/  LEA.HI.X.SX32 R7, R5, R3.reuse, 0x1, P6 ;  /* 0x0000000305077211 */ /* 0x081fe400030f0eff */
[-C--:B-1----:R-:W-:Y:S02]  /*11c20*/  LEA.HI.X.SX32 R6, R18, R3.reuse, 0x1, P5 ;  /* 0x0000000312067211 */ /* 0x082fe400028f0eff */
[CC--:B------:R-:W-:Y:S01]  /*11c30*/  IADD3 R8, P5, R19.reuse, R0.reuse, RZ ;  /* 0x0000000013087210 */ /* 0x0c0fe20007fbe0ff */
[----:B------:R-:W-:Y:S02]  /*11c40*/  IMAD R5, R2, 0x23, RZ ;  /* 0x0000002302057824 */ /* 0x000fe400078e02ff */
[----:B------:R0:W-:Y:S04]  /*11c50*/  STL [R1+0x5ec], R6 ;  /* 0x0005ec0601007387 */ /* 0x0001e80000100800 */
[----:B------:R1:W-:Y:S04]  /*11c60*/  STL [R1+0x728], R8 ;  /* 0x0007280801007387 */ /* 0x0003e80000100800 */
[----:B------:R2:W-:Y:S01]  /*11c70*/  STL [R1+0x714], R7 ;  /* 0x0007140701007387 */ /* 0x0005e20000100800 */
[----:B0-----:R-:W-:Y:S01]  /*11c80*/  IADD3 R6, P6, R4, R0, RZ ;  /* 0x0000000004067210 */ /* 0x001fe20007fde0ff */
[----:B------:R-:W-:Y:S01]  /*11c90*/  IMAD R4, R2, 0xb8, RZ ;  /* 0x000000b802047824 */ /* 0x000fe200078e02ff */
[----:B-1----:R-:W-:-:S03]  /*11ca0*/  LEA.HI.X.SX32 R8, R19, R3, 0x1, P0 ;  /* 0x0000000313087211 */ /* 0x002fc600000f0eff */
[----:B------:R0:W-:Y:S01]  /*11cb0*/  STL [R1+0x520], R6 ;  /* 0x0005200601007387 */ /* 0x0001e20000100800 */
[----:B--2---:R-:W-:-:S03]  /*11cc0*/  IADD3 R7, P0, R20, R0, RZ ;  /* 0x0000000014077210 */ /* 0x004fc60007f1e0ff */
[----:B------:R-:W-:Y:S01]  /*11cd0*/  STL [R1+0x60c], R8 ;  /* 0x00060c0801007387 */ /* 0x000fe20000100800 */
[----:B------:R-:W-:-:S03]  /*11ce0*/  IMAD R21, R2, 0x7c, RZ ;  /* 0x0000007c02157824 */ /* 0x000fc600078e02ff */
[----:B------:R1:W-:Y:S01]  /*11cf0*/  STL [R1+0x738], R7 ;  /* 0x0007380701007387 */ /* 0x0003e20000100800 */
[-C--:B0-----:R-:W-:Y:S02]  /*11d00*/  LEA.HI.X.SX32 R6, R5, R3.reuse, 0x1, P5 ;  /* 0x0000000305067211 */ /* 0x081fe400028f0eff */
[-C--:B------:R-:W-:Y:S01]  /*11d10*/  IADD3 R4, P5, R4, R0.reuse, RZ ;  /* 0x0000000004047210 */ /* 0x080fe20007fbe0ff */
[C---:B------:R-:W-:Y:S02]  /*11d20*/  IMAD R5, R2.reuse, 0x21, RZ ;  /* 0x0000002102057824 */ /* 0x040fe400078e02ff */
[----:B------:R-:W-:Y:S01]  /*11d30*/  IMAD R22, R2, 0x3e, RZ ;  /* 0x0000003e02167824 */ /* 0x000fe200078e02ff */
[----:B-1----:R-:W-:Y:S01]  /*11d40*/  LEA.HI.X.SX32 R7, R20, R3, 0x1, P3 ;  /* 0x0000000314077211 */ /* 0x002fe200018f0eff */
[----:B------:R0:W-:Y:S04]  /*11d50*/  STL [R1+0x724], R6 ;  /* 0x0007240601007387 */ /* 0x0001e80000100800 */
[----:B------:R1:W-:Y:S04]  /*11d60*/  STL [R1+0x560], R4 ;  /* 0x0005600401007387 */ /* 0x0003e80000100800 */
[----:B------:R2:W-:Y:S01]  /*11d70*/  STL [R1+0x62c], R7 ;  /* 0x00062c0701007387 */ /* 0x0005e20000100800 */
[----:B0-----:R-:W-:Y:S01]  /*11d80*/  IADD3 R6, P3, R21, R0, RZ ;  /* 0x0000000015067210 */ /* 0x001fe20007f7e0ff */
[----:B-1----:R-:W-:-:S04]  /*11d90*/  IMAD R4, R2, 0xa8, RZ ;  /* 0x000000a802047824 */ /* 0x002fc800078e02ff */
[----:B------:R0:W-:Y:S01]  /*11da0*/  STL [R1+0x650], R6 ;  /* 0x0006500601007387 */ /* 0x0001e20000100800 */
[-C--:B--2---:R-:W-:Y:S02]  /*11db0*/  LEA.HI.X.SX32 R7, R5, R3.reuse, 0x1, P0 ;  /* 0x0000000305077211 */ /* 0x084fe400000f0eff */
[-C--:B------:R-:W-:Y:S01]  /*11dc0*/  IADD3 R5, P0, R22, R0.reuse, RZ ;  /* 0x0000000016057210 */ /* 0x080fe20007f1e0ff */
[----:B------:R-:W-:Y:S02]  /*11dd0*/  IMAD R23, R2, 0x74, RZ ;  /* 0x0000007402177824 */ /* 0x000fe400078e02ff */
[----:B------:R1:W-:Y:S01]  /*11de0*/  STL [R1+0x734], R7 ;  /* 0x0007340701007387 */ /* 0x0003e20000100800 */
[-C--:B0-----:R-:W-:Y:S02]  /*11df0*/  LEA.HI.X.SX32 R6, R21, R3.reuse, 0x1, P1 ;  /* 0x0000000315067211 */ /* 0x081fe400008f0eff */
[----:B------:R-:W-:Y:S01]  /*11e00*/  IADD3 R4, P1, R4, R0, RZ ;  /* 0x0000000004047210 */ /* 0x000fe20007f3e0ff */
[----:B------:R0:W-:Y:S01]  /*11e10*/  STL [R1+0x748], R5 ;  /* 0x0007480501007387 */ /* 0x0001e20000100800 */
[----:B------:R-:W-:Y:S01]  /*11e20*/  IMAD R24, R2, 0x3a, RZ ;  /* 0x0000003a02187824 */ /* 0x000fe200078e02ff */
[----:B-1----:R-:W-:-:S02]  /*11e30*/  LEA.HI.X.SX32 R7, R22, R3, 0x1, P3 ;  /* 0x0000000316077211 */ /* 0x002fc400018f0eff */
[----:B------:R1:W-:Y:S01]  /*11e40*/  STL [R1+0x45c], R6 ;  /* 0x00045c0601007387 */ /* 0x0003e20000100800 */
[----:B0-----:R-:W-:-:S03]  /*11e50*/  IMAD R5, R2, 0x1f, RZ ;  /* 0x0000001f02057824 */ /* 0x001fc600078e02ff */
[----:B------:R0:W-:Y:S04]  /*11e60*/  STL [R1+0x5a0], R4 ;  /* 0x0005a00401007387 */ /* 0x0001e80000100800 */
[----:B------:R2:W-:Y:S01]  /*11e70*/  STL [R1+0x64c], R7 ;  /* 0x00064c0701007387 */ /* 0x0005e20000100800 */
[----:B-1----:R-:W-:Y:S01]  /*11e80*/  IADD3 R6, P3, R23, R0, RZ ;  /* 0x0000000017067210 */ /* 0x002fe20007f7e0ff */
[----:B0-----:R-:W-:-:S04]  /*11e90*/  IMAD R4, R2, 0x98, RZ ;  /* 0x0000009802047824 */ /* 0x001fc800078e02ff */
        /* <DEDUP_REMOVED lines=14> */
[-C--:B-1----:R-:W-:Y:S01]  /*11f80*/  IADD3 R6, P3, R25, R0.reuse, RZ ;  /* 0x0000000019067210 */ /* 0x082fe20007f7e0ff */
[C---:B------:R-:W-:Y:S02]  /*11f90*/  IMAD R27, R2.reuse, 0x64, RZ ;  /* 0x00000064021b7824 */ /* 0x040fe400078e02ff */
[----:B0-----:R-:W-:Y:S01]  /*11fa0*/  IMAD R4, R2, 0x88, RZ ;  /* 0x0000008802047824 */ /* 0x001fe200078e02ff */
[----:B--2---:R-:W-:Y:S02]  /*11fb0*/  LEA.HI.X.SX32 R7, R5, R3, 0x1, P0 ;  /* 0x0000000305077211 */ /* 0x004fe400000f0eff */
[----:B------:R-:W-:Y:S01]  /*11fc0*/  IADD3 R5, P0, R26, R0, RZ ;  /* 0x000000001a057210 */ /* 0x000fe20007f1e0ff */
[----:B------:R0:W-:Y:S04]  /*11fd0*/  STL [R1+0x690], R6 ;  /* 0x0006900601007387 */ /* 0x0001e80000100800 */
[----:B------:R1:W-:Y:S01]  /*11fe0*/  STL [R1+0x754], R7 ;  /* 0x0007540701007387 */ /* 0x0003e20000100800 */
[----:B------:R-:W-:-:S03]  /*11ff0*/  IMAD R28, R2, 0x32, RZ ;  /* 0x00000032021c7824 */ /* 0x000fc600078e02ff */
[----:B------:R2:W-:Y:S01]  /*12000*/  STL [R1+0x768], R5 ;  /* 0x0007680501007387 */ /* 0x0005e20000100800 */
[-C--:B0-----:R-:W-:Y:S02]  /*12010*/  LEA.HI.X.SX32 R6, R25, R3.reuse, 0x1, P4 ;  /* 0x0000000319067211 */ /* 0x081fe400020f0eff */
[----:B------:R-:W-:Y:S02]  /*12020*/  IADD3 R4, P4, R4, R0, RZ ;  /* 0x0000000004047210 */ /* 0x000fe40007f9e0ff */
[----:B-1----:R-:W-:Y:S01]  /*12030*/  LEA.HI.X.SX32 R7, R26, R3, 0x1, P3 ;  /* 0x000000031a077211 */ /* 0x002fe200018f0eff */
[----:B------:R0:W-:Y:S01]  /*12040*/  STL [R1+0x4dc], R6 ;  /* 0x0004dc0601007387 */ /* 0x0001e20000100800 */
[----:B--2---:R-:W-:-:S03]  /*12050*/  IMAD R5, R2, 0x1b, RZ ;  /* 0x0000001b02057824 */ /* 0x004fc600078e02ff */
[----:B------:R1:W-:Y:S02]  /*12060*/  STL [R1+0x620], R4 ;  /* 0x0006200401007387 */ /* 0x0003e40000100800 */
[----:B------:R-:W-:Y:S02]  /*12070*/  LEA.HI.X.SX32 R5, R5, R3, 0x1, P0 ;  /* 0x0000000305057211 */ /* 0x000fe400000f0eff */
[----:B0-----:R-:W-:Y:S01]  /*12080*/  IADD3 R6, P3, R27, R0, RZ ;  /* 0x000000001b067210 */ /* 0x001fe20007f7e0ff */
[----:B------:R0:W-:Y:S01]  /*12090*/  STL [R1+0x68c], R7 ;  /* 0x00068c0701007387 */ /* 0x0001e20000100800 */
[----:B-1----:R-:W-:-:S03]  /*120a0*/  IMAD R4, R2, 0xf0, RZ ;  /* 0x000000f002047824 */ /* 0x002fc600078e02ff */
[----:B------:R1:W-:Y:S01]  /*120b0*/  STL [R1+0x6b0], R6 ;  /* 0x0006b00601007387 */ /* 0x0003e20000100800 */
[----:B------:R-:W-:Y:S01]  /*120c0*/  IMAD R29, R2, 0x5c, RZ ;  /* 0x0000005c021d7824 */ /* 0x000fe200078e02ff */
[CC--:B0-----:R-:W-:Y:S02]  /*120d0*/  IADD3 R7, P0, R28.reuse, R0.reuse, RZ ;  /* 0x000000001c077210 */ /* 0x0c1fe40007f1e0ff */
[----:B------:R0:W-:Y:S01]  /*120e0*/  STL [R1+0x764], R5 ;  /* 0x0007640501007387 */ /* 0x0001e20000100800 */
[-C--:B------:R-:W-:Y:S02]  /*120f0*/  LEA.HI.X.SX32 R8, R28, R3.reuse, 0x1, P3 ;  /* 0x000000031c087211 */ /* 0x080fe400018f0eff */
[----:B-1----:R-:W-:Y:S01]  /*12100*/  LEA.HI.X.SX32 R6, R27, R3, 0x1, P6 ;  /* 0x000000031b067211 */ /* 0x002fe200030f0eff */
[----:B------:R1:W-:Y:S01]  /*12110*/  STL [R1+0x778], R7 ;  /* 0x0007780701007387 */ /* 0x0003e20000100800 */
[----:B0-----:R-:W-:Y:S01]  /*12120*/  IADD3 R5, P6, R4, R0, RZ ;  /* 0x0000000004057210 */ /* 0x001fe20007fde0ff */
[----:B------:R-:W-:-:S02]  /*12130*/  IMAD R4, R2, 0x19, RZ ;  /* 0x0000001902047824 */ /* 0x000fc400078e02ff */
[----:B------:R0:W-:Y:S01]  /*12140*/  STL [R1+0x51c], R6 ;  /* 0x00051c0601007387 */ /* 0x0001e20000100800 */
[----:B-1----:R-:W-:-:S03]  /*12150*/  IMAD R7, R2, 0x2e, RZ ;  /* 0x0000002e02077824 */ /* 0x002fc600078e02ff */
[----:B------:R1:W-:Y:S04]  /*12160*/  STL [R1+0x480], R5 ;  /* 0x0004800501007387 */ /* 0x0003e80000100800 */
[----:B------:R2:W-:Y:S01]  /*12170*/  STL [R1+0x6ac], R8 ;  /* 0x0006ac0801007387 */ /* 0x0005e20000100800 */
[-C--:B0-----:R-:W-:Y:S02]  /*12180*/  IADD3 R6, P3, R29, R0.reuse, RZ ;  /* 0x000000001d067210 */ /* 0x081fe40007f7e0ff */
[-C--:B-1----:R-:W-:Y:S01]  /*12190*/  LEA.HI.X.SX32 R5, R4, R3.reuse, 0x1, P0 ;  /* 0x0000000304057211 */ /* 0x082fe200000f0eff */
[C---:B------:R-:W-:Y:S01]  /*121a0*/  IMAD R4, R2.reuse, 0xd0, RZ ;  /* 0x000000d002047824 */ /* 0x040fe200078e02ff */
[-C--:B--2---:R-:W-:Y:S01]  /*121b0*/  IADD3 R8, P0, R7, R0.reuse, RZ ;  /* 0x0000000007087210 */ /* 0x084fe20007f1e0ff */
[----:B------:R0:W-:Y:S04]  /*121c0*/  STL [R1+0x6d0], R6 ;  /* 0x0006d00601007387 */ /* 0x0001e80000100800 */
[----:B------:R1:W-:Y:S04]  /*121d0*/  STL [R1+0x774], R5 ;  /* 0x0007740501007387 */ /* 0x0003e80000100800 */
[----:B------:R2:W-:Y:S01]  /*121e0*/  STL [R1+0x788], R8 ;  /* 0x0007880801007387 */ /* 0x0005e20000100800 */
[----:B0-----:R-:W-:Y:S01]  /*121f0*/  LEA.HI.X.SX32 R6, R29, R3, 0x1, P5 ;  /* 0x000000031d067211 */ /* 0x001fe200028f0eff */
[----:B-1----:R-:W-:Y:S01]  /*12200*/  IMAD R5, R2, 0x54, RZ ;  /* 0x0000005402057824 */ /* 0x002fe200078e02ff */
[----:B--2---:R-:W-:-:S03]  /*12210*/  IADD3 R8, P5, R4, R0, RZ ;  /* 0x0000000004087210 */ /* 0x004fc60007fbe0ff */
[----:B------:R0:W-:Y:S01]  /*12220*/  STL [R1+0x55c], R6 ;  /* 0x00055c0601007387 */ /* 0x0001e20000100800 */
[-C--:B------:R-:W-:Y:S01]  /*12230*/  LEA.HI.X.SX32 R9, R7, R3.reuse, 0x1, P3 ;  /* 0x0000000307097211 */ /* 0x080fe200018f0eff */
[C---:B------:R-:W-:Y:S02]  /*12240*/  IMAD R4, R2.reuse, 0x17, RZ ;  /* 0x0000001702047824 */ /* 0x040fe400078e02ff */
[----:B------:R1:W-:Y:S01]  /*12250*/  STL [R1+0x500], R8 ;  /* 0x0005000801007387 */ /* 0x0003e20000100800 */
[----:B0-----:R-:W-:Y:S01]  /*12260*/  IMAD R6, R2, 0x2a, RZ ;  /* 0x0000002a02067824 */ /* 0x001fe200078e02ff */
[----:B-1----:R-:W-:Y:S02]  /*12270*/  IADD3 R8, P3, R5, R0, RZ ;  /* 0x0000000005087210 */ /* 0x002fe40007f7e0ff */
[----:B------:R-:W-:Y:S01]  /*12280*/  STL [R1+0x6cc], R9 ;  /* 0x0006cc0901007387 */ /* 0x000fe20000100800 */
[----:B------:R-:W-:Y:S01]  /*12290*/  LEA.HI.X.SX32 R7, R4, R3, 0x1, P0 ;  /* 0x0000000304077211 */ /* 0x000fe200000f0eff */
[----:B------:R-:W-:-:S02]  /*122a0*/  IMAD R4, R2, 0xb0, RZ ;  /* 0x000000b002047824 */ /* 0x000fc400078e02ff */
[----:B------:R0:W-:Y:S04]  /*122b0*/  STL [R1+0x6f0], R8 ;  /* 0x0006f00801007387 */ /* 0x0001e80000100800 */
[----:B------:R1:W-:Y:S01]  /*122c0*/  STL [R1+0x784], R7 ;  /* 0x0007840701007387 */ /* 0x0003e20000100800 */
[----:B0-----:R-:W-:Y:S02]  /*122d0*/  IADD3 R8, P0, R6, R0, RZ ;  /* 0x0000000006087210 */ /* 0x001fe40007f1e0ff */
[----:B-1----:R-:W-:-:S03]  /*122e0*/  LEA.HI.X.SX32 R7, R5, R3, 0x1, P1 ;  /* 0x0000000305077211 */ /* 0x002fc600008f0eff */
[----:B------:R0:W-:Y:S01]  /*122f0*/  STL [R1+0x798], R8 ;  /* 0x0007980801007387 */ /* 0x0001e20000100800 */
[----:B------:R-:W-:Y:S01]  /*12300*/  IMAD R5, R2, 0x4c, RZ ;  /* 0x0000004c02057824 */ /* 0x000fe200078e02ff */
[----:B------:R-:W-:Y:S02]  /*12310*/  LEA.HI.X.SX32 R9, R6, R3, 0x1, P3 ;  /* 0x0000000306097211 */ /* 0x000fe400018f0eff */
[----:B------:R1:W-:Y:S01]  /*12320*/  STL [R1+0x59c], R7 ;  /* 0x00059c0701007387 */ /* 0x0003e20000100800 */
[----:B0-----:R-:W-:Y:S01]  /*12330*/  IADD3 R8, P1, R4, R0, RZ ;  /* 0x0000000004087210 */ /* 0x001fe20007f3e0ff */
[----:B------:R-:W-:-:S04]  /*12340*/  IMAD R4, R2, 0x15, RZ ;  /* 0x0000001502047824 */ /* 0x000fc800078e02ff */
[----:B------:R0:W-:Y:S01]  /*12350*/  STL [R1+0x580], R8 ;  /* 0x0005800801007387 */ /* 0x0001e20000100800 */
[----:B-1----:R-:W-:Y:S01]  /*12360*/  IMAD R7, R2, 0x26, RZ ;  /* 0x0000002602077824 */ /* 0x002fe200078e02ff */
[----:B------:R-:W-:Y:S02]  /*12370*/  LEA.HI.X.SX32 R6, R4, R3, 0x1, P0 ;  /* 0x0000000304067211 */ /* 0x000fe400000f0eff */
[----:B------:R-:W-:Y:S01]  /*12380*/  STL [R1+0x6ec], R9 ;  /* 0x0006ec0901007387 */ /* 0x000fe20000100800 */
[----:B0-----:R-:W-:Y:S01]  /*12390*/  IADD3 R8, P3, R5, R0, RZ ;  /* 0x0000000005087210 */ /* 0x001fe20007f7e0ff */
[----:B------:R-:W-:-:S04]  /*123a0*/  IMAD R4, R2, 0x90, RZ ;  /* 0x0000009002047824 */ /* 0x000fc800078e02ff */
[----:B------:R0:W-:Y:S04]  /*123b0*/  STL [R1+0x710], R8 ;  /* 0x0007100801007387 */ /* 0x0001e80000100800 */
[----:B------:R1:W-:Y:S01]  /*123c0*/  STL [R1+0x794], R6 ;  /* 0x0007940601007387 */ /* 0x0003e20000100800 */
[----:B0-----:R-:W-:Y:S02]  /*123d0*/  IADD3 R8, P0, R7, R0, RZ ;  /* 0x0000000007087210 */ /* 0x001fe40007f1e0ff */
[----:B-1----:R-:W-:-:S03]  /*123e0*/  LEA.HI.X.SX32 R6, R5, R3, 0x1, P2 ;  /* 0x0000000305067211 */ /* 0x002fc600010f0eff */
[----:B------:R0:W-:Y:S01]  /*123f0*/  STL [R1+0x7a8], R8 ;  /* 0x0007a80801007387 */ /* 0x0001e20000100800 */
[----:B------:R-:W-:-:S03]  /*12400*/  IMAD R5, R2, 0x44, RZ ;  /* 0x0000004402057824 */ /* 0x000fc600078e02ff */
[----:B------:R1:W-:Y:S01]  /*12410*/  STL [R1+0x5dc], R6 ;  /* 0x0005dc0601007387 */ /* 0x0003e20000100800 */
[----:B------:R-:W-:Y:S02]  /*12420*/  LEA.HI.X.SX32 R9, R7, R3, 0x1, P3 ;  /* 0x0000000307097211 */ /* 0x000fe400018f0eff */
[----:B0-----:R-:W-:Y:S01]  /*12430*/  IADD3 R8, P2, R4, R0, RZ ;  /* 0x0000000004087210 */ /* 0x001fe20007f5e0ff */
[----:B-1----:R-:W-:-:S04]  /*12440*/  IMAD R6, R2, 0x13, RZ ;  /* 0x0000001302067824 */ /* 0x002fc800078e02ff */
[----:B------:R0:W-:Y:S01]  /*12450*/  STL [R1+0x600], R8 ;  /* 0x0006000801007387 */ /* 0x0001e20000100800 */
[----:B------:R-:W-:Y:S01]  /*12460*/  IMAD R4, R2, 0x22, RZ ;  /* 0x0000002202047824 */ /* 0x000fe200078e02ff */
[----:B------:R-:W-:Y:S01]  /*12470*/  LEA.HI.X.SX32 R7, R6, R3, 0x1, P0 ;  /* 0x0000000306077211 */ /* 0x000fe200000f0eff */
[----:B------:R-:W-:Y:S01]  /*12480*/  IMAD R6, R2, 0xe0, RZ ;  /* 0x000000e002067824 */ /* 0x000fe200078e02ff */
[----:B------:R-:W-:Y:S01]  /*12490*/  STL [R1+0x70c], R9 ;  /* 0x00070c0901007387 */ /* 0x000fe20000100800 */
[----:B0-----:R-:W-:-:S05]  /*124a0*/  IADD3 R8, P3, R5, R0, RZ ;  /* 0x0000000005087210 */ /* 0x001fca0007f7e0ff */
[----:B------:R0:W-:Y:S04]  /*124b0*/  STL [R1+0x730], R8 ;  /* 0x0007300801007387 */ /* 0x0001e80000100800 */
[----:B------:R1:W-:Y:S01]  /*124c0*/  STL [R1+0x7a4], R7 ;  /* 0x0007a40701007387 */ /* 0x0003e20000100800 */
[-C--:B0-----:R-:W-:Y:S02]  /*124d0*/  IADD3 R8, P0, R4, R0.reuse, RZ ;  /* 0x0000000004087210 */ /* 0x081fe40007f1e0ff */
[-C--:B-1----:R-:W-:Y:S01]  /*124e0*/  LEA.HI.X.SX32 R7, R5, R3.reuse, 0x1, P4 ;  /* 0x0000000305077211 */ /* 0x082fe200020f0eff */
[----:B------:R-:W-:Y:S01]  /*124f0*/  IMAD R5, R2, 0x78, RZ ;  /* 0x0000007802057824 */ /* 0x000fe200078e02ff */
[----:B------:R-:W-:Y:S01]  /*12500*/  IADD3 R6, P4, R6, R0, RZ ;  /* 0x0000000006067210 */ /* 0x000fe20007f9e0ff */
[----:B------:R0:W-:Y:S01]  /*12510*/  STL [R1+0x7b8], R8 ;  /* 0x0007b80801007387 */ /* 0x0001e20000100800 */
[----:B------:R-:W-:-:S03]  /*12520*/  LEA.HI.X.SX32 R4, R4, R3, 0x1, P3 ;  /* 0x0000000304047211 */ /* 0x000fc600018f0eff */
[----:B------:R1:W-:Y:S04]  /*12530*/  STL [R1+0x61c], R7 ;  /* 0x00061c0701007387 */ /* 0x0003e80000100800 */
[----:B------:R2:W-:Y:S01]  /*12540*/  STL [R1+0x4c0], R6 ;  /* 0x0004c00601007387 */ /* 0x0005e20000100800 */
[----:B0-----:R-:W-:Y:S01]  /*12550*/  IADD3 R8, P3, R5, R0, RZ ;  /* 0x0000000005087210 */ /* 0x001fe20007f7e0ff */
[C---:B-1----:R-:W-:Y:S02]  /*12560*/  IMAD R7, R2.reuse, 0x11, RZ ;  /* 0x0000001102077824 */ /* 0x042fe400078e02ff */
[----:B------:R0:W-:Y:S01]  /*12570*/  STL [R1+0x72c], R4 ;  /* 0x00072c0401007387 */ /* 0x0001e20000100800 */
[C---:B--2---:R-:W-:Y:S02]  /*12580*/  IMAD R6, R2.reuse, 0x3c, RZ ;  /* 0x0000003c02067824 */ /* 0x044fe400078e02ff */
[-C--:B------:R-:W-:Y:S01]  /*12590*/  LEA.HI.X.SX32 R9, R7, R3.reuse, 0x1, P0 ;  /* 0x0000000307097211 */ /* 0x080fe200000f0eff */
[----:B------:R1:W-:Y:S01]  /*125a0*/  STL [R1+0x660], R8 ;  /* 0x0006600801007387 */ /* 0x0003e20000100800 */
[----:B------:R-:W-:Y:S01]  /*125b0*/  LEA.HI.X.SX32 R7, R5, R3, 0x1, P6 ;  /* 0x0000000305077211 */ /* 0x000fe200030f0eff */
[----:B------:R-:W-:-:S02]  /*125c0*/  IMAD R5, R2, 0xa0, RZ ;  /* 0x000000a002057824 */ /* 0x000fc400078e02ff */
[----:B0-----:R-:W-:Y:S01]  /*125d0*/  IMAD R4, R2, 0x1e, RZ ;  /* 0x0000001e02047824 */ /* 0x001fe200078e02ff */
[----:B------:R-:W-:Y:S01]  /*125e0*/  STL [R1+0x7b4], R9 ;  /* 0x0007b40901007387 */ /* 0x000fe20000100800 */
[----:B-1----:R-:W-:-:S05]  /*125f0*/  IADD3 R8, P0, R6, R0, RZ ;  /* 0x0000000006087210 */ /* 0x002fca0007f1e0ff */
        /* <DEDUP_REMOVED lines=13> */
[----:B--2---:R-:W-:Y:S02]  /*126d0*/  IMAD R5, R2, 0x34, RZ ;  /* 0x0000003402057824 */ /* 0x004fe400078e02ff */
[-C--:B------:R-:W-:Y:S01]  /*126e0*/  LEA.HI.X.SX32 R9, R7, R3.reuse, 0x1, P6 ;  /* 0x0000000307097211 */ /* 0x080fe200030f0eff */
[----:B------:R1:W-:Y:S01]  /*126f0*/  STL [R1+0x6a0], R8 ;  /* 0x0006a00801007387 */ /* 0x0003e20000100800 */
[----:B------:R-:W-:Y:S01]  /*12700*/  LEA.HI.X.SX32 R7, R6, R3, 0x1, P5 ;  /* 0x0000000306077211 */ /* 0x000fe200028f0eff */
[----:B0-----:R-:W-:-:S02]  /*12710*/  IMAD R4, R2, 0x1a, RZ ;  /* 0x0000001a02047824 */ /* 0x001fc400078e02ff */
[----:B------:R-:W-:Y:S01]  /*12720*/  STL [R1+0x7c4], R9 ;  /* 0x0007c40901007387 */ /* 0x000fe20000100800 */
[----:B-1----:R-:W-:Y:S01]  /*12730*/  IADD3 R8, P6, R5, R0, RZ ;  /* 0x0000000005087210 */ /* 0x002fe20007fde0ff */
        /* <DEDUP_REMOVED lines=8> */
[----:B0-----:R-:W-:Y:S01]  /*127c0*/  IADD3 R8, P0, R6, R0, RZ ;  /* 0x0000000006087210 */ /* 0x001fe20007f1e0ff */
[----:B------:R-:W-:Y:S01]  /*127d0*/  IMAD R6, R2, 0xd, RZ ;  /* 0x0000000d02067824 */ /* 0x000fe200078e02ff */
[----:B-1----:R-:W-:-:S03]  /*127e0*/  LEA.HI.X.SX32 R7, R4, R3, 0x1, P6 ;  /* 0x0000000304077211 */ /* 0x002fc600030f0eff */
[----:B------:R0:W-:Y:S01]  /*127f0*/  STL [R1+0x540], R8 ;  /* 0x0005400801007387 */ /* 0x0001e20000100800 */
[----:B------:R-:W-:Y:S01]  /*12800*/  IMAD R4, R2, 0x2c, RZ ;  /* 0x0000002c02047824 */ /* 0x000fe200078e02ff */
[-C--:B------:R-:W-:Y:S02]  /*12810*/  LEA.HI.X.SX32 R6, R6, R3.reuse, 0x1, P5 ;  /* 0x0000000306067211 */ /* 0x080fe400028f0eff */
[----:B------:R1:W-:Y:S01]  /*12820*/  STL [R1+0x76c], R7 ;  /* 0x00076c0701007387 */ /* 0x0003e20000100800 */
[C---:B0-----:R-:W-:Y:S02]  /*12830*/  IADD3 R8, P6, R5.reuse, R0, RZ ;  /* 0x0000000005087210 */ /* 0x041fe40007fde0ff */
[----:B------:R-:W-:-:S03]  /*12840*/  LEA.HI.X.SX32 R5, R5, R3, 0x1, P1 ;  /* 0x0000000305057211 */ /* 0x000fc600008f0eff */
[----:B------:R0:W-:Y:S01]  /*12850*/  STL [R1+0x6e0], R8 ;  /* 0x0006e00801007387 */ /* 0x0001e20000100800 */
[----:B-1----:R-:W-:-:S03]  /*12860*/  IMAD R7, R2, 0x16, RZ ;  /* 0x0000001602077824 */ /* 0x002fc600078e02ff */
[----:B------:R1:W-:Y:S01]  /*12870*/  STL [R1+0x7d4], R6 ;  /* 0x0007d40601007387 */ /* 0x0003e20000100800 */
[----:B0-----:R-:W-:Y:S01]  /*12880*/  IADD3 R8, P5, R4, R0, RZ ;  /* 0x0000000004087210 */ /* 0x001fe20007fbe0ff */
[----:B-1----:R-:W-:-:S04]  /*12890*/  IMAD R6, R2, 0x48, RZ ;  /* 0x0000004802067824 */ /* 0x002fc800078e02ff */
[----:B------:R0:W-:Y:S04]  /*128a0*/  STL [R1+0x790], R8 ;  /* 0x0007900801007387 */ /* 0x0001e80000100800 */
[----:B------:R1:W-:Y:S01]  /*128b0*/  STL [R1+0x57c], R5 ;  /* 0x00057c0501007387 */ /* 0x0003e20000100800 */
[CC--:B0-----:R-:W-:Y:S02]  /*128c0*/  IADD3 R8, P1, R7.reuse, R0.reuse, RZ ;  /* 0x0000000007087210 */ /* 0x0c1fe40007f3e0ff */
[-C--:B-1----:R-:W-:Y:S01]  /*128d0*/  LEA.HI.X.SX32 R5, R4, R3.reuse, 0x1, P6 ;  /* 0x0000000304057211 */ /* 0x082fe200030f0eff */
[----:B------:R-:W-:Y:S01]  /*128e0*/  IMAD R4, R2, 0x24, RZ ;  /* 0x0000002402047824 */ /* 0x000fe200078e02ff */
[----:B------:R-:W-:Y:S01]  /*128f0*/  IADD3 R9, P6, R6, R0, RZ ;  /* 0x0000000006097210 */ /* 0x000fe20007fde0ff */
[----:B------:R0:W-:Y:S04]  /*12900*/  STL [R1+0x7e8], R8 ;  /* 0x0007e80801007387 */ /* 0x0001e80000100800 */
[----:B------:R1:W-:Y:S04]  /*12910*/  STL [R1+0x6dc], R5 ;  /* 0x0006dc0501007387 */ /* 0x0003e80000100800 */
[----:B------:R2:W-:Y:S01]  /*12920*/  STL [R1+0x720], R9 ;  /* 0x0007200901007387 */ /* 0x0005e20000100800 */
[----:B0-----:R-:W-:Y:S01]  /*12930*/  LEA.HI.X.SX32 R8, R7, R3, 0x1, P5 ;  /* 0x0000000307087211 */ /* 0x001fe200028f0eff */
[----:B------:R-:W-:-:S02]  /*12940*/  IMAD R7, R2, 0x12, RZ ;  /* 0x0000001202077824 */ /* 0x000fc400078e02ff */
[----:B-1----:R-:W-:Y:S01]  /*12950*/  IMAD R5, R2, 0xb, RZ ;  /* 0x0000000b02057824 */ /* 0x002fe200078e02ff */
[-C--:B--2---:R-:W-:Y:S01]  /*12960*/  IADD3 R9, P5, R4, R0.reuse, RZ ;  /* 0x0000000004097210 */ /* 0x084fe20007fbe0ff */
[----:B------:R0:W-:Y:S04]  /*12970*/  STL [R1+0x78c], R8 ;  /* 0x00078c0801007387 */ /* 0x0001e80000100800 */
[----:B------:R1:W-:Y:S01]  /*12980*/  STL [R1+0x7b0], R9 ;  /* 0x0007b00901007387 */ /* 0x0003e20000100800 */
[----:B0-----:R-:W-:Y:S01]  /*12990*/  LEA.HI.X.SX32 R8, R5, R3, 0x1, P1 ;  /* 0x0000000305087211 */ /* 0x001fe200008f0eff */
[----:B------:R-:W-:Y:S01]  /*129a0*/  IMAD R5, R2, 0x70, RZ ;  /* 0x0000007002057824 */ /* 0x000fe200078e02ff */
[----:B-1----:R-:W-:-:S03]  /*129b0*/  IADD3 R9, P1, R7, R0, RZ ;  /* 0x0000000007097210 */ /* 0x002fc60007f3e0ff */
[----:B------:R0:W-:Y:S01]  /*129c0*/  STL [R1+0x7e4], R8 ;  /* 0x0007e40801007387 */ /* 0x0001e20000100800 */
[----:B------:R-:W-:-:S03]  /*129d0*/  LEA.HI.X.SX32 R6, R6, R3, 0x1, P2 ;  /* 0x0000000306067211 */ /* 0x000fc600010f0eff */
[----:B------:R1:W-:Y:S01]  /*129e0*/  STL [R1+0x7f8], R9 ;  /* 0x0007f80901007387 */ /* 0x0003e20000100800 */
[-C--:B------:R-:W-:Y:S01]  /*129f0*/  LEA.HI.X.SX32 R4, R4, R3.reuse, 0x1, P6 ;  /* 0x0000000304047211 */ /* 0x080fe200030f0eff */
[----:B0-----:R-:W-:Y:S01]  /*12a00*/  IMAD R8, R2, 0x38, RZ ;  /* 0x0000003802087824 */ /* 0x001fe200078e02ff */
[-C--:B-1----:R-:W-:Y:S01]  /*12a10*/  IADD3 R9, P2, R5, R0.reuse, RZ ;  /* 0x0000000005097210 */ /* 0x082fe20007f5e0ff */
[----:B------:R0:W-:Y:S03]  /*12a20*/  STL [R1+0x5fc], R6 ;  /* 0x0005fc0601007387 */ /* 0x0001e60000100800 */
[----:B------:R-:W-:Y:S01]  /*12a30*/  IADD3 R10, P6, R8, R0, RZ ;  /* 0x00000000080a7210 */ /* 0x000fe20007fde0ff */
[----:B------:R1:W-:Y:S04]  /*12a40*/  STL [R1+0x680], R9 ;  /* 0x0006800901007387 */ /* 0x0003e80000100800 */
[----:B------:R2:W-:Y:S01]  /*12a50*/  STL [R1+0x71c], R4 ;  /* 0x00071c0401007387 */ /* 0x0005e20000100800 */
[----:B0-----:R-:W-:Y:S01]  /*12a60*/  IMAD R6, R2, 0x1c, RZ ;  /* 0x0000001c02067824 */ /* 0x001fe200078e02ff */
[----:B-1----:R-:W-:-:S02]  /*12a70*/  LEA.HI.X.SX32 R9, R7, R3, 0x1, P5 ;  /* 0x0000000307097211 */ /* 0x002fc400028f0eff */
[----:B------:R0:W-:Y:S01]  /*12a80*/  STL [R1+0x760], R10 ;  /* 0x0007600a01007387 */ /* 0x0001e20000100800 */
[----:B--2---:R-:W-:-:S03]  /*12a90*/  IMAD R4, R2, 0x9, RZ ;  /* 0x0000000902047824 */ /* 0x004fc600078e02ff */
[----:B------:R1:W-:Y:S01]  /*12aa0*/  STL [R1+0x7ac], R9 ;  /* 0x0007ac0901007387 */ /* 0x0003e20000100800 */
[----:B------:R-:W-:Y:S01]  /*12ab0*/  IMAD R7, R2, 0xe, RZ ;  /* 0x0000000e02077824 */ /* 0x000fe200078e02ff */
[----:B0-----:R-:W-:Y:S02]  /*12ac0*/  IADD3 R10, P5, R6, R0, RZ ;  /* 0x00000000060a7210 */ /* 0x001fe40007fbe0ff */
[----:B-1----:R-:W-:-:S03]  /*12ad0*/  LEA.HI.X.SX32 R9, R4, R3, 0x1, P1 ;  /* 0x0000000304097211 */ /* 0x002fc600008f0eff */
[----:B------:R0:W-:Y:S01]  /*12ae0*/  STL [R1+0x7d0], R10 ;  /* 0x0007d00a01007387 */ /* 0x0001e20000100800 */
[----:B------:R-:W-:-:S03]  /*12af0*/  IMAD R4, R2, 0x50, RZ ;  /* 0x0000005002047824 */ /* 0x000fc600078e02ff */
[----:B------:R1:W-:Y:S01]  /*12b00*/  STL [R1+0x7f4], R9 ;  /* 0x0007f40901007387 */ /* 0x0003e20000100800 */
[-C--:B0-----:R-:W-:Y:S02]  /*12b10*/  IADD3 R10, P1, R7, R0.reuse, RZ ;  /* 0x00000000070a7210 */ /* 0x081fe40007f3e0ff */
[----:B-1----:R-:W-:Y:S01]  /*12b20*/  LEA.HI.X.SX32 R9, R5, R3, 0x1, P4 ;  /* 0x0000000305097211 */ /* 0x002fe200020f0eff */
[----:B------:R-:W-:Y:S02]  /*12b30*/  IMAD R5, R2, 0x28, RZ ;  /* 0x0000002802057824 */ /* 0x000fe400078e02ff */
[----:B------:R0:W-:Y:S01]  /*12b40*/  STL [R1+0x808], R10 ;  /* 0x0008080a01007387 */ /* 0x0001e20000100800 */
[----:B------:R-:W-:-:S03]  /*12b50*/  IADD3 R11, P4, R4, R0, RZ ;  /* 0x00000000040b7210 */ /* 0x000fc60007f9e0ff */
[----:B------:R1:W-:Y:S01]  /*12b60*/  STL [R1+0x4bc], R9 ;  /* 0x0004bc0901007387 */ /* 0x0003e20000100800 */
[-C--:B0-----:R-:W-:Y:S02]  /*12b70*/  LEA.HI.X.SX32 R10, R8, R3.reuse, 0x1, P2 ;  /* 0x00000003080a7211 */ /* 0x081fe400010f0eff */
[----:B------:R-:W-:Y:S01]  /*12b80*/  IADD3 R8, P2, R5, R0, RZ ;  /* 0x0000000005087210 */ /* 0x000fe20007f5e0ff */
[----:B-1----:R-:W-:Y:S01]  /*12b90*/  IMAD R9, R2, 0x14, RZ ;  /* 0x0000001402097824 */ /* 0x002fe200078e02ff */
[----:B------:R-:W-:Y:S01]  /*12ba0*/  STL [R1+0x700], R11 ;  /* 0x0007000b01007387 */ /* 0x000fe20000100800 */
[----:B------:R-:W-:-:S03]  /*12bb0*/  LEA.HI.X.SX32 R6, R6, R3, 0x1, P6 ;  /* 0x0000000306067211 */ /* 0x000fc600030f0eff */
[----:B------:R0:W-:Y:S04]  /*12bc0*/  STL [R1+0x67c], R10 ;  /* 0x00067c0a01007387 */ /* 0x0001e80000100800 */
[----:B------:R1:W-:Y:S01]  /*12bd0*/  STL [R1+0x7a0], R8 ;  /* 0x0007a00801007387 */ /* 0x0003e20000100800 */
[----:B------:R-:W-:Y:S01]  /*12be0*/  LEA.HI.X.SX32 R7, R7, R3, 0x1, P5 ;  /* 0x0000000307077211 */ /* 0x000fe200028f0eff */
[----:B0-----:R-:W-:Y:S01]  /*12bf0*/  IMAD R10, R2, 0xa, RZ ;  /* 0x0000000a020a7824 */ /* 0x001fe200078e02ff */
[-C--:B-1----:R-:W-:Y:S01]  /*12c00*/  IADD3 R8, P6, R9, R0.reuse, RZ ;  /* 0x0000000009087210 */ /* 0x082fe20007fde0ff */
[----:B------:R0:W-:Y:S03]  /*12c10*/  STL [R1+0x75c], R6 ;  /* 0x00075c0601007387 */ /* 0x0001e60000100800 */
[----:B------:R-:W-:Y:S01]  /*12c20*/  IADD3 R11, P5, R10, R0, RZ ;  /* 0x000000000a0b7210 */ /* 0x000fe20007fbe0ff */
[----:B------:R1:W-:Y:S01]  /*12c30*/  STL [R1+0x7f0], R8 ;  /* 0x0007f00801007387 */ /* 0x0003e20000100800 */
[----:B0-----:R-:W-:-:S03]  /*12c40*/  IMAD R6, R2, 0x7, RZ ;  /* 0x0000000702067824 */ /* 0x001fc600078e02ff */
[----:B------:R0:W-:Y:S01]  /*12c50*/  STL [R1+0x7cc], R7 ;  /* 0x0007cc0701007387 */ /* 0x0001e20000100800 */
[----:B-1----:R-:W-:Y:S01]  /*12c60*/  IMAD R8, R2, 0x60, RZ ;  /* 0x0000006002087824 */ /* 0x002fe200078e02ff */
[----:B------:R-:W-:Y:S02]  /*12c70*/  LEA.HI.X.SX32 R6, R6, R3, 0x1, P1 ;  /* 0x0000000306067211 */ /* 0x000fe400008f0eff */
[----:B------:R1:W-:Y:S01]  /*12c80*/  STL [R1+0x818], R11 ;  /* 0x0008180b01007387 */ /* 0x0003e20000100800 */
[----:B0-----:R-:W-:-:S03]  /*12c90*/  IMAD R7, R2, 0x30, RZ ;  /* 0x0000003002077824 */ /* 0x001fc600078e02ff */
[----:B------:R0:W-:Y:S01]  /*12ca0*/  STL [R1+0x804], R6 ;  /* 0x0008040601007387 */ /* 0x0001e20000100800 */
[----:B-1----:R-:W-:-:S05]  /*12cb0*/  IADD3 R11, P1, R8, R0, RZ ;  /* 0x00000000080b7210 */ /* 0x002fca0007f3e0ff */
[----:B------:R1:W-:Y:S01]  /*12cc0*/  STL [R1+0x6c0], R11 ;  /* 0x0006c00b01007387 */ /* 0x0003e20000100800 */
[-C--:B0-----:R-:W-:Y:S01]  /*12cd0*/  LEA.HI.X.SX32 R6, R4, R3.reuse, 0x1, P3 ;  /* 0x0000000304067211 */ /* 0x081fe200018f0eff */
[----:B------:R-:W-:Y:S01]  /*12ce0*/  IMAD R4, R2, 0x18, RZ ;  /* 0x0000001802047824 */ /* 0x000fe200078e02ff */
[----:B------:R-:W-:-:S03]  /*12cf0*/  LEA.HI.X.SX32 R5, R5, R3, 0x1, P4 ;  /* 0x0000000305057211 */ /* 0x000fc600020f0eff */
[----:B------:R0:W-:Y:S01]  /*12d00*/  STL [R1+0x5bc], R6 ;  /* 0x0005bc0601007387 */ /* 0x0001e20000100800 */
[-C--:B-1----:R-:W-:Y:S02]  /*12d10*/  IADD3 R11, P3, R7, R0.reuse, RZ ;  /* 0x00000000070b7210 */ /* 0x082fe40007f7e0ff */
[----:B------:R-:W-:-:S03]  /*12d20*/  IADD3 R12, P4, R4, R0, RZ ;  /* 0x00000000040c7210 */ /* 0x000fc60007f9e0ff */
[----:B------:R1:W-:Y:S01]  /*12d30*/  STL [R1+0x780], R11 ;  /* 0x0007800b01007387 */ /* 0x0003e20000100800 */
[----:B0-----:R-:W-:-:S03]  /*12d40*/  IMAD R6, R2, 0xc, RZ ;  /* 0x0000000c02067824 */ /* 0x001fc600078e02ff */
[----:B------:R0:W-:Y:S01]  /*12d50*/  STL [R1+0x6fc], R5 ;  /* 0x0006fc0501007387 */ /* 0x0001e20000100800 */
[----:B-1----:R-:W-:-:S03]  /*12d60*/  LEA.HI.X.SX32 R11, R9, R3, 0x1, P2 ;  /* 0x00000003090b7211 */ /* 0x002fc600010f0eff */
[----:B------:R-:W-:Y:S01]  /*12d70*/  STL [R1+0x7e0], R12 ;  /* 0x0007e00c01007387 */ /* 0x000fe20000100800 */
[----:B------:R-:W-:Y:S01]  /*12d80*/  IADD3 R13, P2, R6, R0, RZ ;  /* 0x00000000060d7210 */ /* 0x000fe20007f5e0ff */
[C---:B------:R-:W-:Y:S02]  /*12d90*/  IMAD R9, R2.reuse, 0x5, RZ ;  /* 0x0000000502097824 */ /* 0x040fe400078e02ff */
[----:B0-----:R-:W-:Y:S01]  /*12da0*/  IMAD R5, R2, 0x6, RZ ;  /* 0x0000000602057824 */ /* 0x001fe200078e02ff */
[----:B------:R0:W-:Y:S04]  /*12db0*/  STL [R1+0x79c], R11 ;  /* 0x00079c0b01007387 */ /* 0x0001e80000100800 */
[----:B------:R-:W-:Y:S01]  /*12dc0*/  STL [R1+0x810], R13 ;  /* 0x0008100d01007387 */ /* 0x000fe20000100800 */
[----:B0-----:R-:W-:-:S02]  /*12dd0*/  LEA.HI.X.SX32 R11, R10, R3, 0x1, P6 ;  /* 0x000000030a0b7211 */ /* 0x001fc400030f0eff */
[----:B------:R-:W-:Y:S02]  /*12de0*/  IADD3 R12, P6, R5, R0, RZ ;  /* 0x00000000050c7210 */ /* 0x000fe40007fde0ff */
[-C--:B------:R-:W-:Y:S01]  /*12df0*/  LEA.HI.X.SX32 R10, R9, R3.reuse, 0x1, P5 ;  /* 0x00000003090a7211 */ /* 0x080fe200028f0eff */
[----:B------:R0:W-:Y:S01]  /*12e00*/  STL [R1+0x7ec], R11 ;  /* 0x0007ec0b01007387 */ /* 0x0001e20000100800 */
[----:B------:R-:W-:-:S03]  /*12e10*/  LEA.HI.X.SX32 R9, R8, R3, 0x1, P0 ;  /* 0x0000000308097211 */ /* 0x000fc600000f0eff */
[----:B------:R-:W-:Y:S01]  /*12e20*/  STL [R1+0x828], R12 ;  /* 0x0008280c01007387 */ /* 0x000fe20000100800 */
[----:B0-----:R-:W-:-:S03]  /*12e30*/  LEA R11, P5, R2, R0, 0x7 ;  /* 0x00000000020b7211 */ /* 0x001fc600078a38ff */
[----:B------:R0:W-:Y:S01]  /*12e40*/  STL [R1+0x814], R10 ;  /* 0x0008140a01007387 */ /* 0x0001e20000100800 */
[----:B------:R-:W-:-:S03]  /*12e50*/  LEA.HI.X.SX32 R8, R7, R3, 0x1, P1 ;  /* 0x0000000307087211 */ /* 0x000fc600008f0eff */
[----:B------:R-:W-:Y:S01]  /*12e60*/  STL [R1+0x640], R11 ;  /* 0x0006400b01007387 */ /* 0x000fe20000100800 */
[----:B------:R-:W-:-:S03]  /*12e70*/  LEA.HI.X.SX32 R7, R4, R3, 0x1, P3 ;  /* 0x0000000304077211 */ /* 0x000fc600018f0eff */
[----:B------:R1:W-:Y:S01]  /*12e80*/  STL [R1+0x53c], R9 ;  /* 0x00053c0901007387 */ /* 0x0003e20000100800 */
[----:B0-----:R-:W-:-:S05]  /*12e90*/  LEA R10, P0, R2, R0, 0x6 ;  /* 0x00000000020a7211 */ /* 0x001fca00078030ff */
[----:B------:R-:W-:Y:S01]  /*12ea0*/  STL [R1+0x740], R10 ;  /* 0x0007400a01007387 */ /* 0x000fe20000100800 */
[----:B-1----:R-:W-:-:S03]  /*12eb0*/  LEA R9, P1, R2, R0, 0x5 ;  /* 0x0000000002097211 */ /* 0x002fc600078228ff */
[----:B------:R0:W-:Y:S04]  /*12ec0*/  STL [R1+0x6bc], R8 ;  /* 0x0006bc0801007387 */ /* 0x0001e80000100800 */
[----:B------:R-:W-:Y:S04]  /*12ed0*/  STL [R1+0x7c0], R9 ;  /* 0x0007c00901007387 */ /* 0x000fe80000100800 */
[----:B------:R1:W-:Y:S01]  /*12ee0*/  STL [R1+0x77c], R7 ;  /* 0x00077c0701007387 */ /* 0x0003e20000100800 */
[C---:B0-----:R-:W-:Y:S01]  /*12ef0*/  LEA R8, P3, R2.reuse, R0, 0x4 ;  /* 0x0000000002087211 */ /* 0x041fe200078620ff */
[----:B------:R-:W-:-:S04]  /*12f00*/  IMAD.SHL.U32 R4, R2, 0x2, RZ ;  /* 0x0000000202047824 */ /* 0x000fc800078e00ff */
[----:B------:R0:W-:Y:S01]  /*12f10*/  STL [R1+0x800], R8 ;  /* 0x0008000801007387 */ /* 0x0001e20000100800 */
[----:B-1----:R-:W-:Y:S01]  /*12f20*/  LEA.HI.X.SX32 R7, R6, R3, 0x1, P4 ;  /* 0x0000000306077211 */ /* 0x002fe200020f0eff */
[----:B------:R-:W-:-:S04]  /*12f30*/  IMAD R6, R2, 0x3, RZ ;  /* 0x0000000302067824 */ /* 0x000fc800078e02ff */
[----:B------:R1:W-:Y:S01]  /*12f40*/  STL [R1+0x7dc], R7 ;  /* 0x0007dc0701007387 */ /* 0x0003e20000100800 */
[----:B0-----:R-:W-:-:S05]  /*12f50*/  LEA R8, P4, R2, R0, 0x3 ;  /* 0x0000000002087211 */ /* 0x001fca00078818ff */
[----:B------:R0:W-:Y:S01]  /*12f60*/  STL [R1+0x820], R8 ;  /* 0x0008200801007387 */ /* 0x0001e20000100800 */
[----:B-1----:R-:W-:Y:S01]  /*12f70*/  LEA.HI.X.SX32 R7, R5, R3, 0x1, P2 ;  /* 0x0000000305077211 */ /* 0x002fe200010f0eff */
[----:B------:R-:W-:-:S04]  /*12f80*/  IMAD.SHL.U32 R5, R2, 0x40, RZ ;  /* 0x0000004002057824 */ /* 0x000fc800078e00ff */
[----:B------:R1:W-:Y:S01]  /*12f90*/  STL [R1+0x80c], R7 ;  /* 0x00080c0701007387 */ /* 0x0003e20000100800 */
[----:B0-----:R-:W-:Y:S02]  /*12fa0*/  IADD3 R8, P2, R4, R0, RZ ;  /* 0x0000000004087210 */ /* 0x001fe40007f5e0ff */
[----:B------:R-:W-:-:S03]  /*12fb0*/  LEA.HI.X.SX32 R5, R5, R3, 0x1, P5 ;  /* 0x0000000305057211 */ /* 0x000fc600028f0eff */
[----:B------:R0:W-:Y:S01]  /*12fc0*/  STL [R1+0x838], R8 ;  /* 0x0008380801007387 */ /* 0x0001e20000100800 */
[----:B-1----:R-:W-:Y:S02]  /*12fd0*/  LEA.HI.X.SX32 R7, R6, R3, 0x1, P6 ;  /* 0x0000000306077211 */ /* 0x002fe400030f0eff */
[C---:B------:R-:W-:Y:S02]  /*12fe0*/  LEA R6, P6, R2.reuse, R0, 0x2 ;  /* 0x0000000002067211 */ /* 0x040fe400078c10ff */
[----:B------:R-:W2:Y:S01]  /*12ff0*/  LDL.LU R0, [R1+0xe64] ;  /* 0x000e640001007983 */ /* 0x000ea20000300800 */
[----:B0-----:R-:W-:-:S03]  /*13000*/  IMAD.SHL.U32 R8, R2, 0x20, RZ ;  /* 0x0000002002087824 */ /* 0x001fc600078e00ff */
[----:B------:R0:W-:Y:S04]  /*13010*/  STL [R1+0x824], R7 ;  /* 0x0008240701007387 */ /* 0x0001e80000100800 */
[----:B------:R1:W-:Y:S01]  /*13020*/  STL [R1+0x830], R6 ;  /* 0x0008300601007387 */ /* 0x0003e20000100800 */
[----:B------:R-:W-:-:S03]  /*13030*/  LEA.HI.X.SX32 R9, R8, R3, 0x1, P0 ;  /* 0x0000000308097211 */ /* 0x000fc600000f0eff */
[----:B------:R3:W-:Y:S01]  /*13040*/  STL [R1+0x63c], R5 ;  /* 0x00063c0501007387 */ /* 0x0007e20000100800 */
[C---:B0-----:R-:W-:Y:S02]  /*13050*/  IMAD.SHL.U32 R7, R2.reuse, 0x10, RZ ;  /* 0x0000001002077824 */ /* 0x041fe400078e00ff */
[----:B-1----:R-:W-:-:S03]  /*13060*/  IMAD.SHL.U32 R6, R2, 0x8, RZ ;  /* 0x0000000802067824 */ /* 0x002fc600078e00ff */
[-C--:B------:R-:W-:Y:S01]  /*13070*/  LEA.HI.X.SX32 R8, R7, R3.reuse, 0x1, P1 ;  /* 0x0000000307087211 */ /* 0x080fe200008f0eff */
[----:B---3--:R-:W-:Y:S01]  /*13080*/  IMAD.SHL.U32 R5, R2, 0x4, RZ ;  /* 0x0000000402057824 */ /* 0x008fe200078e00ff */
[-C--:B------:R-:W-:Y:S01]  /*13090*/  LEA.HI.X.SX32 R7, R6, R3.reuse, 0x1, P3 ;  /* 0x0000000306077211 */ /* 0x080fe200018f0eff */
[----:B------:R-:W-:Y:S03]  /*130a0*/  STL [R1+0x73c], R9 ;  /* 0x00073c0901007387 */ /* 0x000fe60000100800 */
[-C--:B------:R-:W-:Y:S02]  /*130b0*/  LEA.HI.X.SX32 R6, R5, R3.reuse, 0x1, P4 ;  /* 0x0000000305067211 */ /* 0x080fe400020f0eff */
[-C--:B------:R-:W-:Y:S01]  /*130c0*/  LEA.HI.X.SX32 R5, R2, R3.reuse, 0x1, P2 ;  /* 0x0000000302057211 */ /* 0x080fe200010f0eff */
[----:B------:R-:W-:Y:S01]  /*130d0*/  STL [R1+0x7bc], R8 ;  /* 0x0007bc0801007387 */ /* 0x000fe20000100800 */
[----:B------:R-:W-:-:S03]  /*130e0*/  LEA.HI.X.SX32 R2, R4, R3, 0x1, P6 ;  /* 0x0000000304027211 */ /* 0x000fc600030f0eff */
[----:B------:R-:W-:Y:S04]  /*130f0*/  STL [R1+0x7fc], R7 ;  /* 0x0007fc0701007387 */ /* 0x000fe80000100800 */
[----:B------:R-:W-:Y:S04]  /*13100*/  STL [R1+0x81c], R6 ;  /* 0x00081c0601007387 */ /* 0x000fe80000100800 */
[----:B------:R-:W-:Y:S04]  /*13110*/  STL [R1+0x834], R5 ;  /* 0x0008340501007387 */ /* 0x000fe80000100800 */
[----:B------:R-:W-:Y:S04]  /*13120*/  STL [R1+0x190], RZ ;  /* 0x000190ff01007387 */ /* 0x000fe80000100800 */
[----:B------:R0:W-:Y:S04]  /*13130*/  STL [R1+0x82c], R2 ;  /* 0x00082c0201007387 */ /* 0x0001e80000100800 */
        /* <DEDUP_REMOVED lines=11> */
[----:B------:R-:W3:Y:S04]  /*131f0*/  LDL R4, [R1+0x384] ;  /* 0x0003840001047983 */ /* 0x000ee80000100800 */
[----:B------:R-:W4:Y:S04]  /*13200*/  S2R R3, SR_TID.X ;  /* 0x0000000000037919 */ /* 0x000f280000002100 */
[----:B------:R1:W-:Y:S04]  /*13210*/  STL [R1+0x250], RZ ;  /* 0x000250ff01007387 */ /* 0x0003e80000100800 */
[----:B------:R1:W-:Y:S04]  /*13220*/  STL [R1+0x254], RZ ;  /* 0x000254ff01007387 */ /* 0x0003e80000100800 */
[----:B------:R1:W-:Y:S04]  /*13230*/  STL [R1+0x258], RZ ;  /* 0x000258ff01007387 */ /* 0x0003e80000100800 */
[----:B------:R1:W-:Y:S04]  /*13240*/  STL [R1+0x25c], RZ ;  /* 0x00025cff01007387 */ /* 0x0003e80000100800 */
[----:B------:R1:W-:Y:S04]  /*13250*/  STL [R1+0x1b0], RZ ;  /* 0x0001b0ff01007387 */ /* 0x0003e80000100800 */
[----:B------:R1:W-:Y:S01]  /*13260*/  STL [R1+0x1b4], RZ ;  /* 0x0001b4ff01007387 */ /* 0x0003e20000100800 */
[----:B----4-:R-:W-:-:S03]  /*13270*/  LOP3.LUT R3, R3, 0x7f, RZ, 0xc0, !PT ;  /* 0x0000007f03037812 */ /* 0x010fc600078ec0ff */
[----:B------:R1:W-:Y:S04]  /*13280*/  STL [R1+0x1b8], RZ ;  /* 0x0001b8ff01007387 */ /* 0x0003e80000100800 */
[----:B------:R1:W-:Y:S04]  /*13290*/  STL [R1+0x1bc], RZ ;  /* 0x0001bcff01007387 */ /* 0x0003e80000100800 */
[----:B------:R1:W-:Y:S01]  /*132a0*/  STL [R1+0x1a0], RZ ;  /* 0x0001a0ff01007387 */ /* 0x0003e20000100800 */
[----:B------:R-:W-:-:S03]  /*132b0*/  IMAD.SHL.U32 R3, R3, 0x2, RZ ;  /* 0x0000000203037824 */ /* 0x000fc600078e00ff */
[----:B------:R1:W-:Y:S04]  /*132c0*/  STL [R1+0x1a4], RZ ;  /* 0x0001a4ff01007387 */ /* 0x0003e80000100800 */
[----:B------:R1:W-:Y:S04]  /*132d0*/  STL [R1+0x1a8], RZ ;  /* 0x0001a8ff01007387 */ /* 0x0003e80000100800 */
[----:B------:R1:W-:Y:S04]  /*132e0*/  STL [R1+0x1ac], RZ ;  /* 0x0001acff01007387 */ /* 0x0003e80000100800 */
[----:B------:R1:W-:Y:S04]  /*132f0*/  STL [R1+0x180], RZ ;  /* 0x000180ff01007387 */ /* 0x0003e80000100800 */
[----:B------:R1:W-:Y:S01]  /*13300*/  STL [R1+0x184], RZ ;  /* 0x000184ff01007387 */ /* 0x0003e20000100800 */
[----:B0-----:R-:W-:-:S03]  /*13310*/  LOP3.LUT R2, R3, 0x10, RZ, 0x3c, !PT ;  /* 0x0000001003027812 */ /* 0x001fc600078e3cff */
[----:B------:R1:W-:Y:S01]  /*13320*/  STL [R1+0x188], RZ ;  /* 0x000188ff01007387 */ /* 0x0003e20000100800 */
[----:B------:R-:W-:-:S03]  /*13330*/  LOP3.LUT R2, R3, 0x40, RZ, 0x3c, !PT ;  /* 0x0000004003027812 */ /* 0x000fc600078e3cff */
[----:B------:R1:W-:Y:S01]  /*13340*/  STL [R1+0x18c], RZ ;  /* 0x00018cff01007387 */ /* 0x0003e20000100800 */
[----:B------:R-:W-:-:S03]  /*13350*/  LOP3.LUT R6, R3, 0x20, RZ, 0x3c, !PT ;  /* 0x0000002003067812 */ /* 0x000fc600078e3cff */
[----:B------:R1:W-:Y:S01]  /*13360*/  STL [R1+0x160], RZ ;  /* 0x000160ff01007387 */ /* 0x0003e20000100800 */
[----:B------:R-:W-:-:S03]  /*13370*/  LOP3.LUT R5, R3, 0x30, RZ, 0x3c, !PT ;  /* 0x0000003003057812 */ /* 0x000fc600078e3cff */
[----:B------:R1:W-:Y:S01]  /*13380*/  STL [R1+0x164], RZ ;  /* 0x000164ff01007387 */ /* 0x0003e20000100800 */
[----:B------:R-:W-:-:S03]  /*13390*/  LOP3.LUT R2, R3, 0x70, RZ, 0x3c, !PT ;  /* 0x0000007003027812 */ /* 0x000fc600078e3cff */
[----:B------:R1:W-:Y:S01]  /*133a0*/  STL [R1+0x168], RZ ;  /* 0x000168ff01007387 */ /* 0x0003e20000100800 */
[C---:B------:R-:W-:Y:S02]  /*133b0*/  LOP3.LUT R6, R3.reuse, 0x50, RZ, 0x3c, !PT ;  /* 0x0000005003067812 */ /* 0x040fe400078e3cff */
[----:B------:R-:W-:Y:S01]  /*133c0*/  LOP3.LUT R5, R3, 0x60, RZ, 0x3c, !PT ;  /* 0x0000006003057812 */ /* 0x000fe200078e3cff */
[----:B------:R1:W-:Y:S04]  /*133d0*/  STL [R1+0x16c], RZ ;  /* 0x00016cff01007387 */ /* 0x0003e80000100800 */
[----:B------:R1:W-:Y:S04]  /*133e0*/  STL [R1+0x150], RZ ;  /* 0x000150ff01007387 */ /* 0x0003e80000100800 */
[----:B------:R1:W-:Y:S04]  /*133f0*/  STL [R1+0x154], RZ ;  /* 0x000154ff01007387 */ /* 0x0003e80000100800 */
[----:B------:R1:W-:Y:S04]  /*13400*/  STL [R1+0x158], RZ ;  /* 0x000158ff01007387 */ /* 0x0003e80000100800 */
[----:B------:R1:W-:Y:S01]  /*13410*/  STL [R1+0x15c], RZ ;  /* 0x00015cff01007387 */ /* 0x0003e20000100800 */
[----:B------:R-:W-:-:S02]  /*13420*/  ULDC UR4, c[0x0][0x18c] ;  /* 0x0000630000047ab9 */ /* 0x000fc40000000800 */
[----:B------:R-:W-:-:S04]  /*13430*/  USHF.L.U32 UR4, UR4, 0x7, URZ ;  /* 0x0000000704047899 */ /* 0x000fc8000800063f */
[----:B------:R-:W-:Y:S02]  /*13440*/  USHF.R.S32.HI UR5, URZ, 0x1f, UR4 ;  /* 0x0000001f3f057899 */ /* 0x000fe40008011404 */
[----:B------:R-:W-:Y:S02]  /*13450*/  USHF.L.U32 UR8, UR4, 0x1, URZ ;  /* 0x0000000104087899 */ /* 0x000fe4000800063f */
[----:B------:R-:W-:Y:S01]  /*13460*/  USHF.L.U64.HI UR5, UR4, 0x1, UR5 ;  /* 0x0000000104057899 */ /* 0x000fe20008010205 */
[----:B--2---:R-:W-:Y:S02]  /*13470*/  LOP3.LUT R3, R0, 0x40, RZ, 0x3c, !PT ;  /* 0x0000004000037812 */ /* 0x004fe400078e3cff */
[----:B------:R1:W5:Y:S01]  /*13480*/  LDL.LU R0, [R1+0xe60] ;  /* 0x000e600001007983 */ /* 0x0003620000300800 */
[----:B---3--:R-:W-:-:S05]  /*13490*/  LOP3.LUT R2, R4, 0x40, RZ, 0x3c, !PT ;  /* 0x0000004004027812 */ /* 0x008fca00078e3cff */
[----:B------:R1:W-:Y:S04]  /*134a0*/  STL [R1+0xc58], R2 ;  /* 0x000c580201007387 */ /* 0x0003e80000100800 */
[----:B------:R1:W-:Y:S02]  /*134b0*/  STL [R1+0x38c], R3 ;  /* 0x00038c0301007387 */ /* 0x0003e40000100800 */
.L_x_3:
[----:B-1---5:R-:W2:Y:S01]  /*134c0*/  LDL R3, [R1+0x394] ;  /* 0x0003940001037983 */ /* 0x022ea20000100800 */
[----:B------:R-:W-:-:S03]  /*134d0*/  IMAD.MOV.U32 R13, RZ, RZ, -0x80 ;  /* 0xffffff80ff0d7424 */ /* 0x000fc600078e00ff */
[----:B0-2---:R0:W-:Y:S04]  /*134e0*/  STL [R1+0x233c], R3 ;  /* 0x00233c0301007387 */ /* 0x0051e80000100800 */
[----:B------:R-:W2:Y:S04]  /*134f0*/  LDL R2, [R1+0x398] ;  /* 0x0003980001027983 */ /* 0x000ea80000100800 */
[----:B0-----:R-:W3:Y:S04]  /*13500*/  LDL R3, [R1+0x43c] ;  /* 0x00043c0001037983 */ /* 0x001ee80000100800 */
[----:B------:R-:W-:Y:S04]  /*13510*/  STL [R1+0x22c0], R29 ;  /* 0x0022c01d01007387 */ /* 0x000fe80000100800 */
        /* <DEDUP_REMOVED lines=11> */
[----:B------:R0:W-:Y:S04]  /*135d0*/  STL [R1+0x2338], R29 ;  /* 0x0023381d01007387 */ /* 0x0001e80000100800 */
        /* <DEDUP_REMOVED lines=76> */
[----:B------:R-:W-:Y:S01]  /*13aa0*/  STL [R1+0x21d0], R16 ;  /* 0x0021d01001007387 */ /* 0x000fe20000100800 */
[----:B---3--:R-:W-:-:S03]  /*13ab0*/  IMAD R13, R3, R13, c[0x0][0x180] ;  /* 0x00006000030d7624 */ /* 0x008fc600078e020d */
[----:B------:R-:W-:Y:S04]  /*13ac0*/  STL [R1+0x21d4], R16 ;  /* 0x0021d41001007387 */ /* 0x000fe80000100800 */
[----:B------:R-:W-:Y:S04]  /*13ad0*/  STL [R1+0x21d8], R16 ;  /* 0x0021d81001007387 */ /* 0x000fe80000100800 */
[----:B------:R-:W-:Y:S04]  /*13ae0*/  STL [R1+0x21c8], R21 ;  /* 0x0021c81501007387 */ /* 0x000fe80000100800 */
[----:B-----5:R-:W-:Y:S04]  /*13af0*/  STL [R1+0xfe0], R0 ;  /* 0x000fe00001007387 */ /* 0x020fe80000100800 */
[----:B------:R-:W2:Y:S01]  /*13b00*/  LDL.LU R3, [R1+0x233c] ;  /* 0x00233c0001037983 */ /* 0x000ea20000300800 */
[----:B------:R-:W-:-:S02]  /*13b10*/  ISETP.GT.AND P0, PT, R13, RZ, PT ;  /* 0x000000ff0d00720c */ /* 0x000fc40003f04270 */
[----:B0-----:R-:W-:-:S11]  /*13b20*/  PRMT R29, RZ, 0x7610, R29 ;  /* 0x00007610ff1d7816 */ /* 0x001fd6000000001d */
[----:B--2---:R-:W2:Y:S01]  /*13b30*/  @P0 LDG.E.U16 R29, [R2.64] ;  /* 0x00000006021d0981 */ /* 0x004ea2000c1e1500 */
[----:B------:R-:W-:-:S03]  /*13b40*/  ISETP.GT.AND P1, PT, R13, 0x1, PT ;  /* 0x000000010d00780c */ /* 0x000fc60003f24270 */
[----:B--2---:R0:W-:Y:S04]  /*13b50*/  STL [R1+0x20], R29 ;  /* 0x0000201d01007387 */ /* 0x0041e80000100800 */
[----:B0-----:R-:W2:Y:S04]  /*13b60*/  LDL.LU R29, [R1+0x2338] ;  /* 0x00233800011d7983 */ /* 0x001ea80000300800 */
[----:B------:R-:W3:Y:S04]  /*13b70*/  LDL R2, [R1+0x834] ;  /* 0x0008340001027983 */ /* 0x000ee80000100800 */
[----:B------:R-:W3:Y:S01]  /*13b80*/  LDL R3, [R1+0x838] ;  /* 0x0008380001037983 */ /* 0x000ee20000100800 */
[----:B------:R-:W-:-:S02]  /*13b90*/  PRMT R26, RZ, 0x7610, R26 ;  /* 0x00007610ff1a7816 */ /* 0x000fc4000000001a */
[----:B---3--:R-:W-:-:S04]  /*13ba0*/  @P1 LOP3.LUT R3, R3, R2, RZ, 0x3c, !PT ;  /* 0x0000000203031212 */ /* 0x008fc800078e3cff */
[----:B------:R-:W-:-:S04]  /*13bb0*/  @P1 LOP3.LUT R2, R3, R2, RZ, 0x3c, !PT ;  /* 0x0000000203021212 */ /* 0x000fc800078e3cff */
[----:B------:R-:W-:-:S05]  /*13bc0*/  @P1 LOP3.LUT R3, R3, R2, RZ, 0x3c, !PT ;  /* 0x0000000203031212 */ /* 0x000fca00078e3cff */
[----:B------:R-:W3:Y:S01]  /*13bd0*/  @P1 LDG.E.U16 R26, [R2.64] ;  /* 0x00000006021a1981 */ /* 0x000ee2000c1e1500 */
[----:B------:R-:W-:-:S03]  /*13be0*/  ISETP.GT.AND P2, PT, R13, 0x2, PT ;  /* 0x000000020d00780c */ /* 0x000fc60003f44270 */
[----:B---3--:R0:W-:Y:S04]  /*13bf0*/  STL [R1+0x30], R26 ;  /* 0x0000301a01007387 */ /* 0x0081e80000100800 */
[----:B0-----:R-:W3:Y:S04]  /*13c00*/  LDL.LU R26, [R1+0x2334] ;  /* 0x00233400011a7983 */ /* 0x001ee80000300800 */
[----:B------:R-:W4:Y:S04]  /*13c10*/  LDL R2, [R1+0x82c] ;  /* 0x00082c0001027983 */ /* 0x000f280000100800 */
[----:B------:R-:W4:Y:S01]  /*13c20*/  LDL R3, [R1+0x830] ;  /* 0x0008300001037983 */ /* 0x000f220000100800 */
[----:B--2---:R-:W-:-:S02]  /*13c30*/  PRMT R29, RZ, 0x7610, R29 ;  /* 0x00007610ff1d7816 */ /* 0x004fc4000000001d */
[----:B----4-:R-:W-:-:S04]  /*13c40*/  @P2 LOP3.LUT R3, R3, R2, RZ, 0x3c, !PT ;  /* 0x0000000203032212 */ /* 0x010fc800078e3cff */
[----:B------:R-:W-:-:S04]  /*13c50*/  @P2 LOP3.LUT R2, R3, R2, RZ, 0x3c, !PT ;  /* 0x0000000203022212 */ /* 0x000fc800078e3cff */
[----:B------:R-:W-:-:S05]  /*13c60*/  @P2 LOP3.LUT R3, R3, R2, RZ, 0x3c, !PT ;  /* 0x0000000203032212 */ /* 0x000fca00078e3cff */
[----:B------:R-:W2:Y:S01]  /*13c70*/  @P2 LDG.E.U16 R29, [R2.64] ;  /* 0x00000006021d2981 */ /* 0x000ea2000c1e1500 */
[----:B------:R-:W-:-:S03]  /*13c80*/  ISETP.GT.AND P3, PT, R13, 0x3, PT ;  /* 0x000000030d00780c */ /* 0x000fc60003f64270 */
[----:B--2---:R0:W-:Y:S04]  /*13c90*/  STL [R1+0x3c4], R29 ;  /* 0x0003c41d01007387 */ /* 0x0041e80000100800 */
[----:B0-----:R-:W2:Y:S04]  /*13ca0*/  LDL.LU R29, [R1+0x2330] ;  /* 0x00233000011d7983 */ /* 0x001ea80000300800 */
[----:B------:R-:W4:Y:S04]  /*13cb0*/  LDL R2, [R1+0x824] ;  /* 0x0008240001027983 */ /* 0x000f280000100800 */
[----:B------:R-:W4:Y:S01]  /*13cc0*/  LDL R3, [R1+0x828] ;  /* 0x0008280001037983 */ /* 0x000f220000100800 */
[----:B------:R-:W-:-:S02]  /*13cd0*/  PRMT R17, RZ, 0x7610, R17 ;  /* 0x00007610ff117816 */ /* 0x000fc40000000011 */
[----:B----4-:R-:W-:-:S04]  /*13ce0*/  @P3 LOP3.LUT R3, R3, R2, RZ, 0x3c, !PT ;  /* 0x0000000203033212 */ /* 0x010fc800078e3cff */
[----:B------:R-:W-:-:S04]  /*13cf0*/  @P3 LOP3.LUT R2, R3, R2, RZ, 0x3c, !PT ;  /* 0x0000000203023212 */ /* 0x000fc800078e3cff */
[----:B------:R-:W-:-:S05]  /*13d00*/  @P3 LOP3.LUT R3, R3, R2, RZ, 0x3c, !PT ;  /* 0x0000000203033212 */ /* 0x000fca00078e3cff */
[----:B------:R-:W4:Y:S01]  /*13d10*/  @P3 LDG.E.U16 R17, [R2.64] ;  /* 0x0000000602113981 */ /* 0x000f22000c1e1500 */
[----:B------:R-:W-:-:S03]  /*13d20*/  ISETP.GT.AND P4, PT, R13, 0x4, PT ;  /* 0x000000040d00780c */ /* 0x000fc60003f84270 */
[----:B----4-:R0:W-:Y:S04]  /*13d30*/  STL [R1+0x404], R17 ;  /* 0x0004041101007387 */ /* 0x0101e80000100800 */
[----:B0-----:R-:W4:Y:S04]  /*13d40*/  LDL.LU R17, [R1+0x232c] ;  /* 0x00232c0001117983 */ /* 0x001f280000300800 */
[----:B------:R-:W2:Y:S04]  /*13d50*/  LDL R2, [R1+0x81c] ;  /* 0x00081c0001027983 */ /* 0x000ea80000100800 */
[----:B------:R-:W2:Y:S01]  /*13d60*/  LDL R3, [R1+0x820] ;  /* 0x0008200001037983 */ /* 0x000ea20000100800 */
[----:B---3--:R-:W-:-:S02]  /*13d70*/  PRMT R26, RZ, 0x7610, R26 ;  /* 0x00007610ff1a7816 */ /* 0x008fc4000000001a */
[----:B--2---:R-:W-:-:S04]  /*13d80*/  @P4 LOP3.LUT R3, R3, R2, RZ, 0x3c, !PT ;  /* 0x0000000203034212 */ /* 0x004fc800078e3cff */
[----:B------:R-:W-:-:S04]  /*13d90*/  @P4 LOP3.LUT R2, R3, R2, RZ, 0x3c, !PT ;  /* 0x0000000203024212 */ /* 0x000fc800078e3cff */
[----:B------:R-:W-:-:S05]  /*13da0*/  @P4 LOP3.LUT R3, R3, R2, RZ, 0x3c, !PT ;  /* 0x0000000203034212 */ /* 0x000fca00078e3cff */
[----:B------:R-:W2:Y:S01]  /*13db0*/  @P4 LDG.E.U16 R26, [R2.64] ;  /* 0x00000006021a4981 */ /* 0x000ea2000c1e1500 */
        /* <DEDUP_REMOVED lines=13> */
[----:B------:R-:W3:Y:S04]  /*13e90*/  LDL R2, [R1+0x80c] ;  /* 0x00080c0001027983 */ /* 0x000ee80000100800 */
[----:B------:R-:W3:Y:S01]  /*13ea0*/  LDL R3, [R1+0x810] ;  /* 0x0008100001037983 */ /* 0x000ee20000100800 */
[----:B--2---:R-:W-:-:S02]  /*13eb0*/  PRMT R26, RZ, 0x7610, R26 ;  /* 0x00007610ff1a7816 */ /* 0x004fc4000000001a */
[----:B---3--:R-:W-:-:S04]  /*13ec0*/  @P1 LOP3.LUT R3, R3, R2, RZ, 0x3c, !PT ;  /* 0x0000000203031212 */ /* 0x008fc800078e3cff */
        /* <DEDUP_REMOVED lines=16> */
[----:B------:R-:W2:Y:S04]  /*13fd0*/  LDL R2, [R1+0x7fc] ;  /* 0x0007fc0001027983 */ /* 0x000ea80000100800 */
[----:B------:R-:W2:Y:S01]  /*13fe0*/  LDL R3, [R1+0x800] ;  /* 0x0008000001037983 */ /* 0x000ea20000100800 */
[----:B----4-:R-:W-:-:S02]  /*13ff0*/  PRMT R17, RZ, 0x7610, R17 ;  /* 0x00007610ff117816 */ /* 0x010fc40000000011 */
[----:B--2---:R-:W-:-:S04]  /*14000*/  @P2 LOP3.LUT R3, R3, R2, RZ, 0x3c, !PT ;  /* 0x0000000203032212 */ /* 0x004fc800078e3cff */
        /* <DEDUP_REMOVED lines=28> */
[----:B----4-:R-:W-:-:S02]  /*141d0*/  PRMT R26, RZ, 0x7610, R26 ;  /* 0x00007610ff1a7816 */ /* 0x010fc4000000001a */
        /* <DEDUP_REMOVED lines=213> */
[----:B------:R0:W2:Y:S04]  /*14f30*/  @P0 LDG.E.U16 R29, [R2.64] ;  /* 0x00000006021d0981 */ /* 0x0000a8000c1e1500 */
[----:B0-----:R-:W4:Y:S04]  /*14f40*/  LDL R2, [R1+0x734] ;  /* 0x0007340001027983 */ /* 0x001f280000100800 */
[----:B------:R-:W4:Y:S01]  /*14f50*/  LDL R3, [R1+0x738] ;  /* 0x0007380001037983 */ /* 0x000f220000100800 */
[----:B------:R-:W-:Y:S02]  /*14f60*/  ISETP.GT.AND P2, PT, R13, 0x21, PT ;  /* 0x000000210d00780c */ /* 0x000fe40003f44270 */
[----:B------:R-:W-:-:S11]  /*14f70*/  PRMT R18, RZ, 0x7610, R18 ;  /* 0x00007610ff127816 */ /* 0x000fd60000000012 */
[----:B----4-:R-:W-:-:S04]  /*14f80*/  @P2 LOP3.LUT R3, R3, R2, RZ, 0x3c, !PT ;  /* 0x0000000203032212 */ /* 0x010fc800078e3cff */
[----:B------:R-:W-:-:S04]  /*14f90*/  @P2 LOP3.LUT R2, R3, R2, RZ, 0x3c, !PT ;  /* 0x0000000203022212 */ /* 0x000fc800078e3cff */
[----:B------:R-:W-:-:S05]  /*14fa0*/  @P2 LOP3.LUT R3, R3, R2, RZ, 0x3c, !PT ;  /* 0x0000000203032212 */ /* 0x000fca00078e3cff */
[----:B------:R-:W4:Y:S04]  /*14fb0*/  @P2 LDG.E.U16 R18, [R2.64] ;  /* 0x0000000602122981 */ /* 0x000f28000c1e1500 */
[----:B--2---:R-:W-:Y:S04]  /*14fc0*/  STL [R1+0x218c], R29 ;  /* 0x00218c1d01007387 */ /* 0x004fe80000100800 */
[----:B------:R-:W-:Y:S04]  /*14fd0*/  STL [R1+0x2190], R29 ;  /* 0x0021901d01007387 */ /* 0x000fe80000100800 */
[----:B------:R-:W-:Y:S04]  /*14fe0*/  STL [R1+0x21c0], R29 ;  /* 0x0021c01d01007387 */ /* 0x000fe80000100800 */
[----:B------:R-:W-:Y:S04]  /*14ff0*/  STL [R1+0x21c4], R29 ;  /* 0x0021c41d01007387 */ /* 0x000fe80000100800 */
[----:B----4-:R0:W-:Y:S04]  /*15000*/  STL [R1+0x1c], R18 ;  /* 0x00001c1201007387 */ /* 0x0101e80000100800 */
[----:B0-----:R-:W2:Y:S04]  /*15010*/  LDL.LU R18, [R1+0x22b8] ;  /* 0x0022b80001127983 */ /* 0x001ea80000300800 */
[----:B------:R-:W4:Y:S04]  /*15020*/  LDL R2, [R1+0x72c] ;  /* 0x00072c0001027983 */ /* 0x000f280000100800 */
[----:B------:R-:W4:Y:S01]  /*15030*/  LDL R3, [R1+0x730] ;  /* 0x0007300001037983 */ /* 0x000f220000100800 */
[----:B------:R-:W-:-:S02]  /*15040*/  ISETP.GT.AND P3, PT, R13, 0x22, PT ;  /* 0x000000220d00780c */ /* 0x000fc40003f64270 */
[----:B------:R-:W-:-:S11]  /*15050*/  PRMT R17, RZ, 0x7610, R17 ;  /* 0x00007610ff117816 */ /* 0x000fd60000000011 */
        /* <DEDUP_REMOVED lines=63> */
[----:B------:R0:W3:Y:S04]  /*15450*/  @P4 LDG.E.U16 R26, [R2.64] ;  /* 0x00000006021a4981 */ /* 0x0000e8000c1e1500 */
[----:B0-----:R-:W2:Y:S04]  /*15460*/  LDL R2, [R1+0x6f4] ;  /* 0x0006f40001027983 */ /* 0x001ea80000100800 */
[----:B------:R-:W2:Y:S01]  /*15470*/  LDL R3, [R1+0x6f8] ;  /* 0x0006f80001037983 */ /* 0x000ea20000100800 */
[----:B------:R-:W-:Y:S02]  /*15480*/  ISETP.GT.AND P1, PT, R13, 0x29, PT ;  /* 0x000000290d00780c */ /* 0x000fe40003f24270 */
[----:B----4-:R-:W-:-:S11]  /*15490*/  PRMT R18, RZ, 0x7610, R18 ;  /* 0x00007610ff127816 */ /* 0x010fd60000000012 */
[----:B--2---:R-:W-:-:S04]  /*154a0*/  @P1 LOP3.LUT R3, R3, R2, RZ, 0x3c, !PT ;  /* 0x0000000203031212 */ /* 0x004fc800078e3cff */
[----:B------:R-:W-:-:S04]  /*154b0*/  @P1 LOP3.LUT R2, R3, R2, RZ, 0x3c, !PT ;  /* 0x0000000203021212 */ /* 0x000fc800078e3cff */
[----:B------:R-:W-:-:S05]  /*154c0*/  @P1 LOP3.LUT R3, R3, R2, RZ, 0x3c, !PT ;  /* 0x0000000203031212 */ /* 0x000fca00078e3cff */
[----:B------:R-:W2:Y:S04]  /*154d0*/  @P1 LDG.E.U16 R18, [R2.64] ;  /* 0x0000000602121981 */ /* 0x000ea8000c1e1500 */
[----:B---3--:R-:W-:Y:S04]  /*154e0*/  STL [R1+0x2194], R26 ;  /* 0x0021941a01007387 */ /* 0x008fe80000100800 */
[----:B------:R-:W-:Y:S01]  /*154f0*/  STL [R1+0x2198], R26 ;  /* 0x0021981a01007387 */ /* 0x000fe20000100800 */
        /* <DEDUP_REMOVED lines=65> */
[----:B---3--:R-:W-:-:S02]  /*15910*/  PRMT R17, RZ, 0x7610, R17 ;  /* 0x00007610ff117816 */ /* 0x008fc40000000011 */
[----:B--2---:R-:W-:-:S04]  /*15920*/  @P2 LOP3.LUT R3, R3, R2, RZ, 0x3c, !PT ;  /* 0x0000000203032212 */ /* 0x004fc800078e3cff */
[----:B------:R-:W-:-:S04]  /*15930*/  @P2 LOP3.LUT R2, R3, R2, RZ, 0x3c, !PT ;  /* 0x0000000203022212 */ /* 0x000fc800078e3cff */
[----:B------:R-:W-:-:S05]  /*15940*/  @P2 LOP3.LUT R3, R3, R2, RZ, 0x3c, !PT ;  /* 0x0000000203032212 */ /* 0x000fca00078e3cff */
[----:B------:R0:W2:Y:S04]  /*15950*/  @P2 LDG.E.U16 R17, [R2.64] ;  /* 0x0000000602112981 */ /* 0x0000a8000c1e1500 */
[----:B0-----:R-:W3:Y:S04]  /*15960*/  LDL R2, [R1+0x6b4] ;  /* 0x0006b40001027983 */ /* 0x001ee80000100800 */
[----:B------:R-:W3:Y:S01]  /*15970*/  LDL R3, [R1+0x6b8] ;  /* 0x0006b80001037983 */ /* 0x000ee20000100800 */
[----:B------:R-:W-:Y:S02]  /*15980*/  ISETP.GT.AND P3, PT, R13, 0x31, PT ;  /* 0x000000310d00780c */ /* 0x000fe40003f64270 */
[----:B----4-:R-:W-:-:S11]  /*15990*/  PRMT R7, RZ, 0x7610, R7 ;  /* 0x00007610ff077816 */ /* 0x010fd60000000007 */
[----:B---3--:R-:W-:-:S04]  /*159a0*/  @P3 LOP3.LUT R3, R3, R2, RZ, 0x3c, !PT ;  /* 0x0000000203033212 */ /* 0x008fc800078e3cff */
[----:B------:R-:W-:-:S04]  /*159b0*/  @P3 LOP3.LUT R2, R3, R2, RZ, 0x3c, !PT ;  /* 0x0000000203023212 */ /* 0x000fc800078e3cff */
[----:B------:R-:W-:-:S05]  /*159c0*/  @P3 LOP3.LUT R3, R3, R2, RZ, 0x3c, !PT ;  /* 0x0000000203033212 */ /* 0x000fca00078e3cff */
[----:B------:R-:W3:Y:S04]  /*159d0*/  @P3 LDG.E.U16 R7, [R2.64] ;  /* 0x0000000602073981 */ /* 0x000ee8000c1e1500 */
[----:B--2---:R-:W-:Y:S04]  /*159e0*/  STL [R1+0x2188], R17 ;  /* 0x0021881101007387 */ /* 0x004fe80000100800 */
[----:B------:R-:W-:Y:S04]  /*159f0*/  STL [R1+0x219c], R17 ;  /* 0x00219c1101007387 */ /* 0x000fe80000100800 */
[----:B------:R-:W-:Y:S04]  /*15a00*/  STL [R1+0x21a0], R17 ;  /* 0x0021a01101007387 */ /* 0x000fe80000100800 */
[----:B---3--:R0:W-:Y:S04]  /*15a10*/  STL [R1+0xc], R7 ;  /* 0x00000c0701007387 */ /* 0x0081e80000100800 */
[----:B0-----:R-:W2:Y:S04]  /*15a20*/  LDL.LU R7, [R1+0x2280] ;  /* 0x0022800001077983 */ /* 0x001ea80000300800 */
[----:B------:R-:W3:Y:S04]  /*15a30*/  LDL R2, [R1+0x6ac] ;  /* 0x0006ac0001027983 */ /* 0x000ee80000100800 */
[----:B------:R-:W3:Y:S01]  /*15a40*/  LDL R3, [R1+0x6b0] ;  /* 0x0006b00001037983 */ /* 0x000ee20000100800 */
[----:B------:R-:W-:-:S02]  /*15a50*/  ISETP.GT.AND P4, PT, R13, 0x32, PT ;  /* 0x000000320d00780c */ /* 0x000fc40003f84270 */
[----:B------:R-:W-:-:S11]  /*15a60*/  PRMT R18, RZ, 0x7610, R18 ;  /* 0x00007610ff127816 */ /* 0x000fd60000000012 */
        /* <DEDUP_REMOVED lines=19> */
[----:B---3--:R-:W-:-:S02]  /*15ba0*/  PRMT R18, RZ, 0x7610, R18 ;  /* 0x00007610ff127816 */ /* 0x008fc40000000012 */
[----:B----4-:R-:W-:-:S04]  /*15bb0*/  @P0 LOP3.LUT R3, R3, R2, RZ, 0x3c, !PT ;  /* 0x0000000203030212 */ /* 0x010fc800078e3cff */
        /* <DEDUP_REMOVED lines=46> */
[----:B------:R-:W-:-:S11]  /*15ea0*/  PRMT R7, RZ, 0x7610, R7 ;  /* 0x00007610ff077816 */ /* 0x000fd60000000007 */
[----:B---3--:R-:W-:-:S04]  /*15eb0*/  @P0 LOP3.LUT R3, R3, R2, RZ, 0x3c, !PT ;  /* 0x0000000203030212 */ /* 0x008fc800078e3cff */
[----:B------:R-:W-:-:S04]  /*15ec0*/  @P0 LOP3.LUT R2, R3, R2, RZ, 0x3c, !PT ;  /* 0x0000000203020212 */ /* 0x000fc800078e3cff */
[----:B------:R-:W-:-:S05]  /*15ed0*/  @P0 LOP3.LUT R3, R3, R2, RZ, 0x3c, !PT ;  /* 0x0000000203030212 */ /* 0x000fca00078e3cff */
[----:B------:R-:W3:Y:S04]  /*15ee0*/  @P0 LDG.E.U16 R7, [R2.64] ;  /* 0x0000000602070981 */ /* 0x000ee8000c1e1500 */
[----:B--2---:R-:W-:Y:S04]  /*15ef0*/  STL [R1+0x21a4], R18 ;  /* 0x0021a41201007387 */ /* 0x004fe80000100800 */
[----:B------:R-:W-:Y:S01]  /*15f00*/  STL [R1+0x21a8], R18 ;  /* 0x0021a81201007387 */ /* 0x000fe20000100800 */
[----:B------:R-:W-:-:S03]  /*15f10*/  ISETP.GT.AND P2, PT, R13, 0x3a, PT ;  /* 0x0000003a0d00780c */ /* 0x000fc60003f44270 */
[----:B---3--:R0:W-:Y:S04]  /*15f20*/  STL [R1], R7 ;  /* 0x0000000701007387 */ /* 0x0081e80000100800 */
        /* <DEDUP_REMOVED lines=27> */
[----:B------:R0:W4:Y:S04]  /*160e0*/  @P4 LDG.E.U16 R7, [R2.64] ;  /* 0x0000000602074981 */ /* 0x000128000c1e1500 */
[----:B0-----:R-:W3:Y:S04]  /*160f0*/  LDL R2, [R1+0x654] ;  /* 0x0006540001027983 */ /* 0x001ee80000100800 */
[----:B------:R-:W3:Y:S01]  /*16100*/  LDL R3, [R1+0x658] ;  /* 0x0006580001037983 */ /* 0x000ee20000100800 */
[----:B------:R-:W-:Y:S02]  /*16110*/  ISETP.GT.AND P1, PT, R13, 0x3d, PT ;  /* 0x0000003d0d00780c */ /* 0x000fe40003f24270 */
[----:B--2---:R-:W-:-:S11]  /*16120*/  PRMT R12, RZ, 0x7610, R12 ;  /* 0x00007610ff0c7816 */ /* 0x004fd6000000000c */
[----:B---3--:R-:W-:-:S04]  /*16130*/  @P1 LOP3.LUT R3, R3, R2, RZ, 0x3c, !PT ;  /* 0x0000000203031212 */ /* 0x008fc800078e3cff */
[----:B------:R-:W-:-:S04]  /*16140*/  @P1 LOP3.LUT R2, R3, R2, RZ, 0x3c, !PT ;  /* 0x0000000203021212 */ /* 0x000fc800078e3cff */
[----:B------:R-:W-:-:S05]  /*16150*/  @P1 LOP3.LUT R3, R3, R2, RZ, 0x3c, !PT ;  /* 0x0000000203031212 */ /* 0x000fca00078e3cff */
[----:B------:R-:W2:Y:S04]  /*16160*/  @P1 LDG.E.U16 R12, [R2.64] ;  /* 0x00000006020c1981 */ /* 0x000ea8000c1e1500 */
[----:B----4-:R0:W-:Y:S04]  /*16170*/  STL [R1+0x3a4], R7 ;  /* 0x0003a40701007387 */ /* 0x0101e80000100800 */
[----:B0-----:R-:W3:Y:S04]  /*16180*/  LDL R7, [R1+0x640] ;  /* 0x0006400001077983 */ /* 0x001ee80000100800 */
[----:B--2---:R0:W-:Y:S04]  /*16190*/  STL [R1+0x3a0], R12 ;  /* 0x0003a00c01007387 */ /* 0x0041e80000100800 */
        /* <DEDUP_REMOVED lines=14> */
[----:B------:R-:W-:-:S02]  /*16280*/  PRMT R6, RZ, 0x7610, R6 ;  /* 0x00007610ff067816 */ /* 0x000fc40000000006 */
[----:B--2---:R-:W-:-:S04]  /*16290*/  @P2 LOP3.LUT R3, R3, R2, RZ, 0x3c, !PT ;  /* 0x0000000203032212 */ /* 0x004fc800078e3cff */
[----:B------:R-:W-:-:S04]  /*162a0*/  @P2 LOP3.LUT R2, R3, R2, RZ, 0x3c, !PT ;  /* 0x0000000203022212 */ /* 0x000fc800078e3cff */
[----:B------:R-:W-:-:S05]  /*162b0*/  @P2 LOP3.LUT R3, R3, R2, RZ, 0x3c, !PT ;  /* 0x0000000203032212 */ /* 0x000fca00078e3cff */
[----:B------:R-:W2:Y:S01]  /*162c0*/  @P2 LDG.E.U16 R6, [R2.64] ;  /* 0x0000000602062981 */ /* 0x000ea2000c1e1500 */
[C---:B------:R-:W-:Y:S02]  /*162d0*/  ISETP.GT.AND P3, PT, R13.reuse, 0x40, PT ;  /* 0x000000400d00780c */ /* 0x040fe40003f64270 */
[----:B------:R-:W-:Y:S01]  /*162e0*/  PRMT R12, RZ, 0x7610, R12 ;  /* 0x00007610ff0c7816 */ /* 0x000fe2000000000c */
[----:B--2---:R0:W-:Y:S04]  /*162f0*/  STL [R1+0x378], R6 ;  /* 0x0003780601007387 */ /* 0x0041e80000100800 */
[----:B0-----:R-:W2:Y:S04]  /*16300*/  LDL.LU R6, [R1+0x2250] ;  /* 0x0022500001067983 */ /* 0x001ea80000300800 */
[----:B------:R-:W2:Y:S02]  /*16310*/  LDL R3, [R1+0x63c] ;  /* 0x00063c0001037983 */ /* 0x000ea40000100800 */
[----:B---3--:R-:W-:Y:S01]  /*16320*/  @P3 IMAD.MOV.U32 R2, RZ, RZ, R7 ;  /* 0x000000ffff023224 */ /* 0x008fe200078e0007 */
[----:B------:R-:W-:-:S02]  /*16330*/  ISETP.GT.AND P4, PT, R13, 0x41, PT ;  /* 0x000000410d00780c */ /* 0x000fc40003f84270 */
[----:B----4-:R-:W-:Y:S01]  /*16340*/  PRMT R27, RZ, 0x7610, R27 ;  /* 0x00007610ff1b7816 */ /* 0x010fe2000000001b */
[----:B------:R-:W3:Y:S04]  /*16350*/  LDL R7, [R1+0x628] ;  /* 0x0006280001077983 */ /* 0x000ee80000100800 */
[----:B--2---:R0:W2:Y:S04]  /*16360*/  @P3 LDG.E.U16 R12, [R2.64] ;  /* 0x00000006020c3981 */ /* 0x0040a8000c1e1500 */
[----:B0-----:R-:W4:Y:S04]  /*16370*/  LDL R2, [R1+0x634] ;  /* 0x0006340001027983 */ /* 0x001f280000100800 */
[----:B------:R-:W4:Y:S04]  /*16380*/  LDL R3, [R1+0x638] ;  /* 0x0006380001037983 */ /* 0x000f280000100800 */
[----:B--2---:R-:W-:Y:S04]  /*16390*/  STL [R1+0x21ac], R12 ;  /* 0x0021ac0c01007387 */ /* 0x004fe80000100800 */
[----:B------:R-:W-:Y:S01]  /*163a0*/  STL [R1+0x21b0], R12 ;  /* 0x0021b00c01007387 */ /* 0x000fe20000100800 */
[----:B----4-:R-:W-:-:S04]  /*163b0*/  @P4 LOP3.LUT R3, R3, R2, RZ, 0x3c, !PT ;  /* 0x0000000203034212 */ /* 0x010fc800078e3cff */
[C---:B------:R-:W-:Y:S01]  /*163c0*/  @P4 LOP3.LUT R2, R3.reuse, R2, RZ, 0x3c, !PT ;  /* 0x0000000203024212 */ /* 0x040fe200078e3cff */
[----:B------:R-:W-:Y:S03]  /*163d0*/  STL [R1+0x21b4], R12 ;  /* 0x0021b40c01007387 */ /* 0x000fe60000100800 */
[----:B------:R-:W-:Y:S01]  /*163e0*/  @P4 LOP3.LUT R3, R3, R2, RZ, 0x3c, !PT ;  /* 0x0000000203034212 */ /* 0x000fe200078e3cff */
[----:B------:R-:W-:Y:S04]  /*163f0*/  STL [R1+0x21b8], R12 ;  /* 0x0021b80c01007387 */ /* 0x000fe80000100800 */
[----:B------:R-:W-:Y:S04]  /*16400*/  STL [R1+0x21bc], R12 ;  /* 0x0021bc0c01007387 */ /* 0x000fe80000100800 */
[----:B------:R0:W2:Y:S04]  /*16410*/  @P4 LDG.E.U16 R27, [R2.64] ;  /* 0x00000006021b4981 */ /* 0x0000a8000c1e1500 */
[----:B0-----:R-:W4:Y:S04]  /*16420*/  LDL R2, [R1+0x62c] ;  /* 0x00062c0001027983 */ /* 0x001f280000100800 */
[----:B------:R-:W4:Y:S01]  /*16430*/  LDL R3, [R1+0x630] ;  /* 0x0006300001037983 */ /* 0x000f220000100800 */
[----:B------:R-:W-:-:S02]  /*16440*/  ISETP.GT.AND P1, PT, R13, 0x42, PT ;  /* 0x000000420d00780c */ /* 0x000fc40003f24270 */
[----:B------:R-:W-:-:S11]  /*16450*/  PRMT R11, RZ, 0x7610, R11 ;  /* 0x00007610ff0b7816 */ /* 0x000fd6000000000b */
[----:B----4-:R-:W-:-:S04]  /*16460*/  @P1 LOP3.LUT R3, R3, R2, RZ, 0x3c, !PT ;  /* 0x0000000203031212 */ /* 0x010fc800078e3cff */
[----:B------:R-:W-:-:S04]  /*16470*/  @P1 LOP3.LUT R2, R3, R2, RZ, 0x3c, !PT ;  /* 0x0000000203021212 */ /* 0x000fc800078e3cff */
[----:B------:R-:W-:-:S05]  /*16480*/  @P1 LOP3.LUT R3, R3, R2, RZ, 0x3c, !PT ;  /* 0x0000000203031212 */ /* 0x000fca00078e3cff */
[----:B------:R-:W4:Y:S04]  /*16490*/  @P1 LDG.E.U16 R11, [R2.64] ;  /* 0x00000006020b1981 */ /* 0x000f28000c1e1500 */
[----:B--2---:R-:W-:Y:S01]  /*164a0*/  STL [R1+0x2148], R27 ;  /* 0x0021481b01007387 */ /* 0x004fe20000100800 */
[----:B------:R-:W-:-:S03]  /*164b0*/  ISETP.GT.AND P0, PT, R13, 0x43, PT ;  /* 0x000000430d00780c */ /* 0x000fc60003f04270 */
[----:B----4-:R0:W-:Y:S04]  /*164c0*/  STL [R1+0x104], R11 ;  /* 0x0001040b01007387 */ /* 0x0101e80000100800 */
[----:B0-----:R-:W2:Y:S04]  /*164d0*/  LDL.LU R11, [R1+0x224c] ;  /* 0x00224c00010b7983 */ /* 0x001ea80000300800 */
[----:B------:R-:W4:Y:S01]  /*164e0*/  LDL R3, [R1+0x624] ;  /* 0x0006240001037983 */ /* 0x000f220000100800 */
[----:B------:R-:W-:Y:S01]  /*164f0*/  PRMT R6, RZ, 0x7610, R6 ;  /* 0x00007610ff067816 */ /* 0x000fe20000000006 */
[----:B---3--:R-:W-:Y:S01]  /*16500*/  @P0 IMAD.MOV.U32 R2, RZ, RZ, R7 ;  /* 0x000000ffff020224 */ /* 0x008fe200078e0007 */
[----:B------:R-:W-:Y:S01]  /*16510*/  ISETP.GT.AND P2, PT, R13, 0x44, PT ;  /* 0x000000440d00780c */ /* 0x000fe20003f44270 */
[----:B------:R-:W3:Y:S04]  /*16520*/  LDL R7, [R1+0x5fc] ;  /* 0x0005fc0001077983 */ /* 0x000ee80000100800 */
[----:B----4-:R0:W4:Y:S04]  /*16530*/  @P0 LDG.E.U16 R6, [R2.64] ;  /* 0x0000000602060981 */ /* 0x010128000c1e1500 */
[----:B0-----:R-:W2:Y:S04]  /*16540*/  LDL R2, [R1+0x61c] ;  /* 0x00061c0001027983 */ /* 0x001ea80000100800 */
[----:B------:R-:W2:Y:S01]  /*16550*/  LDL R3, [R1+0x620] ;  /* 0x0006200001037983 */ /* 0x000ea20000100800 */
[----:B------:R-:W-:-:S02]  /*16560*/  PRMT R10, RZ, 0x7610, R10 ;  /* 0x00007610ff0a7816 */ /* 0x000fc4000000000a */
[----:B--2---:R-:W-:-:S04]  /*16570*/  @P2 LOP3.LUT R3, R3, R2, RZ, 0x3c, !PT ;  /* 0x0000000203032212 */ /* 0x004fc800078e3cff */
[----:B------:R-:W-:-:S04]  /*16580*/  @P2 LOP3.LUT R2, R3, R2, RZ, 0x3c, !PT ;  /* 0x0000000203022212 */ /* 0x000fc800078e3cff */
[----:B------:R-:W-:-:S05]  /*16590*/  @P2 LOP3.LUT R3, R3, R2, RZ, 0x3c, !PT ;  /* 0x0000000203032212 */ /* 0x000fca00078e3cff */
[----:B------:R-:W2:Y:S04]  /*165a0*/  @P2 LDG.E.U16 R10, [R2.64] ;  /* 0x00000006020a2981 */ /* 0x000ea8000c1e1500 */
[----:B----4-:R0:W-:Y:S04]  /*165b0*/  STL [R1+0x14c], R6 ;  /* 0x00014c0601007387 */ /* 0x0101e80000100800 */
[----:B0-----:R-:W4:Y:S04]  /*165c0*/  LDL R6, [R1+0x600] ;  /* 0x0006000001067983 */ /* 0x001f280000100800 */
[----:B--2---:R0:W-:Y:S04]  /*165d0*/  STL [R1+0x36c], R10 ;  /* 0x00036c0a01007387 */ /* 0x0041e80000100800 */
[----:B0-----:R-:W2:Y:S04]  /*165e0*/  LDL.LU R10, [R1+0x2248] ;  /* 0x00224800010a7983 */ /* 0x001ea80000300800 */
[----:B------:R-:W2:Y:S04]  /*165f0*/  LDL R2, [R1+0x614] ;  /* 0x0006140001027983 */ /* 0x000ea80000100800 */
[----:B------:R-:W2:Y:S01]  /*16600*/  LDL R3, [R1+0x618] ;  /* 0x0006180001037983 */ /* 0x000ea20000100800 */
[----:B------:R-:W-:-:S02]  /*16610*/  ISETP.GT.AND P3, PT, R13, 0x45, PT ;  /* 0x000000450d00780c */ /* 0x000fc40003f64270 */
[----:B------:R-:W-:-:S11]  /*16620*/  PRMT R22, RZ, 0x7610, R22 ;  /* 0x00007610ff167816 */ /* 0x000fd60000000016 */
[----:B--2---:R-:W-:-:S04]  /*16630*/  @P3 LOP3.LUT R3, R3, R2, RZ, 0x3c, !PT ;  /* 0x0000000203033212 */ /* 0x004fc800078e3cff */
[----:B------:R-:W-:-:S04]  /*16640*/  @P3 LOP3.LUT R2, R3, R2, RZ, 0x3c, !PT ;  /* 0x0000000203023212 */ /* 0x000fc800078e3cff */
[----:B------:R-:W-:-:S05]  /*16650*/  @P3 LOP3.LUT R3, R3, R2, RZ, 0x3c, !PT ;  /* 0x0000000203033212 */ /* 0x000fca00078e3cff */
[----:B------:R-:W2:Y:S01]  /*16660*/  @P3 LDG.E.U16 R22, [R2.64] ;  /* 0x0000000602163981 */ /* 0x000ea2000c1e1500 */
[----:B------:R-:W-:-:S03]  /*16670*/  ISETP.GT.AND P4, PT, R13, 0x46, PT ;  /* 0x000000460d00780c */ /* 0x000fc60003f84270 */
[----:B--2---:R0:W-:Y:S04]  /*16680*/  STL [R1+0x368], R22 ;  /* 0x0003681601007387 */ /* 0x0041e80000100800 */
[----:B0-----:R-:W2:Y:S04]  /*16690*/  LDL.LU R22, [R1+0x2244] ;  /* 0x0022440001167983 */ /* 0x001ea80000300800 */
[----:B------:R-:W2:Y:S04]  /*166a0*/  LDL R2, [R1+0x60c] ;  /* 0x00060c0001027983 */ /* 0x000ea80000100800 */
[----:B------:R-:W2:Y:S01]  /*166b0*/  LDL R3, [R1+0x610] ;  /* 0x0006100001037983 */ /* 0x000ea20000100800 */
[----:B------:R-:W-:-:S02]  /*166c0*/  PRMT R11, RZ, 0x7610, R11 ;  /* 0x00007610ff0b7816 */ /* 0x000fc4000000000b */
        /* <DEDUP_REMOVED lines=10> */
[----:B------:R-:W-:Y:S02]  /*16770*/  ISETP.GT.AND P0, PT, R13, 0x48, PT ;  /* 0x000000480d00780c */ /* 0x000fe40003f04270 */
[----:B--2---:R-:W-:-:S04]  /*16780*/  @P1 LOP3.LUT R3, R3, R2, RZ, 0x3c, !PT ;  /* 0x0000000203031212 */ /* 0x004fc800078e3cff */
[----:B------:R-:W-:-:S04]  /*16790*/  @P1 LOP3.LUT R2, R3, R2, RZ, 0x3c, !PT ;  /* 0x0000000203021212 */ /* 0x000fc800078e3cff */
[----:B------:R-:W-:-:S05]  /*167a0*/  @P1 LOP3.LUT R3, R3, R2, RZ, 0x3c, !PT ;  /* 0x0000000203031212 */ /* 0x000fca00078e3cff */
[----:B------:R4:W2:Y:S01]  /*167b0*/  @P1 LDG.E.U16 R22, [R2.64] ;  /* 0x0000000602161981 */ /* 0x0008a2000c1e1500 */
[----:B------:R-:W-:Y:S01]  /*167c0*/  PRMT R11, RZ, 0x7610, R11 ;  /* 0x00007610ff0b7816 */ /* 0x000fe2000000000b */
[----:B----4-:R-:W-:Y:S02]  /*167d0*/  @P0 IMAD.MOV.U32 R2, RZ, RZ, R6 ;  /* 0x000000ffff020224 */ /* 0x010fe400078e0006 */
[----:B---3--:R-:W-:-:S05]  /*167e0*/  @P0 IMAD.MOV.U32 R3, RZ, RZ, R7 ;  /* 0x000000ffff030224 */ /* 0x008fca00078e0007 */
[----:B------:R0:W3:Y:S04]  /*167f0*/  @P0 LDG.E.U16 R11, [R2.64] ;  /* 0x00000006020b0981 */ /* 0x0000e8000c1e1500 */
[----:B--2---:R1:W-:Y:S04]  /*16800*/  STL [R1+0x35c], R22 ;  /* 0x00035c1601007387 */ /* 0x0043e80000100800 */
[----:B-1----:R-:W2:Y:S04]  /*16810*/  LDL.LU R22, [R1+0x223c] ;  /* 0x00223c0001167983 */ /* 0x002ea80000300800 */
[----:B0-----:R-:W4:Y:S04]  /*16820*/  LDL R2, [R1+0x5f4] ;  /* 0x0005f40001027983 */ /* 0x001f280000100800 */
[----:B------:R-:W4:Y:S01]  /*16830*/  LDL R3, [R1+0x5f8] ;  /* 0x0005f80001037983 */ /* 0x000f220000100800 */
[----:B------:R-:W-:-:S03]  /*16840*/  ISETP.GT.AND P2, PT, R13, 0x49, PT ;  /* 0x000000490d00780c */ /* 0x000fc60003f44270 */
[----:B------:R-:W4:Y:S04]  /*16850*/  LDL R7, [R1+0x5d4] ;  /* 0x0005d40001077983 */ /* 0x000f280000100800 */
[----:B------:R-:W4:Y:S04]  /*16860*/  LDL R6, [R1+0x5d8] ;  /* 0x0005d80001067983 */ /* 0x000f280000100800 */
[----:B---3--:R-:W-:Y:S01]  /*16870*/  STL [R1+0x2184], R11 ;  /* 0x0021840b01007387 */ /* 0x008fe20000100800 */
[----:B--2---:R-:W-:Y:S02]  /*16880*/  PRMT R22, RZ, 0x7610, R22 ;  /* 0x00007610ff167816 */ /* 0x004fe40000000016 */
[----:B----4-:R-:W-:-:S04]  /*16890*/  @P2 LOP3.LUT R3, R3, R2, RZ, 0x3c, !PT ;  /* 0x0000000203032212 */ /* 0x010fc800078e3cff */
        /* <DEDUP_REMOVED lines=14> */
[----:B---3--:R0:W-:Y:S04]  /*16980*/  STL [R1+0xf0], R4 ;  /* 0x0000f00401007387 */ /* 0x0081e80000100800 */
        /* <DEDUP_REMOVED lines=13> */
[----:B------:R-:W-:-:S02]  /*16a60*/  ISETP.GT.AND P1, PT, R13, 0x4d, PT ;  /* 0x0000004d0d00780c */ /* 0x000fc40003f24270 */
[----:B--2---:R-:W-:Y:S02]  /*16a70*/  PRMT R4, RZ, 0x7610, R4 ;  /* 0x00007610ff047816 */ /* 0x004fe40000000004 */
[----:B----4-:R-:W-:-:S04]  /*16a80*/  @P0 LOP3.LUT R3, R3, R2, RZ, 0x3c, !PT ;  /* 0x0000000203030212 */ /* 0x010fc800078e3cff */
[----:B------:R-:W-:-:S04]  /*16a90*/  @P0 LOP3.LUT R2, R3, R2, RZ, 0x3c, !PT ;  /* 0x0000000203020212 */ /* 0x000fc800078e3cff */
[----:B------:R-:W-:Y:S02]  /*16aa0*/  @P0 LOP3.LUT R3, R3, R2, RZ, 0x3c, !PT ;  /* 0x0000000203030212 */ /* 0x000fe400078e3cff */
[----:B---3--:R-:W-:-:S03]  /*16ab0*/  PRMT R10, RZ, 0x7610, R10 ;  /* 0x00007610ff0a7816 */ /* 0x008fc6000000000a */
[----:B------:R0:W2:Y:S02]  /*16ac0*/  @P0 LDG.E.U16 R4, [R2.64] ;  /* 0x0000000602040981 */ /* 0x0000a4000c1e1500 */
[----:B0-----:R-:W-:Y:S02]  /*16ad0*/  @P1 IMAD.MOV.U32 R2, RZ, RZ, R6 ;  /* 0x000000ffff021224 */ /* 0x001fe400078e0006 */
[----:B------:R-:W-:-:S05]  /*16ae0*/  @P1 IMAD.MOV.U32 R3, RZ, RZ, R7 ;  /* 0x000000ffff031224 */ /* 0x000fca00078e0007 */
[----:B------:R-:W3:Y:S04]  /*16af0*/  @P1 LDG.E.U16 R10, [R2.64] ;  /* 0x00000006020a1981 */ /* 0x000ee8000c1e1500 */
[----:B--2---:R0:W-:Y:S04]  /*16b00*/  STL [R1+0x354], R4 ;  /* 0x0003540401007387 */ /* 0x0041e80000100800 */
[----:B0-----:R-:W2:Y:S04]  /*16b10*/  LDL.LU R4, [R1+0x2230] ;  /* 0x0022300001047983 */ /* 0x001ea80000300800 */
[----:B------:R-:W4:Y:S04]  /*16b20*/  LDL R7, [R1+0x5b4] ;  /* 0x0005b40001077983 */ /* 0x000f280000100800 */
[----:B------:R-:W2:Y:S04]  /*16b30*/  LDL R6, [R1+0x5b8] ;  /* 0x0005b80001067983 */ /* 0x000ea80000100800 */
[----:B---3--:R0:W-:Y:S04]  /*16b40*/  STL [R1+0x350], R10 ;  /* 0x0003500a01007387 */ /* 0x0081e80000100800 */
[----:B0-----:R-:W3:Y:S04]  /*16b50*/  LDL.LU R10, [R1+0x222c] ;  /* 0x00222c00010a7983 */ /* 0x001ee80000300800 */
[----:B------:R-:W2:Y:S04]  /*16b60*/  LDL R2, [R1+0x5cc] ;  /* 0x0005cc0001027983 */ /* 0x000ea80000100800 */
[----:B------:R-:W2:Y:S01]  /*16b70*/  LDL R3, [R1+0x5d0] ;  /* 0x0005d00001037983 */ /* 0x000ea20000100800 */
[----:B------:R-:W-:-:S02]  /*16b80*/  ISETP.GT.AND P2, PT, R13, 0x4e, PT ;  /* 0x0000004e0d00780c */ /* 0x000fc40003f44270 */
[----:B---3--:R-:W-:-:S11]  /*16b90*/  PRMT R10, RZ, 0x7610, R10 ;  /* 0x00007610ff0a7816 */ /* 0x008fd6000000000a */
        /* <DEDUP_REMOVED lines=20> */
[----:B------:R-:W-:Y:S02]  /*16ce0*/  ISETP.GT.AND P0, PT, R13, 0x51, PT ;  /* 0x000000510d00780c */ /* 0x000fe40003f04270 */
[----:B---3--:R-:W-:-:S04]  /*16cf0*/  @P1 LOP3.LUT R3, R3, R2, RZ, 0x3c, !PT ;  /* 0x0000000203031212 */ /* 0x008fc800078e3cff */
[----:B------:R-:W-:-:S04]  /*16d00*/  @P1 LOP3.LUT R2, R3, R2, RZ, 0x3c, !PT ;  /* 0x0000000203021212 */ /* 0x000fc800078e3cff */
[----:B------:R-:W-:-:S05]  /*16d10*/  @P1 LOP3.LUT R3, R3, R2, RZ, 0x3c, !PT ;  /* 0x0000000203031212 */ /* 0x000fca00078e3cff */
[----:B------:R0:W2:Y:S01]  /*16d20*/  @P1 LDG.E.U16 R10, [R2.64] ;  /* 0x00000006020a1981 */ /* 0x0000a2000c1e1500 */
[----:B------:R-:W-:Y:S01]  /*16d30*/  PRMT R4, RZ, 0x7610, R4 ;  /* 0x00007610ff047816 */ /* 0x000fe20000000004 */
[----:B0-----:R-:W-:Y:S02]  /*16d40*/  @P0 IMAD.MOV.U32 R2, RZ, RZ, R6 ;  /* 0x000000ffff020224 */ /* 0x001fe400078e0006 */
[----:B----4-:R-:W-:-:S05]  /*16d50*/  @P0 IMAD.MOV.U32 R3, RZ, RZ, R7 ;  /* 0x000000ffff030224 */ /* 0x010fca00078e0007 */
[----:B------:R0:W3:Y:S04]  /*16d60*/  @P0 LDG.E.U16 R4, [R2.64] ;  /* 0x0000000602040981 */ /* 0x0000e8000c1e1500 */
[----:B--2---:R-:W-:Y:S04]  /*16d70*/  STL [R1+0x2180], R10 ;  /* 0x0021800a01007387 */ /* 0x004fe80000100800 */
[----:B0-----:R-:W2:Y:S04]  /*16d80*/  LDL R2, [R1+0x5ac] ;  /* 0x0005ac0001027983 */ /* 0x001ea80000100800 */
[----:B------:R-:W2:Y:S01]  /*16d90*/  LDL R3, [R1+0x5b0] ;  /* 0x0005b00001037983 */ /* 0x000ea20000100800 */
[----:B------:R-:W-:-:S02]  /*16da0*/  ISETP.GT.AND P1, PT, R13, 0x52, PT ;  /* 0x000000520d00780c */ /* 0x000fc40003f24270 */
[----:B------:R-:W-:Y:S01]  /*16db0*/  PRMT R15, RZ, 0x7610, R15 ;  /* 0x00007610ff0f7816 */ /* 0x000fe2000000000f */
[----:B------:R-:W4:Y:S04]  /*16dc0*/  LDL R7, [R1+0x594] ;  /* 0x0005940001077983 */ /* 0x000f280000100800 */
[----:B------:R-:W3:Y:S06]  /*16dd0*/  LDL R6, [R1+0x598] ;  /* 0x0005980001067983 */ /* 0x000eec0000100800 */
        /* <DEDUP_REMOVED lines=21> */
[----:B------:R-:W-:-:S02]  /*16f30*/  ISETP.GT.AND P0, PT, R13, 0x55, PT ;  /* 0x000000550d00780c */ /* 0x000fc40003f04270 */
[----:B------:R-:W-:Y:S02]  /*16f40*/  PRMT R9, RZ, 0x7610, R9 ;  /* 0x00007610ff097816 */ /* 0x000fe40000000009 */
[----:B--2---:R-:W-:Y:S02]  /*16f50*/  PRMT R15, RZ, 0x7610, R15 ;  /* 0x00007610ff0f7816 */ /* 0x004fe4000000000f */
[----:B---3--:R-:W-:-:S04]  /*16f60*/  @P1 LOP3.LUT R3, R3, R2, RZ, 0x3c, !PT ;  /* 0x0000000203031212 */ /* 0x008fc800078e3cff */
[----:B------:R-:W-:-:S04]  /*16f70*/  @P1 LOP3.LUT R2, R3, R2, RZ, 0x3c, !PT ;  /* 0x0000000203021212 */ /* 0x000fc800078e3cff */
[----:B------:R-:W-:-:S05]  /*16f80*/  @P1 LOP3.LUT R3, R3, R2, RZ, 0x3c, !PT ;  /* 0x0000000203031212 */ /* 0x000fca00078e3cff */
[----:B------:R0:W2:Y:S02]  /*16f90*/  @P1 LDG.E.U16 R15, [R2.64] ;  /* 0x00000006020f1981 */ /* 0x0000a4000c1e1500 */
[----:B0-----:R-:W-:Y:S02]  /*16fa0*/  @P0 IMAD.MOV.U32 R2, RZ, RZ, R6 ;  /* 0x000000ffff020224 */ /* 0x001fe400078e0006 */
[----:B----4-:R-:W-:-:S05]  /*16fb0*/  @P0 IMAD.MOV.U32 R3, RZ, RZ, R7 ;  /* 0x000000ffff030224 */ /* 0x010fca00078e0007 */
[----:B------:R-:W3:Y:S04]  /*16fc0*/  @P0 LDG.E.U16 R9, [R2.64] ;  /* 0x0000000602090981 */ /* 0x000ee8000c1e1500 */
[----:B--2---:R0:W-:Y:S04]  /*16fd0*/  STL [R1+0x138], R15 ;  /* 0x0001380f01007387 */ /* 0x0041e80000100800 */
[----:B------:R-:W2:Y:S04]  /*16fe0*/  LDL R7, [R1+0x574] ;  /* 0x0005740001077983 */ /* 0x000ea80000100800 */
[----:B------:R-:W2:Y:S04]  /*16ff0*/  LDL R6, [R1+0x578] ;  /* 0x0005780001067983 */ /* 0x000ea80000100800 */
[----:B0-----:R-:W4:Y:S04]  /*17000*/  LDL R15, [R1+0x580] ;  /* 0x00058000010f7983 */ /* 0x001f280000100800 */
[----:B---3--:R0:W-:Y:S04]  /*17010*/  STL [R1+0x134], R9 ;  /* 0x0001340901007387 */ /* 0x0081e80000100800 */
[----:B0-----:R-:W3:Y:S04]  /*17020*/  LDL.LU R9, [R1+0x2218] ;  /* 0x0022180001097983 */ /* 0x001ee80000300800 */
        /* <DEDUP_REMOVED lines=19> */
[----:B------:R-:W-:Y:S01]  /*17160*/  ISETP.GT.AND P0, PT, R13, 0x59, PT ;  /* 0x000000590d00780c */ /* 0x000fe20003f04270 */
[----:B--2---:R0:W-:Y:S04]  /*17170*/  STL [R1+0x128], R14 ;  /* 0x0001280e01007387 */ /* 0x0041e80000100800 */
[----:B0-----:R-:W2:Y:S04]  /*17180*/  LDL.LU R14, [R1+0x2210] ;  /* 0x00221000010e7983 */ /* 0x001ea80000300800 */
[----:B------:R-:W2:Y:S01]  /*17190*/  LDL R3, [R1+0x57c] ;  /* 0x00057c0001037983 */ /* 0x000ea20000100800 */
[----:B---3--:R-:W-:Y:S01]  /*171a0*/  PRMT R9, RZ, 0x7610, R9 ;  /* 0x00007610ff097816 */ /* 0x008fe20000000009 */
[----:B----4-:R-:W-:Y:S01]  /*171b0*/  @P1 IMAD.MOV.U32 R2, RZ, RZ, R15 ;  /* 0x000000ffff021224 */ /* 0x010fe200078e000f */
[----:B------:R-:W-:Y:S01]  /*171c0*/  PRMT R28, RZ, 0x7610, R28 ;  /* 0x00007610ff1c7816 */ /* 0x000fe2000000001c */
[----:B------:R-:W3:Y:S04]  /*171d0*/  LDL R15, [R1+0x568] ;  /* 0x00056800010f7983 */ /* 0x000ee80000100800 */
[----:B--2---:R0:W2:Y:S02]  /*171e0*/  @P1 LDG.E.U16 R9, [R2.64] ;  /* 0x0000000602091981 */ /* 0x0040a4000c1e1500 */
[----:B0-----:R-:W-:-:S06]  /*171f0*/  PRMT R3, RZ, 0x7610, R3 ;  /* 0x00007610ff037816 */ /* 0x001fcc0000000003 */
[----:B------:R0:W4:Y:S04]  /*17200*/  @P0 LDG.E.U16 R3, [R6.64] ;  /* 0x0000000606030981 */ /* 0x000128000c1e1500 */
[----:B0-----:R-:W2:Y:S04]  /*17210*/  LDL R6, [R1+0x56c] ;  /* 0x00056c0001067983 */ /* 0x001ea80000100800 */
[----:B------:R-:W2:Y:S01]  /*17220*/  LDL R7, [R1+0x570] ;  /* 0x0005700001077983 */ /* 0x000ea20000100800 */
[----:B------:R-:W-:-:S03]  /*17230*/  ISETP.GT.AND P1, PT, R13, 0x5a, PT ;  /* 0x0000005a0d00780c */ /* 0x000fc60003f24270 */
[----:B----4-:R-:W-:Y:S10]  /*17240*/  STL [R1+0x2158], R3 ;  /* 0x0021580301007387 */ /* 0x010ff40000100800 */
[----:B--2---:R-:W-:-:S04]  /*17250*/  @P1 LOP3.LUT R7, R7, R6, RZ, 0x3c, !PT ;  /* 0x0000000607071212 */ /* 0x004fc800078e3cff */
[----:B------:R-:W-:-:S04]  /*17260*/  @P1 LOP3.LUT R6, R7, R6, RZ, 0x3c, !PT ;  /* 0x0000000607061212 */ /* 0x000fc800078e3cff */
[----:B------:R-:W-:Y:S01]  /*17270*/  @P1 LOP3.LUT R7, R7, R6, RZ, 0x3c, !PT ;  /* 0x0000000607071212 */ /* 0x000fe200078e3cff */
[----:B------:R-:W-:Y:S04]  /*17280*/  STL [R1+0x215c], R3 ;  /* 0x00215c0301007387 */ /* 0x000fe80000100800 */
[----:B------:R0:W2:Y:S04]  /*17290*/  @P1 LDG.E.U16 R28, [R6.64] ;  /* 0x00000006061c1981 */ /* 0x0000a8000c1e1500 */
[----:B0-----:R-:W4:Y:S01]  /*172a0*/  LDL R7, [R1+0x564] ;  /* 0x0005640001077983 */ /* 0x001f220000100800 */
[----:B------:R-:W-:-:S02]  /*172b0*/  ISETP.GT.AND P0, PT, R13, 0x5b, PT ;  /* 0x0000005b0d00780c */ /* 0x000fc40003f04270 */
[----:B------:R-:W-:-:S11]  /*172c0*/  PRMT R14, RZ, 0x7610, R14 ;  /* 0x00007610ff0e7816 */ /* 0x000fd6000000000e */
[----:B---3--:R-:W-:Y:S01]  /*172d0*/  @P0 IMAD.MOV.U32 R6, RZ, RZ, R15 ;  /* 0x000000ffff060224 */ /* 0x008fe200078e000f */
[----:B--2---:R-:W-:Y:S04]  /*172e0*/  STL [R1+0x213c], R28 ;  /* 0x00213c1c01007387 */ /* 0x004fe80000100800 */
[----:B------:R-:W-:Y:S04]  /*172f0*/  STL [R1+0x2140], R28 ;  /* 0x0021401c01007387 */ /* 0x000fe80000100800 */
[----:B------:R-:W-:Y:S04]  /*17300*/  STL [R1+0x2160], R28 ;  /* 0x0021601c01007387 */ /* 0x000fe80000100800 */
[----:B------:R-:W-:Y:S04]  /*17310*/  STL [R1+0x2164], R28 ;  /* 0x0021641c01007387 */ /* 0x000fe80000100800 */
[----:B----4-:R0:W2:Y:S01]  /*17320*/  @P0 LDG.E.U16 R14, [R6.64] ;  /* 0x00000006060e0981 */ /* 0x0100a2000c1e1500 */
[----:B------:R-:W-:-:S02]  /*17330*/  ISETP.GT.AND P1, PT, R13, 0x5c, PT ;  /* 0x0000005c0d00780c */ /* 0x000fc40003f24270 */
[----:B------:R-:W-:Y:S01]  /*17340*/  PRMT R8, RZ, 0x7610, R8 ;  /* 0x00007610ff087816 */ /* 0x000fe20000000008 */
[----:B------:R-:W3:Y:S04]  /*17350*/  LDL R15, [R1+0x53c] ;  /* 0x00053c00010f7983 */ /* 0x000ee80000100800 */
[----:B0-----:R-:W4:Y:S04]  /*17360*/  LDL R6, [R1+0x55c] ;  /* 0x00055c0001067983 */ /* 0x001f280000100800 */
[----:B------:R-:W4:Y:S02]  /*17370*/  LDL R7, [R1+0x560] ;  /* 0x0005600001077983 */ /* 0x000f240000100800 */
[----:B----4-:R-:W-:-:S04]  /*17380*/  @P1 LOP3.LUT R7, R7, R6, RZ, 0x3c, !PT ;  /* 0x0000000607071212 */ /* 0x010fc800078e3cff */
[----:B------:R-:W-:-:S04]  /*17390*/  @P1 LOP3.LUT R6, R7, R6, RZ, 0x3c, !PT ;  /* 0x0000000607061212 */ /* 0x000fc800078e3cff */
[----:B------:R-:W-:-:S05]  /*173a0*/  @P1 LOP3.LUT R7, R7, R6, RZ, 0x3c, !PT ;  /* 0x0000000607071212 */ /* 0x000fca00078e3cff */
[----:B------:R-:W4:Y:S04]  /*173b0*/  @P1 LDG.E.U16 R8, [R6.64] ;  /* 0x0000000606081981 */ /* 0x000f28000c1e1500 */
[----:B--2---:R0:W-:Y:S04]  /*173c0*/  STL [R1+0x10c], R14 ;  /* 0x00010c0e01007387 */ /* 0x0041e80000100800 */
[----:B0-----:R-:W2:Y:S04]  /*173d0*/  LDL R14, [R1+0x540] ;  /* 0x00054000010e7983 */ /* 0x001ea80000100800 */
[----:B----4-:R0:W-:Y:S04]  /*173e0*/  STL [R1+0x120], R8 ;  /* 0x0001200801007387 */ /* 0x0101e80000100800 */
[----:B0-----:R-:W4:Y:S04]  /*173f0*/  LDL.LU R8, [R1+0x220c] ;  /* 0x00220c0001087983 */ /* 0x001f280000300800 */
[----:B------:R-:W2:Y:S04]  /*17400*/  LDL R6, [R1+0x554] ;  /* 0x0005540001067983 */ /* 0x000ea80000100800 */
[----:B------:R-:W2:Y:S01]  /*17410*/  LDL R7, [R1+0x558] ;  /* 0x0005580001077983 */ /* 0x000ea20000100800 */
[----:B------:R-:W-:-:S02]  /*17420*/  ISETP.GT.AND P0, PT, R13, 0x5d, PT ;  /* 0x0000005d0d00780c */ /* 0x000fc40003f04270 */
[----:B----4-:R-:W-:-:S11]  /*17430*/  PRMT R8, RZ, 0x7610, R8 ;  /* 0x00007610ff087816 */ /* 0x010fd60000000008 */
        /* <DEDUP_REMOVED lines=26> */
[----:B0-----:R-:W-:Y:S02]  /*175e0*/  @P1 IMAD.MOV.U32 R6, RZ, RZ, R14 ;  /* 0x000000ffff061224 */ /* 0x001fe400078e000e */
[----:B---3--:R-:W-:-:S05]  /*175f0*/  @P1 IMAD.MOV.U32 R7, RZ, RZ, R15 ;  /* 0x000000ffff071224 */ /* 0x008fca00078e000f */
[----:B------:R0:W3:Y:S04]  /*17600*/  @P1 LDG.E.U16 R8, [R6.64] ;  /* 0x0000000606081981 */ /* 0x0000e8000c1e1500 */
[----:B--2---:R1:W-:Y:S04]  /*17610*/  STL [R1+0x110], R25 ;  /* 0x0001101901007387 */ /* 0x0043e80000100800 */
[----:B-1----:R-:W2:Y:S04]  /*17620*/  LDL.LU R25, [R1+0x2200] ;  /* 0x0022000001197983 */ /* 0x002ea80000300800 */
[----:B0-----:R-:W2:Y:S04]  /*17630*/  LDL R6, [R1+0x534] ;  /* 0x0005340001067983 */ /* 0x001ea80000100800 */
[----:B------:R-:W2:Y:S01]  /*17640*/  LDL R7, [R1+0x538] ;  /* 0x0005380001077983 */ /* 0x000ea20000100800 */
[----:B------:R-:W-:-:S02]  /*17650*/  ISETP.GT.AND P0, PT, R13, 0x61, PT ;  /* 0x000000610d00780c */ /* 0x000fc40003f04270 */
[----:B----4-:R-:W-:Y:S01]  /*17660*/  PRMT R19, RZ, 0x7610, R19 ;  /* 0x00007610ff137816 */ /* 0x010fe20000000013 */
[----:B------:R-:W4:Y:S01]  /*17670*/  LDL R15, [R1+0x51c] ;  /* 0x00051c00010f7983 */ /* 0x000f220000100800 */
[----:B------:R-:W-:-:S03]  /*17680*/  ISETP.GT.AND P1, PT, R13, 0x62, PT ;  /* 0x000000620d00780c */ /* 0x000fc60003f24270 */
[----:B------:R-:W3:Y:S06]  /*17690*/  LDL R14, [R1+0x520] ;  /* 0x00052000010e7983 */ /* 0x000eec0000100800 */
[----:B--2---:R-:W-:-:S04]  /*176a0*/  @P0 LOP3.LUT R7, R7, R6, RZ, 0x3c, !PT ;  /* 0x0000000607070212 */ /* 0x004fc800078e3cff */
[----:B------:R-:W-:-:S04]  /*176b0*/  @P0 LOP3.LUT R6, R7, R6, RZ, 0x3c, !PT ;  /* 0x0000000607060212 */ /* 0x000fc800078e3cff */
[----:B------:R-:W-:-:S05]  /*176c0*/  @P0 LOP3.LUT R7, R7, R6, RZ, 0x3c, !PT ;  /* 0x0000000607070212 */ /* 0x000fca00078e3cff */
[----:B------:R0:W2:Y:S04]  /*176d0*/  @P0 LDG.E.U16 R19, [R6.64] ;  /* 0x0000000606130981 */ /* 0x0000a8000c1e1500 */
[----:B0-----:R-:W3:Y:S04]  /*176e0*/  LDL R6, [R1+0x52c] ;  /* 0x00052c0001067983 */ /* 0x001ee80000100800 */
[----:B------:R-:W3:Y:S01]  /*176f0*/  LDL R7, [R1+0x530] ;  /* 0x0005300001077983 */ /* 0x000ee20000100800 */
[----:B------:R-:W-:-:S03]  /*17700*/  PRMT R25, RZ, 0x7610, R25 ;  /* 0x00007610ff197816 */ /* 0x000fc60000000019 */
[----:B--2---:R-:W-:Y:S01]  /*17710*/  STL [R1+0x2168], R19 ;  /* 0x0021681301007387 */ /* 0x004fe20000100800 */
[----:B---3--:R-:W-:-:S04]  /*17720*/  @P1 LOP3.LUT R7, R7, R6, RZ, 0x3c, !PT ;  /* 0x0000000607071212 */ /* 0x008fc800078e3cff */
[----:B------:R-:W-:-:S04]  /*17730*/  @P1 LOP3.LUT R6, R7, R6, RZ, 0x3c, !PT ;  /* 0x0000000607061212 */ /* 0x000fc800078e3cff */
[----:B------:R-:W-:Y:S01]  /*17740*/  @P1 LOP3.LUT R7, R7, R6, RZ, 0x3c, !PT ;  /* 0x0000000607071212 */ /* 0x000fe200078e3cff */
[----:B------:R-:W-:Y:S04]  /*17750*/  STL [R1+0x216c], R19 ;  /* 0x00216c1301007387 */ /* 0x000fe80000100800 */
[----:B------:R0:W2:Y:S04]  /*17760*/  @P1 LDG.E.U16 R25, [R6.64] ;  /* 0x0000000606191981 */ /* 0x0000a8000c1e1500 */
[----:B0-----:R-:W3:Y:S04]  /*17770*/  LDL R6, [R1+0x524] ;  /* 0x0005240001067983 */ /* 0x001ee80000100800 */
[----:B------:R-:W3:Y:S01]  /*17780*/  LDL R7, [R1+0x528] ;  /* 0x0005280001077983 */ /* 0x000ee20000100800 */
[----:B------:R-:W-:-:S02]  /*17790*/  ISETP.GT.AND P0, PT, R13, 0x63, PT ;  /* 0x000000630d00780c */ /* 0x000fc40003f04270 */
        /* <DEDUP_REMOVED lines=9> */
[----:B0-----:R-:W2:Y:S06]  /*17830*/  LDL.LU R20, [R1+0x21fc] ;  /* 0x0021fc0001147983 */ /* 0x001eac0000300800 */
[----:B------:R-:W-:-:S02]  /*17840*/  @P1 IMAD.MOV.U32 R6, RZ, RZ, R14 ;  /* 0x000000ffff061224 */ /* 0x000fc400078e000e */
[----:B----4-:R-:W-:Y:S01]  /*17850*/  @P1 IMAD.MOV.U32 R7, RZ, RZ, R15 ;  /* 0x000000ffff071224 */ /* 0x010fe200078e000f */
[----:B------:R-:W3:Y:S04]  /*17860*/  LDL R14, [R1+0x500] ;  /* 0x00050000010e7983 */ /* 0x000ee80000100800 */
[----:B------:R-:W3:Y:S01]  /*17870*/  LDL R15, [R1+0x4fc] ;  /* 0x0004fc00010f7983 */ /* 0x000ee20000100800 */
[----:B--2---:R-:W-:-:S06]  /*17880*/  PRMT R20, RZ, 0x7610, R20 ;  /* 0x00007610ff147816 */ /* 0x004fcc0000000014 */
        /* <DEDUP_REMOVED lines=20> */
[----:B------:R0:W2:Y:S04]  /*179d0*/  @P1 LDG.E.U16 R0, [R6.64] ;  /* 0x0000000606001981 */ /* 0x0000a8000c1e1500 */
[----:B0-----:R-:W2:Y:S04]  /*179e0*/  LDL R6, [R1+0x504] ;  /* 0x0005040001067983 */ /* 0x001ea80000100800 */
[----:B------:R-:W2:Y:S01]  /*179f0*/  LDL R7, [R1+0x508] ;  /* 0x0005080001077983 */ /* 0x000ea20000100800 */
[----:B------:R-:W-:Y:S02]  /*17a00*/  ISETP.GT.AND P0, PT, R13, 0x67, PT ;  /* 0x000000670d00780c */ /* 0x000fe40003f04270 */
[----:B------:R-:W-:-:S11]  /*17a10*/  PRMT R24, RZ, 0x7610, R24 ;  /* 0x00007610ff187816 */ /* 0x000fd60000000018 */
[----:B--2---:R-:W-:-:S04]  /*17a20*/  @P0 LOP3.LUT R7, R7, R6, RZ, 0x3c, !PT ;  /* 0x0000000607070212 */ /* 0x004fc800078e3cff */
[----:B------:R-:W-:-:S04]  /*17a30*/  @P0 LOP3.LUT R6, R7, R6, RZ, 0x3c, !PT ;  /* 0x0000000607060212 */ /* 0x000fc800078e3cff */
[----:B------:R-:W-:-:S05]  /*17a40*/  @P0 LOP3.LUT R7, R7, R6, RZ, 0x3c, !PT ;  /* 0x0000000607070212 */ /* 0x000fca00078e3cff */
[----:B------:R0:W2:Y:S01]  /*17a50*/  @P0 LDG.E.U16 R24, [R6.64] ;  /* 0x0000000606180981 */ /* 0x0000a2000c1e1500 */
[----:B------:R-:W-:-:S03]  /*17a60*/  ISETP.GT.AND P1, PT, R13, 0x68, PT ;  /* 0x000000680d00780c */ /* 0x000fc60003f24270 */
[----:B------:R-:W-:Y:S01]  /*17a70*/  STL [R1+0x2138], R0 ;  /* 0x0021380001007387 */ /* 0x000fe20000100800 */
[----:B0-----:R-:W-:-:S09]  /*17a80*/  PRMT R7, RZ, 0x7610, R7 ;  /* 0x00007610ff077816 */ /* 0x001fd20000000007 */
[----:B---3--:R0:W3:Y:S04]  /*17a90*/  @P1 LDG.E.U16 R7, [R14.64] ;  /* 0x000000060e071981 */ /* 0x0080e8000c1e1500 */
[----:B--2---:R1:W-:Y:S04]  /*17aa0*/  STL [R1+0xf8], R24 ;  /* 0x0000f81801007387 */ /* 0x0043e80000100800 */
[----:B-1----:R-:W2:Y:S04]  /*17ab0*/  LDL.LU R24, [R1+0x21f0] ;  /* 0x0021f00001187983 */ /* 0x002ea80000300800 */
[----:B0-----:R-:W2:Y:S04]  /*17ac0*/  LDL R14, [R1+0x4f4] ;  /* 0x0004f400010e7983 */ /* 0x001ea80000100800 */
[----:B------:R-:W2:Y:S01]  /*17ad0*/  LDL R15, [R1+0x4f8] ;  /* 0x0004f800010f7983 */ /* 0x000ea20000100800 */
[----:B------:R-:W-:-:S02]  /*17ae0*/  ISETP.GT.AND P0, PT, R13, 0x69, PT ;  /* 0x000000690d00780c */ /* 0x000fc40003f04270 */
[----:B------:R-:W-:-:S11]  /*17af0*/  PRMT R20, RZ, 0x7610, R20 ;  /* 0x00007610ff147816 */ /* 0x000fd60000000014 */
[----:B--2---:R-:W-:-:S04]  /*17b00*/  @P0 LOP3.LUT R15, R15, R14, RZ, 0x3c, !PT ;  /* 0x0000000e0f0f0212 */ /* 0x004fc800078e3cff */
[----:B------:R-:W-:-:S04]  /*17b10*/  @P0 LOP3.LUT R14, R15, R14, RZ, 0x3c, !PT ;  /* 0x0000000e0f0e0212 */ /* 0x000fc800078e3cff */
[----:B------:R-:W-:-:S05]  /*17b20*/  @P0 LOP3.LUT R15, R15, R14, RZ, 0x3c, !PT ;  /* 0x0000000e0f0f0212 */ /* 0x000fca00078e3cff */
[----:B------:R0:W2:Y:S04]  /*17b30*/  @P0 LDG.E.U16 R20, [R14.64] ;  /* 0x000000060e140981 */ /* 0x0000a8000c1e1500 */
[----:B0-----:R-:W3:Y:S04]  /*17b40*/  LDL R14, [R1+0x4bc] ;  /* 0x0004bc00010e7983 */ /* 0x001ee80000100800 */
[----:B------:R-:W3:Y:S01]  /*17b50*/  LDL R15, [R1+0x4c0] ;  /* 0x0004c000010f7983 */ /* 0x000ee20000100800 */
[----:B------:R-:W-:Y:S02]  /*17b60*/  ISETP.GT.AND P1, PT, R13, 0x70, PT ;  /* 0x000000700d00780c */ /* 0x000fe40003f24270 */
[----:B------:R-:W-:Y:S01]  /*17b70*/  PRMT R6, RZ, 0x7610, R6 ;  /* 0x00007610ff067816 */ /* 0x000fe20000000006 */
[----:B--2---:R-:W-:Y:S10]  /*17b80*/  STL [R1+0x2178], R20 ;  /* 0x0021781401007387 */ /* 0x004ff40000100800 */
        /* <DEDUP_REMOVED lines=8> */
[----:B----4-:R-:W-:-:S11]  /*17c10*/  PRMT R5, RZ, 0x7610, R5 ;  /* 0x00007610ff057816 */ /* 0x010fd60000000005 */
[----:B---3--:R-:W-:-:S04]  /*17c20*/  @P2 LOP3.LUT R15, R15, R14, RZ, 0x3c, !PT ;  /* 0x0000000e0f0f2212 */ /* 0x008fc800078e3cff */
[----:B------:R-:W-:-:S04]  /*17c30*/  @P2 LOP3.LUT R14, R15, R14, RZ, 0x3c, !PT ;  /* 0x0000000e0f0e2212 */ /* 0x000fc800078e3cff */
[----:B------:R-:W-:-:S05]  /*17c40*/  @P2 LOP3.LUT R15, R15, R14, RZ, 0x3c, !PT ;  /* 0x0000000e0f0f2212 */ /* 0x000fca00078e3cff */
[----:B------:R0:W3:Y:S04]  /*17c50*/  @P2 LDG.E.U16 R5, [R14.64] ;  /* 0x000000060e052981 */ /* 0x0000e8000c1e1500 */
[----:B0-----:R-:W4:Y:S04]  /*17c60*/  LDL R14, [R1+0x4ec] ;  /* 0x0004ec00010e7983 */ /* 0x001f280000100800 */
[----:B------:R-:W4:Y:S01]  /*17c70*/  LDL R15, [R1+0x4f0] ;  /* 0x0004f000010f7983 */ /* 0x000f220000100800 */
[----:B------:R-:W-:Y:S02]  /*17c80*/  ISETP.GT.AND P0, PT, R13, 0x6a, PT ;  /* 0x0000006a0d00780c */ /* 0x000fe40003f04270 */
[----:B------:R-:W-:-:S11]  /*17c90*/  PRMT R24, RZ, 0x7610, R24 ;  /* 0x00007610ff187816 */ /* 0x000fd60000000018 */
[----:B----4-:R-:W-:-:S04]  /*17ca0*/  @P0 LOP3.LUT R15, R15, R14, RZ, 0x3c, !PT ;  /* 0x0000000e0f0f0212 */ /* 0x010fc800078e3cff */
[----:B------:R-:W-:-:S04]  /*17cb0*/  @P0 LOP3.LUT R14, R15, R14, RZ, 0x3c, !PT ;  /* 0x0000000e0f0e0212 */ /* 0x000fc800078e3cff */
[----:B------:R-:W-:-:S05]  /*17cc0*/  @P0 LOP3.LUT R15, R15, R14, RZ, 0x3c, !PT ;  /* 0x0000000e0f0f0212 */ /* 0x000fca00078e3cff */
[----:B------:R0:W4:Y:S04]  /*17cd0*/  @P0 LDG.E.U16 R24, [R14.64] ;  /* 0x000000060e180981 */ /* 0x000128000c1e1500 */
[----:B0-----:R-:W2:Y:S04]  /*17ce0*/  LDL R14, [R1+0x4e4] ;  /* 0x0004e400010e7983 */ /* 0x001ea80000100800 */
[----:B------:R-:W2:Y:S01]  /*17cf0*/  LDL R15, [R1+0x4e8] ;  /* 0x0004e800010f7983 */ /* 0x000ea20000100800 */
[----:B------:R-:W-:Y:S02]  /*17d00*/  ISETP.GT.AND P1, PT, R13, 0x6b, PT ;  /* 0x0000006b0d00780c */ /* 0x000fe40003f24270 */
        /* <DEDUP_REMOVED lines=55> */
[----:B0-----:R-:W3:Y:S04]  /*18080*/  LDL R14, [R1+0x4ac] ;  /* 0x0004ac00010e7983 */ /* 0x001ee80000100800 */
[----:B------:R-:W3:Y:S01]  /*18090*/  LDL R15, [R1+0x4b0] ;  /* 0x0004b000010f7983 */ /* 0x000ee20000100800 */
[----:B------:R-:W-:Y:S02]  /*180a0*/  ISETP.GT.AND P1, PT, R13, 0x72, PT ;  /* 0x000000720d00780c */ /* 0x000fe40003f24270 */
[----:B--2---:R-:W-:-:S11]  /*180b0*/  PRMT R23, RZ, 0x7610, R23 ;  /* 0x00007610ff177816 */ /* 0x004fd60000000017 */
[----:B---3--:R-:W-:-:S04]  /*180c0*/  @P1 LOP3.LUT R15, R15, R14, RZ, 0x3c, !PT ;  /* 0x0000000e0f0f1212 */ /* 0x008fc800078e3cff */
        /* <DEDUP_REMOVED lines=68> */
[----:B------:R0:W3:Y:S04]  /*18510*/  @P0 LDG.E.U16 R21, [R14.64] ;  /* 0x000000060e150981 */ /* 0x0000e8000c1e1500 */
        /* <DEDUP_REMOVED lines=17> */
[----:B------:R0:W2:Y:S04]  /*18630*/  @P0 LDG.E.U16 R22, [R14.64] ;  /* 0x000000060e160981 */ /* 0x0000a8000c1e1500 */
[----:B0-----:R-:W3:Y:S01]  /*18640*/  LDL R14, [R1+0x454] ;  /* 0x00045400010e7983 */ /* 0x001ee20000100800 */
[----:B------:R-:W-:-:S03]  /*18650*/  ISETP.GT.AND P1, PT, R13, 0x7d, PT ;  /* 0x0000007d0d00780c */ /* 0x000fc60003f24270 */
[----:B--2---:R-:W-:Y:S04]  /*18660*/  STL [R1+0xc0], R22 ;  /* 0x0000c01601007387 */ /* 0x004fe80000100800 */
[----:B------:R-:W3:Y:S01]  /*18670*/  LDL R15, [R1+0x458] ;  /* 0x00045800010f7983 */ /* 0x000ee20000100800 */
[----:B------:R-:W-:-:S05]  /*18680*/  PRMT R0, RZ, 0x7610, R0 ;  /* 0x00007610ff007816 */ /* 0x000fca0000000000 */
        /* <DEDUP_REMOVED lines=17> */
[----:B------:R-:W-:-:S03]  /*187a0*/  PRMT R18, RZ, 0x7610, R18 ;  /* 0x00007610ff127816 */ /* 0x000fc60000000012 */
[----:B------:R-:W0:Y:S01]  /*187b0*/  S2R R22, SR_TID.X ;  /* 0x0000000000167919 */ /* 0x000e220000002100 */
[----:B--2---:R-:W-:-:S04]  /*187c0*/  @P1 LOP3.LUT R15, R15, R14, RZ, 0x3c, !PT ;  /* 0x0000000e0f0f1212 */ /* 0x004fc800078e3cff */
[----:B------:R-:W-:-:S04]  /*187d0*/  @P1 LOP3.LUT R14, R15, R14, RZ, 0x3c, !PT ;  /* 0x0000000e0f0e1212 */ /* 0x000fc800078e3cff */
[----:B------:R-:W-:-:S05]  /*187e0*/  @P1 LOP3.LUT R15, R15, R14, RZ, 0x3c, !PT ;  /* 0x0000000e0f0f1212 */ /* 0x000fca00078e3cff */
[----:B------:R1:W2:Y:S04]  /*187f0*/  @P1 LDG.E.U16 R18, [R14.64] ;  /* 0x000000060e121981 */ /* 0x0002a8000c1e1500 */
[----:B-1----:R-:W3:Y:S04]  /*18800*/  LDL R14, [R1+0x854] ;  /* 0x00085400010e7983 */ /* 0x002ee80000100800 */
[----:B------:R-:W3:Y:S01]  /*18810*/  LDL R15, [R1+0xbe0] ;  /* 0x000be000010f7983 */ /* 0x000ee20000100800 */
[----:B0-----:R-:W-:-:S04]  /*18820*/  LOP3.LUT R22, R22, 0x7f, RZ, 0xc0, !PT ;  /* 0x0000007f16167812 */ /* 0x001fc800078ec0ff */
[----:B------:R-:W-:Y:S02]  /*18830*/  ISETP.GE.AND P0, PT, R22, R13, PT ;  /* 0x0000000d1600720c */ /* 0x000fe40003f06270 */
[----:B------:R-:W-:Y:S01]  /*18840*/  PRMT R17, RZ, 0x7610, R17 ;  /* 0x00007610ff117816 */ /* 0x000fe20000000011 */
[----:B------:R-:W-:Y:S06]  /*18850*/  BAR.SYNC.DEFER_BLOCKING 0x0 ;  /* 0x0000000000007b1d */ /* 0x000fec0000010000 */
[----:B--2---:R0:W-:Y:S04]  /*18860*/  STL [R1+0xb4], R18 ;  /* 0x0000b41201007387 */ /* 0x0041e80000100800 */
[----:B0-----:R-:W2:Y:S01]  /*18870*/  LDL.LU R18, [R1+0x20] ;  /* 0x0000200001127983 */ /* 0x001ea20000300800 */
[----:B---3--:R-:W-:-:S04]  /*18880*/  @!P0 LOP3.LUT R15, R15, R14, RZ, 0x3c, !PT ;  /* 0x0000000e0f0f8212 */ /* 0x008fc800078e3cff */
[----:B------:R-:W-:-:S04]  /*18890*/  @!P0 LOP3.LUT R14, R15, R14, RZ, 0x3c, !PT ;  /* 0x0000000e0f0e8212 */ /* 0x000fc800078e3cff */
[----:B------:R-:W-:-:S05]  /*188a0*/  @!P0 LOP3.LUT R15, R15, R14, RZ, 0x3c, !PT ;  /* 0x0000000e0f0f8212 */ /* 0x000fca00078e3cff */
[----:B------:R0:W3:Y:S04]  /*188b0*/  @!P0 LDG.E.U16 R17, [R14.64] ;  /* 0x000000060e118981 */ /* 0x0000e8000c1e1500 */
[----:B0-----:R-:W2:Y:S04]  /*188c0*/  LDL R14, [R1+0xbbc] ;  /* 0x000bbc00010e7983 */ /* 0x001ea80000100800 */
[----:B------:R-:W2:Y:S01]  /*188d0*/  LDL R15, [R1+0xbc0] ;  /* 0x000bc000010f7983 */ /* 0x000ea20000100800 */
[----:B------:R-:W-:-:S03]  /*188e0*/  PRMT R26, RZ, 0x7610, R26 ;  /* 0x00007610ff1a7816 */ /* 0x000fc6000000001a */
[----:B---3--:R0:W-:Y:S04]  /*188f0*/  STL [R1+0xb0], R17 ;  /* 0x0000b01101007387 */ /* 0x0081e80000100800 */
[----:B0-----:R-:W3:Y:S01]  /*18900*/  LDL.LU R17, [R1+0x18] ;  /* 0x0000180001117983 */ /* 0x001ee20000300800 */
[----:B--2---:R-:W-:-:S04]  /*18910*/  @!P0 LOP3.LUT R15, R15, R14, RZ, 0x3c, !PT ;  /* 0x0000000e0f0f8212 */ /* 0x004fc800078e3cff */
[----:B------:R-:W-:-:S04]  /*18920*/  @!P0 LOP3.LUT R14, R15, R14, RZ, 0x3c, !PT ;  /* 0x0000000e0f0e8212 */ /* 0x000fc800078e3cff */
[----:B------:R-:W-:-:S05]  /*18930*/  @!P0 LOP3.LUT R15, R15, R14, RZ, 0x3c, !PT ;  /* 0x0000000e0f0f8212 */ /* 0x000fca00078e3cff */
[----:B------:R0:W2:Y:S04]  /*18940*/  @!P0 LDG.E.U16 R26, [R14.64] ;  /* 0x000000060e1a8981 */ /* 0x0000a8000c1e1500 */
[----:B0-----:R-:W3:Y:S04]  /*18950*/  LDL R14, [R1+0xb7c] ;  /* 0x000b7c00010e7983 */ /* 0x001ee80000100800 */
[----:B------:R-:W3:Y:S01]  /*18960*/  LDL R15, [R1+0xb80] ;  /* 0x000b8000010f7983 */ /* 0x000ee20000100800 */
[----:B------:R-:W-:-:S03]  /*18970*/  PRMT R29, RZ, 0x7610, R29 ;  /* 0x00007610ff1d7816 */ /* 0x000fc6000000001d */
        /* <DEDUP_REMOVED lines=8> */
[----:B------:R-:W-:Y:S02]  /*18a00*/  PRMT R12, RZ, 0x7610, R12 ;  /* 0x00007610ff0c7816 */ /* 0x000fe4000000000c */
[----:B--2---:R-:W-:-:S04]  /*18a10*/  @!P0 LOP3.LUT R15, R15, R14, RZ, 0x3c, !PT ;  /* 0x0000000e0f0f8212 */ /* 0x004fc800078e3cff */
[----:B------:R-:W-:-:S04]  /*18a20*/  @!P0 LOP3.LUT R14, R15, R14, RZ, 0x3c, !PT ;  /* 0x0000000e0f0e8212 */ /* 0x000fc800078e3cff */
[----:B------:R-:W-:-:S05]  /*18a30*/  @!P0 LOP3.LUT R15, R15, R14, RZ, 0x3c, !PT ;  /* 0x0000000e0f0f8212 */ /* 0x000fca00078e3cff */
[----:B------:R-:W2:Y:S04]  /*18a40*/  @!P0 LDG.E.U16 R12, [R14.64] ;  /* 0x000000060e0c8981 */ /* 0x000ea8000c1e1500 */
[----:B---3--:R0:W-:Y:S04]  /*18a50*/  STL [R1+0xa8], R29 ;  /* 0x0000a81d01007387 */ /* 0x0081e80000100800 */
[----:B0-----:R-:W3:Y:S04]  /*18a60*/  LDL.LU R29, [R1+0x8] ;  /* 0x00000800011d7983 */ /* 0x001ee80000300800 */
[----:B--2---:R0:W-:Y:S04]  /*18a70*/  STL [R1+0xa4], R12 ;  /* 0x0000a40c01007387 */ /* 0x0041e80000100800 */
[----:B0-----:R-:W2:Y:S04]  /*18a80*/  LDL.LU R12, [R1+0x21bc] ;  /* 0x0021bc00010c7983 */ /* 0x001ea80000300800 */
[----:B------:R-:W3:Y:S04]  /*18a90*/  LDL R14, [R1+0xafc] ;  /* 0x000afc00010e7983 */ /* 0x000ee80000100800 */
[----:B------:R-:W3:Y:S01]  /*18aa0*/  LDL R15, [R1+0xb00] ;  /* 0x000b0000010f7983 */ /* 0x000ee20000100800 */
[----:B--2---:R-:W-:-:S02]  /*18ab0*/  PRMT R12, RZ, 0x7610, R12 ;  /* 0x00007610ff0c7816 */ /* 0x004fc4000000000c */
[----:B---3--:R-:W-:-:S04]  /*18ac0*/  @!P0 LOP3.LUT R15, R15, R14, RZ, 0x3c, !PT ;  /* 0x0000000e0f0f8212 */ /* 0x008fc800078e3cff */
[----:B------:R-:W-:-:S04]  /*18ad0*/  @!P0 LOP3.LUT R14, R15, R14, RZ, 0x3c, !PT ;  /* 0x0000000e0f0e8212 */ /* 0x000fc800078e3cff */
[----:B------:R-:W-:-:S05]  /*18ae0*/  @!P0 LOP3.LUT R15, R15, R14, RZ, 0x3c, !PT ;  /* 0x0000000e0f0f8212 */ /* 0x000fca00078e3cff */
[----:B------:R-:W2:Y:S04]  /*18af0*/  @!P0 LDG.E.U16 R12, [R14.64] ;  /* 0x000000060e0c8981 */ /* 0x000ea8000c1e1500 */
        /* <DEDUP_REMOVED lines=26> */
[----:B------:R-:W2:Y:S01]  /*18ca0*/  @!P0 LDG.E.U16 R12, [R14.64] ;  /* 0x000000060e0c8981 */ /* 0x000ea2000c1e1500 */
[----:B------:R-:W-:-:S05]  /*18cb0*/  IMAD.SHL.U32 R22, R22, 0x2, RZ ;  /* 0x0000000216167824 */ /* 0x000fca00078e00ff */
[----:B------:R-:W-:Y:S04]  /*18cc0*/  STS.U16 [R22], R18 ;  /* 0x0000001216007388 */ /* 0x000fe80000000400 */
[----:B--2---:R0:W-:Y:S04]  /*18cd0*/  STL [R1+0x94], R12 ;  /* 0x0000940c01007387 */ /* 0x0041e80000100800 */
[----:B0-----:R-:W2:Y:S04]  /*18ce0*/  LDL.LU R12, [R1+0x21ac] ;  /* 0x0021ac00010c7983 */ /* 0x001ea80000300800 */
[----:B------:R-:W3:Y:S04]  /*18cf0*/  LDL R14, [R1+0x9fc] ;  /* 0x0009fc00010e7983 */ /* 0x000ee80000100800 */
[----:B------:R-:W3:Y:S04]  /*18d00*/  LDL R15, [R1+0xa00] ;  /* 0x000a0000010f7983 */ /* 0x000ee80000100800 */
[----:B------:R-:W2:Y:S01]  /*18d10*/  LDL.LU R18, [R1+0x21a8] ;  /* 0x0021a80001127983 */ /* 0x000ea20000300800 */
[----:B---3--:R-:W-:-:S04]  /*18d20*/  @!P0 LOP3.LUT R15, R15, R14, RZ, 0x3c, !PT ;  /* 0x0000000e0f0f8212 */ /* 0x008fc800078e3cff */
[C---:B------:R-:W-:Y:S02]  /*18d30*/  @!P0 LOP3.LUT R14, R15.reuse, R14, RZ, 0x3c, !PT ;  /* 0x0000000e0f0e8212 */ /* 0x040fe400078e3cff */
[----:B--2---:R-:W-:Y:S02]  /*18d40*/  PRMT R18, RZ, 0x7610, R18 ;  /* 0x00007610ff127816 */ /* 0x004fe40000000012 */
[----:B------:R-:W-:-:S05]  /*18d50*/  @!P0 LOP3.LUT R15, R15, R14, RZ, 0x3c, !PT ;  /* 0x0000000e0f0f8212 */ /* 0x000fca00078e3cff */
[----:B------:R-:W2:Y:S04]  /*18d60*/  @!P0 LDG.E.U16 R18, [R14.64] ;  /* 0x000000060e128981 */ /* 0x000ea8000c1e1500 */
[----:B------:R-:W-:Y:S04]  /*18d70*/  STS.U16 [R22+0x800], R17 ;  /* 0x0008001116007388 */ /* 0x000fe80000000400 */
        /* <DEDUP_REMOVED lines=32> */
[----:B--2---:R0:W-:Y:S04]  /*18f80*/  STL [R1+0x84], R29 ;  /* 0x0000841d01007387 */ /* 0x0041e80000100800 */
[----:B0-----:R-:W2:Y:S04]  /*18f90*/  LDL.LU R29, [R1+0x218c] ;  /* 0x00218c00011d7983 */ /* 0x001ea80000300800 */
[----:B------:R-:W3:Y:S04]  /*18fa0*/  LDL R14, [R1+0x8fc] ;  /* 0x0008fc00010e7983 */ /* 0x000ee80000100800 */
[----:B------:R-:W3:Y:S01]  /*18fb0*/  LDL R15, [R1+0x900] ;  /* 0x00090000010f7983 */ /* 0x000ee20000100800 */
[----:B------:R-:W-:-:S02]  /*18fc0*/  PRMT R13, RZ, 0x7610, R13 ;  /* 0x00007610ff0d7816 */ /* 0x000fc4000000000d */
        /* <DEDUP_REMOVED lines=12> */
[----:B0-----:R-:W3:Y:S04]  /*19090*/  LDL R13, [R1+0x850] ;  /* 0x00085000010d7983 */ /* 0x001ee80000100800 */
[----:B--2---:R0:W-:Y:S04]  /*190a0*/  STL [R1+0x7c], R17 ;  /* 0x00007c1101007387 */ /* 0x0041e80000100800 */
[----:B0-----:R-:W2:Y:S04]  /*190b0*/  LDL.LU R17, [R1+0x2188] ;  /* 0x0021880001117983 */ /* 0x001ea80000300800 */
[----:B------:R-:W2:Y:S04]  /*190c0*/  LDL R14, [R1+0x87c] ;  /* 0x00087c00010e7983 */ /* 0x000ea80000100800 */
[----:B------:R-:W2:Y:S01]  /*190d0*/  LDL R15, [R1+0x880] ;  /* 0x00088000010f7983 */ /* 0x000ea20000100800 */
[----:B------:R-:W-:-:S02]  /*190e0*/  PRMT R27, RZ, 0x7610, R27 ;  /* 0x00007610ff1b7816 */ /* 0x000fc4000000001b */
[----:B--2---:R-:W-:-:S04]  /*190f0*/  @!P0 LOP3.LUT R15, R15, R14, RZ, 0x3c, !PT ;  /* 0x0000000e0f0f8212 */ /* 0x004fc800078e3cff */
[----:B------:R-:W-:-:S04]  /*19100*/  @!P0 LOP3.LUT R14, R15, R14, RZ, 0x3c, !PT ;  /* 0x0000000e0f0e8212 */ /* 0x000fc800078e3cff */
[----:B------:R-:W-:-:S05]  /*19110*/  @!P0 LOP3.LUT R15, R15, R14, RZ, 0x3c, !PT ;  /* 0x0000000e0f0f8212 */ /* 0x000fca00078e3cff */
[----:B------:R0:W2:Y:S04]  /*19120*/  @!P0 LDG.E.U16 R27, [R14.64] ;  /* 0x000000060e1b8981 */ /* 0x0000a8000c1e1500 */
[----:B0-----:R-:W2:Y:S04]  /*19130*/  LDL R14, [R1+0x858] ;  /* 0x00085800010e7983 */ /* 0x001ea80000100800 */
[----:B------:R-:W2:Y:S01]  /*19140*/  LDL R15, [R1+0xc18] ;  /* 0x000c1800010f7983 */ /* 0x000ea20000100800 */
[----:B------:R-:W-:Y:S02]  /*19150*/  PRMT R25, RZ, 0x7610, R25 ;  /* 0x00007610ff197816 */ /* 0x000fe40000000019 */
[----:B--2---:R-:W-:-:S04]  /*19160*/  @!P0 LOP3.LUT R15, R15, R14, RZ, 0x3c, !PT ;  /* 0x0000000e0f0f8212 */ /* 0x004fc800078e3cff */
[----:B------:R-:W-:-:S04]  /*19170*/  @!P0 LOP3.LUT R14, R15, R14, RZ, 0x3c, !PT ;  /* 0x0000000e0f0e8212 */ /* 0x000fc800078e3cff */
[----:B------:R-:W-:-:S05]  /*19180*/  @!P0 LOP3.LUT R15, R15, R14, RZ, 0x3c, !PT ;  /* 0x0000000e0f0f8212 */ /* 0x000fca00078e3cff */
[----:B------:R-:W2:Y:S04]  /*19190*/  @!P0 LDG.E.U16 R25, [R14.64] ;  /* 0x000000060e198981 */ /* 0x000ea8000c1e1500 */
[----:B------:R-:W-:Y:S04]  /*191a0*/  STS.U16 [R22+0x2000], R29 ;  /* 0x0020001d16007388 */ /* 0x000fe80000000400 */
[----:B------:R-:W-:Y:S04]  /*191b0*/  STS.U16 [R22+0x2800], R26 ;  /* 0x0028001a16007388 */ /* 0x000fe80000000400 */
[----:B------:R-:W-:Y:S04]  /*191c0*/  STS.U16 [R22+0x3000], R17 ;  /* 0x0030001116007388 */ /* 0x000fe80000000400 */
[----:B------:R0:W-:Y:S04]  /*191d0*/  STL [R1+0x78], R27 ;  /* 0x0000781b01007387 */ /* 0x0001e80000100800 */
[----:B------:R-:W-:Y:S04]  /*191e0*/  STS.U16 [R22+0x3800], R18 ;  /* 0x0038001216007388 */ /* 0x000fe80000000400 */
[----:B------:R1:W-:Y:S04]  /*191f0*/  STS.U16 [R22+0x4000], R12 ;  /* 0x0040000c16007388 */ /* 0x0003e80000000400 */
[----:B0-----:R-:W3:Y:S04]  /*19200*/  LDL R27, [R1+0xb78] ;  /* 0x000b7800011b7983 */ /* 0x001ee80000100800 */
[----:B--2---:R0:W-:Y:S04]  /*19210*/  STL [R1+0x74], R25 ;  /* 0x0000741901007387 */ /* 0x0041e80000100800 */
[----:B-1----:R-:W3:Y:S01]  /*19220*/  LDL R12, [R1+0x440] ;  /* 0x00044000010c7983 */ /* 0x002ee20000100800 */
[----:B------:R-:W-:-:S03]  /*19230*/  PRMT R11, RZ, 0x7610, R11 ;  /* 0x00007610ff0b7816 */ /* 0x000fc6000000000b */
[----:B0-----:R-:W2:Y:S01]  /*19240*/  LDL R25, [R1+0xb38] ;  /* 0x000b380001197983 */ /* 0x001ea20000100800 */
[----:B---3--:R-:W-:-:S04]  /*19250*/  @!P0 LOP3.LUT R13, R13, R12, RZ, 0x3c, !PT ;  /* 0x0000000c0d0d8212 */ /* 0x008fc800078e3cff */
[----:B------:R-:W-:-:S04]  /*19260*/  @!P0 LOP3.LUT R12, R13, R12, RZ, 0x3c, !PT ;  /* 0x0000000c0d0c8212 */ /* 0x000fc800078e3cff */
[----:B------:R-:W-:-:S05]  /*19270*/  @!P0 LOP3.LUT R13, R13, R12, RZ, 0x3c, !PT ;  /* 0x0000000c0d0d8212 */ /* 0x000fca00078e3cff */
[----:B------:R-:W3:Y:S04]  /*19280*/  @!P0 LDG.E.U16 R11, [R12.64] ;  /* 0x000000060c0b8981 */ /* 0x000ee8000c1e1500 */
[----:B---3--:R0:W-:Y:S04]  /*19290*/  STL [R1+0x70], R11 ;  /* 0x0000700b01007387 */ /* 0x0081e80000100800 */
[----:B0-----:R-:W3:Y:S04]  /*192a0*/  LDL.LU R11, [R1+0x2184] ;  /* 0x00218400010b7983 */ /* 0x001ee80000300800 */
[----:B------:R-:W2:Y:S04]  /*192b0*/  LDL R12, [R1+0xbb4] ;  /* 0x000bb400010c7983 */ /* 0x000ea80000100800 */
[----:B------:R-:W2:Y:S01]  /*192c0*/  LDL R13, [R1+0xbb8] ;  /* 0x000bb800010d7983 */ /* 0x000ea20000100800 */
[----:B------:R-:W-:-:S02]  /*192d0*/  PRMT R10, RZ, 0x7610, R10 ;  /* 0x00007610ff0a7816 */ /* 0x000fc4000000000a */
[----:B--2---:R-:W-:-:S04]  /*192e0*/  @!P0 LOP3.LUT R13, R13, R12, RZ, 0x3c, !PT ;  /* 0x0000000c0d0d8212 */ /* 0x004fc800078e3cff */
[----:B------:R-:W-:-:S04]  /*192f0*/  @!P0 LOP3.LUT R12, R13, R12, RZ, 0x3c, !PT ;  /* 0x0000000c0d0c8212 */ /* 0x000fc800078e3cff */
[----:B------:R-:W-:-:S05]  /*19300*/  @!P0 LOP3.LUT R13, R13, R12, RZ, 0x3c, !PT ;  /* 0x0000000c0d0d8212 */ /* 0x000fca00078e3cff */
[----:B------:R0:W2:Y:S04]  /*19310*/  @!P0 LDG.E.U16 R10, [R12.64] ;  /* 0x000000060c0a8981 */ /* 0x0000a8000c1e1500 */
[----:B---3--:R1:W-:Y:S04]  /*19320*/  STS.U16 [R22+0x4800], R11 ;  /* 0x0048000b16007388 */ /* 0x0083e80000000400 */
[----:B-1----:R-:W3:Y:S04]  /*19330*/  LDL R11, [R1+0xb74] ;  /* 0x000b7400010b7983 */ /* 0x002ee80000100800 */
[----:B0-----:R-:W0:Y:S04]  /*19340*/  S2R R13, SR_TID.X ;  /* 0x00000000000d7919 */ /* 0x001e280000002100 */
[----:B--2---:R1:W-:Y:S04]  /*19350*/  STL [R1+0x6c], R10 ;  /* 0x00006c0a01007387 */ /* 0x0043e80000100800 */
[----:B-1----:R-:W2:Y:S01]  /*19360*/  LDL.LU R10, [R1+0x2180] ;  /* 0x00218000010a7983 */ /* 0x002ea20000300800 */
[----:B0-----:R-:W-:-:S05]  /*19370*/  LOP3.LUT R13, R13, 0x7f, RZ, 0xc0, !PT ;  /* 0x0000007f0d0d7812 */ /* 0x001fca00078ec0ff */
[----:B------:R-:W-:Y:S01]  /*19380*/  IMAD.SHL.U32 R13, R13, 0x2, RZ ;  /* 0x000000020d0d7824 */ /* 0x000fe200078e00ff */
[----:B------:R-:W-:-:S04]  /*19390*/  PRMT R4, RZ, 0x7610, R4 ;  /* 0x00007610ff047816 */ /* 0x000fc80000000004 */
[----:B--2---:R0:W-:Y:S02]  /*193a0*/  STS.U16 [R13+0x5000], R10 ;  /* 0x0050000a0d007388 */ /* 0x0041e40000000400 */
[----:B0-----:R-:W-:Y:S02]  /*193b0*/  @!P0 IMAD.MOV.U32 R10, RZ, RZ, R27 ;  /* 0x000000ffff0a8224 */ /* 0x001fe400078e001b */
[----:B------:R-:W2:Y:S04]  /*193c0*/  LDL.LU R27, [R1+0x30] ;  /* 0x00003000011b7983 */ /* 0x000ea80000300800 */
[----:B---3--:R0:W3:Y:S04]  /*193d0*/  @!P0 LDG.E.U16 R4, [R10.64] ;  /* 0x000000060a048981 */ /* 0x0080e8000c1e1500 */
[----:B0-----:R-:W2:Y:S01]  /*193e0*/  LDL R11, [R1+0xb34] ;  /* 0x000b3400010b7983 */ /* 0x001ea20000100800 */
[----:B------:R-:W-:Y:S01]  /*193f0*/  PRMT R19, RZ, 0x7610, R19 ;  /* 0x00007610ff137816 */ /* 0x000fe20000000013 */
[----:B------:R-:W-:-:S05]  /*19400*/  @!P0 IMAD.MOV.U32 R10, RZ, RZ, R25 ;  /* 0x000000ffff0a8224 */ /* 0x000fca00078e0019 */
[----:B--2---:R-:W2:Y:S04]  /*19410*/  @!P0 LDG.E.U16 R19, [R10.64] ;  /* 0x000000060a138981 */ /* 0x004ea8000c1e1500 */
[----:B---3--:R0:W-:Y:S04]  /*19420*/  STL [R1+0x68], R4 ;  /* 0x0000680401007387 */ /* 0x0081e80000100800 */
[----:B------:R1:W-:Y:S04]  /*19430*/  STS.U16 [R13+0x5800], R9 ;  /* 0x005800090d007388 */ /* 0x0003e80000000400 */
[----:B0-----:R-:W3:Y:S04]  /*19440*/  LDL R4, [R1+0xa78] ;  /* 0x000a780001047983 */ /* 0x001ee80000100800 */
[----:B-1----:R-:W3:Y:S04]  /*19450*/  LDL R9, [R1+0xaf8] ;  /* 0x000af80001097983 */ /* 0x002ee80000100800 */
[----:B------:R-:W3:Y:S04]  /*19460*/  LDL.LU R25, [R1+0x2c] ;  /* 0x00002c0001197983 */ /* 0x000ee80000300800 */
[----:B------:R-:W-:Y:S04]  /*19470*/  STS.U16 [R13+0x6000], R8 ;  /* 0x006000080d007388 */ /* 0x000fe80000000400 */
[----:B--2---:R0:W-:Y:S04]  /*19480*/  STL [R1+0x64], R19 ;  /* 0x0000641301007387 */ /* 0x0041e80000100800 */
[----:B0-----:R-:W2:Y:S04]  /*19490*/  LDL.LU R19, [R1+0x28] ;  /* 0x0000280001137983 */ /* 0x001ea80000300800 */
        /* <DEDUP_REMOVED lines=8> */
[----:B------:R-:W-:-:S03]  /*19520*/  PRMT R3, RZ, 0x7610, R3 ;  /* 0x00007610ff037816 */ /* 0x000fc60000000003 */
[----:B------:R-:W-:Y:S04]  /*19530*/  STS.U16 [R13+0x6800], R7 ;  /* 0x006800070d007388 */ /* 0x000fe80000000400 */
[----:B---3--:R0:W-:Y:S04]  /*19540*/  STL [R1+0x60], R28 ;  /* 0x0000601c01007387 */ /* 0x0081e80000100800 */
[----:B0-----:R-:W3:Y:S01]  /*19550*/  LDL.LU R28, [R1+0x24] ;  /* 0x00002400011c7983 */ /* 0x001ee20000300800 */
[----:B--2---:R-:W-:-:S03]  /*19560*/  @!P0 LOP3.LUT R9, R9, R8, RZ, 0x3c, !PT ;  /* 0x0000000809098212 */ /* 0x004fc600078e3cff */
[----:B------:R-:W2:Y:S01]  /*19570*/  LDL R7, [R1+0xa74] ;  /* 0x000a740001077983 */ /* 0x000ea20000100800 */
[----:B------:R-:W-:-:S04]  /*19580*/  @!P0 LOP3.LUT R8, R9, R8, RZ, 0x3c, !PT ;  /* 0x0000000809088212 */ /* 0x000fc800078e3cff */
[----:B------:R-:W-:-:S05]  /*19590*/  @!P0 LOP3.LUT R9, R9, R8, RZ, 0x3c, !PT ;  /* 0x0000000809098212 */ /* 0x000fca00078e3cff */
[----:B------:R-:W3:Y:S01]  /*195a0*/  @!P0 LDG.E.U16 R3, [R8.64] ;  /* 0x0000000608038981 */ /* 0x000ee2000c1e1500 */
[----:B------:R-:W-:-:S03]  /*195b0*/  PRMT R12, RZ, 0x7610, R12 ;  /* 0x00007610ff0c7816 */ /* 0x000fc6000000000c */
[----:B------:R0:W-:Y:S02]  /*195c0*/  STS.U16 [R13+0x7000], R6 ;  /* 0x007000060d007388 */ /* 0x0001e40000000400 */
[----:B0-----:R-:W-:-:S05]  /*195d0*/  @!P0 IMAD.MOV.U32 R6, RZ, RZ, R4 ;  /* 0x000000ffff068224 */ /* 0x001fca00078e0004 */
[----:B--2---:R0:W2:Y:S04]  /*195e0*/  @!P0 LDG.E.U16 R12, [R6.64] ;  /* 0x00000006060c8981 */ /* 0x0040a8000c1e1500 */
[----:B---3--:R1:W-:Y:S04]  /*195f0*/  STL [R1+0x5c], R3 ;  /* 0x00005c0301007387 */ /* 0x0083e80000100800 */
[----:B-1----:R-:W3:Y:S04]  /*19600*/  LDL.LU R3, [R1+0x1c] ;  /* 0x00001c0001037983 */ /* 0x002ee80000300800 */
[----:B------:R-:W2:Y:S04]  /*19610*/  LDL.LU R4, [R1+0x14] ;  /* 0x0000140001047983 */ /* 0x000ea80000300800 */
[----:B0-----:R-:W2:Y:S04]  /*19620*/  LDL R6, [R1+0xa34] ;  /* 0x000a340001067983 */ /* 0x001ea80000100800 */
[----:B------:R-:W2:Y:S01]  /*19630*/  LDL R7, [R1+0xa38] ;  /* 0x000a380001077983 */ /* 0x000ea20000100800 */
[----:B------:R-:W-:-:S02]  /*19640*/  PRMT R20, RZ, 0x7610, R20 ;  /* 0x00007610ff147816 */ /* 0x000fc40000000014 */
[----:B--2---:R-:W-:-:S04]  /*19650*/  @!P0 LOP3.LUT R7, R7, R6, RZ, 0x3c, !PT ;  /* 0x0000000607078212 */ /* 0x004fc800078e3cff */
[----:B------:R-:W-:-:S04]  /*19660*/  @!P0 LOP3.LUT R6, R7, R6, RZ, 0x3c, !PT ;  /* 0x0000000607068212 */ /* 0x000fc800078e3cff */
[----:B------:R-:W-:-:S05]  /*19670*/  @!P0 LOP3.LUT R7, R7, R6, RZ, 0x3c, !PT ;  /* 0x0000000607078212 */ /* 0x000fca00078e3cff */
[----:B------:R-:W2:Y:S04]  /*19680*/  @!P0 LDG.E.U16 R20, [R6.64] ;  /* 0x0000000606148981 */ /* 0x000ea8000c1e1500 */
[----:B------:R0:W-:Y:S02]  /*19690*/  STL [R1+0x58], R12 ;  /* 0x0000580c01007387 */ /* 0x0001e40000100800 */
[----:B0-----:R-:W-:Y:S02]  /*196a0*/  LOP3.LUT R12, R22, 0x10, RZ, 0x3c, !PT ;  /* 0x00000010160c7812 */ /* 0x001fe400078e3cff */
[----:B------:R-:W3:Y:S04]  /*196b0*/  LDL.LU R22, [R1+0xc] ;  /* 0x00000c0001167983 */ /* 0x000ee80000300800 */
        /* <DEDUP_REMOVED lines=9> */
[----:B------:R-:W-:Y:S04]  /*19750*/  STS.U16 [R13+0x7800], R5 ;  /* 0x007800050d007388 */ /* 0x000fe80000000400 */
[----:B------:R0:W-:Y:S04]  /*19760*/  STS.U16 [R12+0x100], R27 ;  /* 0x0001001b0c007388 */ /* 0x0001e80000000400 */
[----:B0-----:R-:W3:Y:S04]  /*19770*/  LDL.LU R27, [R1] ;  /* 0x00000000011b7983 */ /* 0x001ee80000300800 */
[----:B------:R-:W-:Y:S04]  /*19780*/  STS.U16 [R12+0x900], R25 ;  /* 0x000900190c007388 */ /* 0x000fe80000000400 */
[----:B--2---:R0:W-:Y:S04]  /*19790*/  STL [R1+0x50], R20 ;  /* 0x0000501401007387 */ /* 0x0041e80000100800 */
[----:B0-----:R-:W2:Y:S04]  /*197a0*/  LDL.LU R20, [R1+0x2178] ;  /* 0x0021780001147983 */ /* 0x001ea80000300800 */
[----:B------:R-:W2:Y:S04]  /*197b0*/  LDL R6, [R1+0x9b4] ;  /* 0x0009b40001067983 */ /* 0x000ea80000100800 */
[----:B------:R-:W2:Y:S04]  /*197c0*/  LDL R7, [R1+0x9b8] ;  /* 0x0009b80001077983 */ /* 0x000ea80000100800 */
[----:B------:R-:W3:Y:S01]  /*197d0*/  LDL.LU R25, [R1+0x2174] ;  /* 0x0021740001197983 */ /* 0x000ee20000300800 */
[----:B--2---:R-:W-:-:S04]  /*197e0*/  @!P0 LOP3.LUT R7, R7, R6, RZ, 0x3c, !PT ;  /* 0x0000000607078212 */ /* 0x004fc800078e3cff */
[C---:B------:R-:W-:Y:S02]  /*197f0*/  @!P0 LOP3.LUT R6, R7.reuse, R6, RZ, 0x3c, !PT ;  /* 0x0000000607068212 */ /* 0x040fe400078e3cff */
[----:B---3--:R-:W-:Y:S02]  /*19800*/  PRMT R25, RZ, 0x7610, R25 ;  /* 0x00007610ff197816 */ /* 0x008fe40000000019 */
        /* <DEDUP_REMOVED lines=50> */
[----:B------:R-:W-:-:S03]  /*19b30*/  PRMT R5, RZ, 0x7610, R5 ;  /* 0x00007610ff057816 */ /* 0x000fc60000000005 */
[----:B------:R0:W-:Y:S04]  /*19b40*/  STS.U16 [R12+0x3100], R22 ;  /* 0x003100160c007388 */ /* 0x0001e80000000400 */
        /* <DEDUP_REMOVED lines=10> */
[----:B0-----:R-:W3:Y:S01]  /*19bf0*/  LDL R5, [R1+0xb70] ;  /* 0x000b700001057983 */ /* 0x001ee20000100800 */
[----:B--2---:R-:W-:-:S03]  /*19c00*/  @!P0 LOP3.LUT R7, R7, R6, RZ, 0x3c, !PT ;  /* 0x0000000607078212 */ /* 0x004fc600078e3cff */
[----:B------:R-:W2:Y:S01]  /*19c10*/  LDL.LU R27, [R1+0x2148] ;  /* 0x00214800011b7983 */ /* 0x000ea20000300800 */
        /* <DEDUP_REMOVED lines=10> */
[----:B------:R0:W-:Y:S04]  /*19cc0*/  STL [R1+0x2c], R8 ;  /* 0x00002c0801007387 */ /* 0x0001e80000100800 */
        /* <DEDUP_REMOVED lines=9> */
[----:B------:R-:W2:Y:S04]  /*19d60*/  @!P0 LDG.E.U16 R15, [R6.64] ;  /* 0x00000006060f8981 */ /* 0x000ea8000c1e1500 */
[----:B------:R-:W-:Y:S04]  /*19d70*/  STS.U16 [R12+0x4100], R27 ;  /* 0x0041001b0c007388 */ /* 0x000fe80000000400 */
[----:B------:R-:W-:Y:S04]  /*19d80*/  STS.U16 [R12+0x4900], R22 ;  /* 0x004900160c007388 */ /* 0x000fe80000000400 */
[----:B------:R0:W-:Y:S04]  /*19d90*/  STS.U16 [R12+0x5100], R4 ;  /* 0x005100040c007388 */ /* 0x0001e80000000400 */
[----:B--2---:R1:W-:Y:S04]  /*19da0*/  STL [R1+0x44], R15 ;  /* 0x0000440f01007387 */ /* 0x0043e80000100800 */
[----:B0-----:R-:W3:Y:S01]  /*19db0*/  LDL R4, [R1+0xb6c] ;  /* 0x000b6c0001047983 */ /* 0x001ee20000100800 */
[----:B------:R-:W-:-:S02]  /*19dc0*/  PRMT R10, RZ, 0x7610, R10 ;  /* 0x00007610ff0a7816 */ /* 0x000fc4000000000a */
[----:B------:R-:W-:Y:S01]  /*19dd0*/  PRMT R28, RZ, 0x7610, R28 ;  /* 0x00007610ff1c7816 */ /* 0x000fe2000000001c */
[----:B------:R0:W-:Y:S04]  /*19de0*/  STS.U16 [R12+0x5900], R3 ;  /* 0x005900030c007388 */ /* 0x0001e80000000400 */
[----:B-1----:R-:W2:Y:S01]  /*19df0*/  LDL R15, [R1+0xab0] ;  /* 0x000ab000010f7983 */ /* 0x002ea20000100800 */
[----:B---3--:R-:W-:-:S04]  /*19e00*/  @!P0 LOP3.LUT R5, R5, R4, RZ, 0x3c, !PT ;  /* 0x0000000405058212 */ /* 0x008fc800078e3cff */
[----:B------:R-:W-:-:S04]  /*19e10*/  @!P0 LOP3.LUT R4, R5, R4, RZ, 0x3c, !PT ;  /* 0x0000000405048212 */ /* 0x000fc800078e3cff */
[----:B------:R-:W-:-:S05]  /*19e20*/  @!P0 LOP3.LUT R5, R5, R4, RZ, 0x3c, !PT ;  /* 0x0000000405058212 */ /* 0x000fca00078e3cff */
[----:B------:R1:W3:Y:S04]  /*19e30*/  @!P0 LDG.E.U16 R10, [R4.64] ;  /* 0x00000006040a8981 */ /* 0x0002e8000c1e1500 */
[----:B-1----:R-:W2:Y:S01]  /*19e40*/  LDL R5, [R1+0xb2c] ;  /* 0x000b2c0001057983 */ /* 0x002ea20000100800 */
[----:B------:R-:W-:-:S05]  /*19e50*/  @!P0 IMAD.MOV.U32 R4, RZ, RZ, R8 ;  /* 0x000000ffff048224 */ /* 0x000fca00078e0008 */
[----:B--2---:R-:W2:Y:S04]  /*19e60*/  @!P0 LDG.E.U16 R28, [R4.64] ;  /* 0x00000006041c8981 */ /* 0x004ea8000c1e1500 */
[----:B---3--:R1:W-:Y:S04]  /*19e70*/  STL [R1+0x28], R10 ;  /* 0x0000280a01007387 */ /* 0x0083e80000100800 */
[----:B0-----:R-:W3:Y:S04]  /*19e80*/  LDL R3, [R1+0xa6c] ;  /* 0x000a6c0001037983 */ /* 0x001ee80000100800 */
[----:B-1----:R-:W3:Y:S04]  /*19e90*/  LDL R10, [R1+0xa70] ;  /* 0x000a7000010a7983 */ /* 0x002ee80000100800 */
[----:B------:R-:W3:Y:S04]  /*19ea0*/  LDL.LU R8, [R1+0x3b8] ;  /* 0x0003b80001087983 */ /* 0x000ee80000300800 */
        /* <DEDUP_REMOVED lines=9> */
[----:B0-----:R-:W2:Y:S01]  /*19f40*/  LDL R5, [R1+0xaac] ;  /* 0x000aac0001057983 */ /* 0x001ea20000100800 */
[----:B------:R-:W-:Y:S01]  /*19f50*/  PRMT R11, RZ, 0x7610, R11 ;  /* 0x00007610ff0b7816 */ /* 0x000fe2000000000b */
[----:B------:R-:W-:Y:S02]  /*19f60*/  @!P0 IMAD.MOV.U32 R4, RZ, RZ, R15 ;  /* 0x000000ffff048224 */ /* 0x000fe400078e000f */
[----:B------:R-:W-:Y:S01]  /*19f70*/  STS.U16 [R12+0x6100], R19 ;  /* 0x006100130c007388 */ /* 0x000fe20000000400 */
[----:B------:R-:W-:-:S03]  /*19f80*/  PRMT R9, RZ, 0x7610, R9 ;  /* 0x00007610ff097816 */ /* 0x000fc60000000009 */
[----:B--2---:R-:W2:Y:S04]  /*19f90*/  @!P0 LDG.E.U16 R11, [R4.64] ;  /* 0x00000006040b8981 */ /* 0x004ea8000c1e1500 */
[----:B------:R-:W-:Y:S04]  /*19fa0*/  STS.U16 [R12+0x6900], R20 ;  /* 0x006900140c007388 */ /* 0x000fe80000000400 */
[----:B------:R3:W-:Y:S04]  /*19fb0*/  STS.U16 [R12+0x7100], R2 ;  /* 0x007100020c007388 */ /* 0x0007e80000000400 */
[----:B------:R0:W-:Y:S01]  /*19fc0*/  STL [R1+0x20], R14 ;  /* 0x0000200e01007387 */ /* 0x0001e20000100800 */
[----:B---3--:R-:W-:-:S03]  /*19fd0*/  @!P0 IMAD.MOV.U32 R2, RZ, RZ, R10 ;  /* 0x000000ffff028224 */ /* 0x008fc600078e000a */
[----:B0-----:R-:W3:Y:S04]  /*19fe0*/  LDL.LU R14, [R1+0x37c] ;  /* 0x00037c00010e7983 */ /* 0x001ee80000300800 */
[----:B------:R-:W3:Y:S04]  /*19ff0*/  LDL.LU R15, [R1+0x370] ;  /* 0x00037000010f7983 */ /* 0x000ee80000300800 */
[----:B------:R0:W3:Y:S04]  /*1a000*/  @!P0 LDG.E.U16 R9, [R2.64] ;  /* 0x0000000602098981 */ /* 0x0000e8000c1e1500 */
[----:B--2---:R1:W-:Y:S04]  /*1a010*/  STL [R1+0x1c], R11 ;  /* 0x00001c0b01007387 */ /* 0x0043e80000100800 */
[----:B0-----:R-:W2:Y:S04]  /*1a020*/  LDL R2, [R1+0xa2c] ;  /* 0x000a2c0001027983 */ /* 0x001ea80000100800 */
[----:B------:R-:W2:Y:S04]  /*1a030*/  LDL R3, [R1+0xa30] ;  /* 0x000a300001037983 */ /* 0x000ea80000100800 */
[----:B-1----:R-:W0:Y:S01]  /*1a040*/  S2R R11, SR_TID.X ;  /* 0x00000000000b7919 */ /* 0x002e220000002100 */
[----:B------:R-:W-:-:S03]  /*1a050*/  PRMT R26, RZ, 0x7610, R26 ;  /* 0x00007610ff1a7816 */ /* 0x000fc6000000001a */
[----:B------:R1:W-:Y:S04]  /*1a060*/  STS.U16 [R12+0x7900], R16 ;  /* 0x007900100c007388 */ /* 0x0003e80000000400 */
[----:B-1----:R-:W4:Y:S01]  /*1a070*/  LDL R12, [R1+0x9ac] ;  /* 0x0009ac00010c7983 */ /* 0x002f220000100800 */
[----:B0-----:R-:W-:-:S05]  /*1a080*/  LOP3.LUT R11, R11, 0x7f, RZ, 0xc0, !PT ;  /* 0x0000007f0b0b7812 */ /* 0x001fca00078ec0ff */
[----:B------:R-:W-:Y:S02]  /*1a090*/  IMAD.SHL.U32 R10, R11, 0x2, RZ ;  /* 0x000000020b0a7824 */ /* 0x000fe400078e00ff */
[----:B------:R-:W4:Y:S04]  /*1a0a0*/  LDL R11, [R1+0x9b0] ;  /* 0x0009b000010b7983 */ /* 0x000f280000100800 */
        /* <DEDUP_REMOVED lines=14> */
[----:B------:R4:W3:Y:S01]  /*1a190*/  @!P0 LDG.E.U16 R22, [R2.64] ;  /* 0x0000000602168981 */ /* 0x0008e2000c1e1500 */
[----:B------:R-:W-:Y:S02]  /*1a1a0*/  LOP3.LUT R10, R10, 0x20, RZ, 0x3c, !PT ;  /* 0x000000200a0a7812 */ /* 0x000fe400078e3cff */
[----:B------:R-:W-:Y:S01]  /*1a1b0*/  PRMT R18, RZ, 0x7610, R18 ;  /* 0x00007610ff127816 */ /* 0x000fe20000000012 */
[----:B----4-:R-:W-:Y:S02]  /*1a1c0*/  @!P0 IMAD.MOV.U32 R2, RZ, RZ, R11 ;  /* 0x000000ffff028224 */ /* 0x010fe400078e000b */
[----:B------:R-:W-:-:S05]  /*1a1d0*/  @!P0 IMAD.MOV.U32 R3, RZ, RZ, R12 ;  /* 0x000000ffff038224 */ /* 0x000fca00078e000c */
[----:B------:R0:W2:Y:S04]  /*1a1e0*/  @!P0 LDG.E.U16 R18, [R2.64] ;  /* 0x0000000602128981 */ /* 0x0000a8000c1e1500 */
[----:B--2---:R1:W-:Y:S04]  /*1a1f0*/  STS.U16 [R10+0x200], R26 ;  /* 0x0002001a0a007388 */ /* 0x0043e80000000400 */
[----:B------:R2:W-:Y:S04]  /*1a200*/  STS.U16 [R10+0xa00], R8 ;  /* 0x000a00080a007388 */ /* 0x0005e80000000400 */
[----:B-1----:R-:W4:Y:S04]  /*1a210*/  LDL R26, [R1+0x970] ;  /* 0x00097000011a7983 */ /* 0x002f280000100800 */
[----:B---3--:R1:W-:Y:S04]  /*1a220*/  STL [R1+0x20e0], R22 ;  /* 0x0020e01601007387 */ /* 0x0083e80000100800 */
[----:B--2---:R-:W2:Y:S04]  /*1a230*/  LDL R8, [R1+0x930] ;  /* 0x0009300001087983 */ /* 0x004ea80000100800 */
[----:B-1----:R-:W3:Y:S04]  /*1a240*/  LDL R22, [R1+0x92c] ;  /* 0x00092c0001167983 */ /* 0x002ee80000100800 */
[----:B------:R-:W2:Y:S04]  /*1a250*/  LDL.LU R12, [R1+0x130] ;  /* 0x00013000010c7983 */ /* 0x000ea80000300800 */
[----:B0-----:R-:W2:Y:S01]  /*1a260*/  LDL R3, [R1+0x96c] ;  /* 0x00096c0001037983 */ /* 0x001ea20000100800 */
[----:B------:R-:W-:-:S02]  /*1a270*/  PRMT R7, RZ, 0x7610, R7 ;  /* 0x00007610ff077816 */ /* 0x000fc40000000007 */
[----:B------:R-:W-:Y:S01]  /*1a280*/  PRMT R6, RZ, 0x7610, R6 ;  /* 0x00007610ff067816 */ /* 0x000fe20000000006 */
[----:B------:R-:W-:Y:S04]  /*1a290*/  STL [R1+0x20e4], R18 ;  /* 0x0020e41201007387 */ /* 0x000fe80000100800 */
[----:B------:R0:W-:Y:S04]  /*1a2a0*/  STS.U16 [R10+0x1200], R14 ;  /* 0x0012000e0a007388 */ /* 0x0001e80000000400 */
[----:B------:R-:W3:Y:S04]  /*1a2b0*/  LDL R11, [R1+0x8f0] ;  /* 0x0008f000010b7983 */ /* 0x000ee80000100800 */
[----:B0-----:R-:W3:Y:S01]  /*1a2c0*/  LDL R14, [R1+0x8ec] ;  /* 0x0008ec00010e7983 */ /* 0x001ee20000100800 */
[----:B----4-:R-:W-:-:S05]  /*1a2d0*/  @!P0 IMAD.MOV.U32 R2, RZ, RZ, R26 ;  /* 0x000000ffff028224 */ /* 0x010fca00078e001a */
[----:B--2---:R0:W2:Y:S02]  /*1a2e0*/  @!P0 LDG.E.U16 R7, [R2.64] ;  /* 0x0000000602078981 */ /* 0x0040a4000c1e1500 */
[----:B0-----:R-:W-:Y:S02]  /*1a2f0*/  @!P0 IMAD.MOV.U32 R2, RZ, RZ, R8 ;  /* 0x000000ffff028224 */ /* 0x001fe400078e0008 */
[----:B---3--:R-:W-:-:S05]  /*1a300*/  @!P0 IMAD.MOV.U32 R3, RZ, RZ, R22 ;  /* 0x000000ffff038224 */ /* 0x008fca00078e0016 */
[----:B------:R0:W3:Y:S01]  /*1a310*/  @!P0 LDG.E.U16 R6, [R2.64] ;  /* 0x0000000602068981 */ /* 0x0000e2000c1e1500 */
[----:B------:R-:W-:-:S03]  /*1a320*/  PRMT R5, RZ, 0x7610, R5 ;  /* 0x00007610ff057816 */ /* 0x000fc60000000005 */
[----:B------:R1:W-:Y:S04]  /*1a330*/  STS.U16 [R10+0x1a00], R15 ;  /* 0x001a000f0a007388 */ /* 0x0003e80000000400 */
[----:B------:R-:W-:Y:S01]  /*1a340*/  STS.U16 [R10+0x2200], R9 ;  /* 0x002200090a007388 */ /* 0x000fe20000000400 */
[----:B0-----:R-:W-:Y:S02]  /*1a350*/  @!P0 IMAD.MOV.U32 R2, RZ, RZ, R11 ;  /* 0x000000ffff028224 */ /* 0x001fe400078e000b */
[----:B------:R-:W-:-:S05]  /*1a360*/  @!P0 IMAD.MOV.U32 R3, RZ, RZ, R14 ;  /* 0x000000ffff038224 */ /* 0x000fca00078e000e */
[----:B------:R0:W4:Y:S04]  /*1a370*/  @!P0 LDG.E.U16 R5, [R2.64] ;  /* 0x0000000602058981 */ /* 0x000128000c1e1500 */
[----:B--2---:R2:W-:Y:S04]  /*1a380*/  STL [R1+0x20e8], R7 ;  /* 0x0020e80701007387 */ /* 0x0045e80000100800 */
[----:B-1----:R-:W4:Y:S04]  /*1a390*/  LDL R15, [R1+0x8ac] ;  /* 0x0008ac00010f7983 */ /* 0x002f280000100800 */
[----:B--2---:R-:W2:Y:S04]  /*1a3a0*/  LDL R7, [R1+0x8b0] ;  /* 0x0008b00001077983 */ /* 0x004ea80000100800 */
[----:B---3--:R-:W-:Y:S04]  /*1a3b0*/  STL [R1+0x20ec], R6 ;  /* 0x0020ec0601007387 */ /* 0x008fe80000100800 */
[----:B------:R-:W3:Y:S04]  /*1a3c0*/  LDL R9, [R1+0x870] ;  /* 0x0008700001097983 */ /* 0x000ee80000100800 */
[----:B------:R-:W3:Y:S04]  /*1a3d0*/  LDL R8, [R1+0xbe8] ;  /* 0x000be80001087983 */ /* 0x000ee80000100800 */
[----:B------:R-:W3:Y:S04]  /*1a3e0*/  LDL.LU R22, [R1+0xf0] ;  /* 0x0000f00001167983 */ /* 0x000ee80000300800 */
[----:B------:R-:W3:Y:S04]  /*1a3f0*/  LDL R14, [R1+0xbec] ;  /* 0x000bec00010e7983 */ /* 0x000ee80000100800 */
[----:B------:R-:W3:Y:S04]  /*1a400*/  LDL R11, [R1+0xc30] ;  /* 0x000c3000010b7983 */ /* 0x000ee80000100800 */
[----:B------:R-:W3:Y:S04]  /*1a410*/  LDL.LU R26, [R1+0x4] ;  /* 0x00000400011a7983 */ /* 0x000ee80000300800 */
[----:B0-----:R-:W3:Y:S01]  /*1a420*/  LDL.LU R3, [R1+0x140] ;  /* 0x0001400001037983 */ /* 0x001ee20000300800 */
[----:B------:R-:W-:Y:S01]  /*1a430*/  PRMT R4, RZ, 0x7610, R4 ;  /* 0x00007610ff047816 */ /* 0x000fe20000000004 */
[----:B--2---:R-:W-:-:S02]  /*1a440*/  @!P0 IMAD.MOV.U32 R2, RZ, RZ, R7 ;  /* 0x000000ffff028224 */ /* 0x004fc400078e0007 */
[----:B---3--:R4:W-:Y:S02]  /*1a450*/  STS.U16 [R10+0x2a00], R3 ;  /* 0x002a00030a007388 */ /* 0x0089e40000000400 */
[----:B----4-:R-:W-:-:S05]  /*1a460*/  @!P0 IMAD.MOV.U32 R3, RZ, RZ, R15 ;  /* 0x000000ffff038224 */ /* 0x010fca00078e000f */
[----:B------:R0:W2:Y:S04]  /*1a470*/  @!P0 LDG.E.U16 R4, [R2.64] ;  /* 0x0000000602048981 */ /* 0x0000a8000c1e1500 */
[----:B------:R-:W-:Y:S04]  /*1a480*/  STL [R1+0x20f0], R5 ;  /* 0x0020f00501007387 */ /* 0x000fe80000100800 */
[----:B------:R-:W3:Y:S01]  /*1a490*/  LDL R15, [R1+0x848] ;  /* 0x00084800010f7983 */ /* 0x000ee20000100800 */
[----:B0-----:R-:W-:-:S03]  /*1a4a0*/  PRMT R3, RZ, 0x7610, R3 ;  /* 0x00007610ff037816 */ /* 0x001fc60000000003 */
[----:B------:R-:W4:Y:S04]  /*1a4b0*/  LDL R7, [R1+0xbd8] ;  /* 0x000bd80001077983 */ /* 0x000f280000100800 */
[----:B------:R0:W-:Y:S04]  /*1a4c0*/  STS.U16 [R10+0x3200], R12 ;  /* 0x0032000c0a007388 */ /* 0x0001e80000000400 */
[----:B------:R1:W3:Y:S04]  /*1a4d0*/  @!P0 LDG.E.U16 R3, [R8.64] ;  /* 0x0000000608038981 */ /* 0x0002e8000c1e1500 */
[----:B--2---:R2:W-:Y:S04]  /*1a4e0*/  STL [R1+0x20f4], R4 ;  /* 0x0020f40401007387 */ /* 0x0045e80000100800 */
[----:B0-----:R-:W4:Y:S04]  /*1a4f0*/  LDL R12, [R1+0xba4] ;  /* 0x000ba400010c7983 */ /* 0x001f280000100800 */
[----:B--2---:R-:W2:Y:S04]  /*1a500*/  LDL R4, [R1+0xba8] ;  /* 0x000ba80001047983 */ /* 0x004ea80000100800 */
[----:B-1----:R-:W2:Y:S01]  /*1a510*/  LDL.LU R9, [R1+0x118] ;  /* 0x0001180001097983 */ /* 0x002ea20000300800 */
[----:B------:R-:W-:Y:S01]  /*1a520*/  PRMT R2, RZ, 0x7610, R2 ;  /* 0x00007610ff027816 */ /* 0x000fe20000000002 */
[----:B------:R-:W-:-:S02]  /*1a530*/  @!P0 IMAD.MOV.U32 R8, RZ, RZ, R11 ;  /* 0x000000ffff088224 */ /* 0x000fc400078e000b */
[----:B---3--:R-:W-:Y:S04]  /*1a540*/  STL [R1+0x20f8], R3 ;  /* 0x0020f80301007387 */ /* 0x008fe80000100800 */
[----:B------:R-:W3:Y:S04]  /*1a550*/  LDL R11, [R1+0xb68] ;  /* 0x000b6800010b7983 */ /* 0x000ee80000100800 */
[----:B--2---:R0:W-:Y:S02]  /*1a560*/  STS.U16 [R10+0x3a00], R9 ;  /* 0x003a00090a007388 */ /* 0x0041e40000000400 */
[----:B0-----:R-:W-:-:S02]  /*1a570*/  @!P0 IMAD.MOV.U32 R9, RZ, RZ, R14 ;  /* 0x000000ffff098224 */ /* 0x001fc400078e000e */
[----:B------:R-:W2:Y:S04]  /*1a580*/  LDL R14, [R1+0xb64] ;  /* 0x000b6400010e7983 */ /* 0x000ea80000100800 */
[----:B------:R0:W2:Y:S04]  /*1a590*/  @!P0 LDG.E.U16 R2, [R8.64] ;  /* 0x0000000608028981 */ /* 0x0000a8000c1e1500 */
[----:B0-----:R-:W2:Y:S01]  /*1a5a0*/  LDL.LU R9, [R1+0x104] ;  /* 0x0001040001097983 */ /* 0x001ea20000300800 */
[----:B------:R-:W-:Y:S01]  /*1a5b0*/  PRMT R28, RZ, 0x7610, R28 ;  /* 0x00007610ff1c7816 */ /* 0x000fe2000000001c */
[----:B----4-:R-:W-:-:S02]  /*1a5c0*/  @!P0 IMAD.MOV.U32 R8, RZ, RZ, R7 ;  /* 0x000000ffff088224 */ /* 0x010fc400078e0007 */
[----:B--2---:R0:W-:Y:S02]  /*1a5d0*/  STS.U16 [R10+0x4200], R9 ;  /* 0x004200090a007388 */ /* 0x0041e40000000400 */
[----:B0-----:R-:W-:-:S05]  /*1a5e0*/  @!P0 IMAD.MOV.U32 R9, RZ, RZ, R15 ;  /* 0x000000ffff098224 */ /* 0x001fca00078e000f */
[----:B------:R0:W2:Y:S04]  /*1a5f0*/  @!P0 LDG.E.U16 R28, [R8.64] ;  /* 0x00000006081c8981 */ /* 0x0000a8000c1e1500 */
[----:B------:R-:W-:Y:S04]  /*1a600*/  STL [R1+0x20fc], R2 ;  /* 0x0020fc0201007387 */ /* 0x000fe80000100800 */
[----:B------:R-:W4:Y:S04]  /*1a610*/  LDL R15, [R1+0xb24] ;  /* 0x000b2400010f7983 */ /* 0x000f280000100800 */
[----:B------:R-:W4:Y:S01]  /*1a620*/  LDL R7, [R1+0xb28] ;  /* 0x000b280001077983 */ /* 0x000f220000100800 */
[----:B0-----:R-:W-:-:S02]  /*1a630*/  @!P0 IMAD.MOV.U32 R8, RZ, RZ, R4 ;  /* 0x000000ffff088224 */ /* 0x001fc400078e0004 */
[----:B------:R-:W-:Y:S01]  /*1a640*/  @!P0 IMAD.MOV.U32 R9, RZ, RZ, R12 ;  /* 0x000000ffff098224 */ /* 0x000fe200078e000c */
[----:B------:R-:W-:Y:S02]  /*1a650*/  PRMT R18, RZ, 0x7610, R18 ;  /* 0x00007610ff127816 */ /* 0x000fe40000000012 */
[----:B------:R-:W-:-:S04]  /*1a660*/  PRMT R6, RZ, 0x7610, R6 ;  /* 0x00007610ff067816 */ /* 0x000fc80000000006 */
[----:B------:R3:W4:Y:S02]  /*1a670*/  @!P0 LDG.E.U16 R18, [R8.64] ;  /* 0x0000000608128981 */ /* 0x000724000c1e1500 */
[----:B---3--:R-:W-:Y:S02]  /*1a680*/  @!P0 IMAD.MOV.U32 R8, RZ, RZ, R11 ;  /* 0x000000ffff088224 */ /* 0x008fe400078e000b */
[----:B------:R-:W-:-:S05]  /*1a690*/  @!P0 IMAD.MOV.U32 R9, RZ, RZ, R14 ;  /* 0x000000ffff098224 */ /* 0x000fca00078e000e */
[----:B------:R4:W3:Y:S04]  /*1a6a0*/  @!P0 LDG.E.U16 R6, [R8.64] ;  /* 0x0000000608068981 */ /* 0x0008e8000c1e1500 */
[----:B--2---:R0:W-:Y:S04]  /*1a6b0*/  STL [R1+0x14], R28 ;  /* 0x0000141c01007387 */ /* 0x0041e80000100800 */
[----:B0-----:R-:W2:Y:S04]  /*1a6c0*/  LDL.LU R28, [R1+0x213c] ;  /* 0x00213c00011c7983 */ /* 0x001ea80000300800 */
[----:B------:R-:W2:Y:S04]  /*1a6d0*/  LDL R12, [R1+0xae4] ;  /* 0x000ae400010c7983 */ /* 0x000ea80000100800 */
[----:B------:R-:W2:Y:S01]  /*1a6e0*/  LDL R4, [R1+0xae8] ;  /* 0x000ae80001047983 */ /* 0x000ea20000100800 */
[----:B------:R-:W-:Y:S01]  /*1a6f0*/  PRMT R2, RZ, 0x7610, R2 ;  /* 0x00007610ff027816 */ /* 0x000fe20000000002 */
[----:B----4-:R-:W-:-:S02]  /*1a700*/  @!P0 IMAD.MOV.U32 R8, RZ, RZ, R7 ;  /* 0x000000ffff088224 */ /* 0x010fc400078e0007 */
[----:B------:R-:W-:Y:S01]  /*1a710*/  @!P0 IMAD.MOV.U32 R9, RZ, RZ, R15 ;  /* 0x000000ffff098224 */ /* 0x000fe200078e000f */
[----:B------:R-:W-:Y:S01]  /*1a720*/  PRMT R3, RZ, 0x7610, R3 ;  /* 0x00007610ff037816 */ /* 0x000fe20000000003 */
[----:B------:R-:W4:Y:S04]  /*1a730*/  LDL R11, [R1+0xaa4] ;  /* 0x000aa400010b7983 */ /* 0x000f280000100800 */
[----:B------:R2:W4:Y:S04]  /*1a740*/  @!P0 LDG.E.U16 R2, [R8.64] ;  /* 0x0000000608028981 */ /* 0x000528000c1e1500 */
[----:B---3--:R0:W-:Y:S04]  /*1a750*/  STL [R1+0xc], R6 ;  /* 0x00000c0601007387 */ /* 0x0081e80000100800 */
[----:B0-----:R-:W3:Y:S04]  /*1a760*/  LDL R6, [R1+0xaa8] ;  /* 0x000aa80001067983 */ /* 0x001ee80000100800 */
[----:B------:R-:W3:Y:S04]  /*1a770*/  LDL.LU R14, [R1+0x404] ;  /* 0x00040400010e7983 */ /* 0x000ee80000300800 */
[----:B------:R-:W3:Y:S01]  /*1a780*/  LDL R7, [R1+0xa64] ;  /* 0x000a640001077983 */ /* 0x000ee20000100800 */
[----:B--2---:R-:W-:-:S02]  /*1a790*/  @!P0 IMAD.MOV.U32 R9, RZ, RZ, R12 ;  /* 0x000000ffff098224 */ /* 0x004fc400078e000c */
[----:B------:R-:W-:-:S05]  /*1a7a0*/  @!P0 IMAD.MOV.U32 R8, RZ, RZ, R4 ;  /* 0x000000ffff088224 */ /* 0x000fca00078e0004 */
[----:B------:R0:W2:Y:S04]  /*1a7b0*/  @!P0 LDG.E.U16 R3, [R8.64] ;  /* 0x0000000608038981 */ /* 0x0000a8000c1e1500 */
[----:B----4-:R1:W-:Y:S04]  /*1a7c0*/  STL [R1+0x8], R2 ;  /* 0x0000080201007387 */ /* 0x0103e80000100800 */
[----:B-1----:R-:W4:Y:S04]  /*1a7d0*/  LDL R2, [R1+0xa68] ;  /* 0x000a680001027983 */ /* 0x002f280000100800 */
[----:B------:R-:W4:Y:S04]  /*1a7e0*/  LDL.LU R15, [R1+0x3f0] ;  /* 0x0003f000010f7983 */ /* 0x000f280000300800 */
[----:B------:R-:W4:Y:S01]  /*1a7f0*/  LDL R4, [R1+0xa24] ;  /* 0x000a240001047983 */ /* 0x000f220000100800 */
[----:B------:R-:W-:Y:S01]  /*1a800*/  PRMT R5, RZ, 0x7610, R5 ;  /* 0x00007610ff057816 */ /* 0x000fe20000000005 */
[----:B0-----:R-:W-:-:S02]  /*1a810*/  @!P0 IMAD.MOV.U32 R9, RZ, RZ, R11 ;  /* 0x000000ffff098224 */ /* 0x001fc400078e000b */
[----:B---3--:R-:W-:-:S05]  /*1a820*/  @!P0 IMAD.MOV.U32 R8, RZ, RZ, R6 ;  /* 0x000000ffff088224 */ /* 0x008fca00078e0006 */
[----:B------:R0:W3:Y:S04]  /*1a830*/  @!P0 LDG.E.U16 R5, [R8.64] ;  /* 0x0000000608058981 */ /* 0x0000e8000c1e1500 */
[----:B--2---:R1:W-:Y:S04]  /*1a840*/  STL [R1+0x4], R3 ;  /* 0x0000040301007387 */ /* 0x0043e80000100800 */
[----:B------:R-:W-:Y:S01]  /*1a850*/  STS.U16 [R10+0x4a00], R22 ;  /* 0x004a00160a007388 */ /* 0x000fe20000000400 */
[----:B0-----:R-:W-:-:S03]  /*1a860*/  @!P0 IMAD.MOV.U32 R9, RZ, RZ, R7 ;  /* 0x000000ffff098224 */ /* 0x001fc600078e0007 */
[----:B------:R-:W2:Y:S04]  /*1a870*/  LDL R6, [R1+0x9e4] ;  /* 0x0009e40001067983 */ /* 0x000ea80000100800 */
[----:B-1----:R-:W2:Y:S04]  /*1a880*/  LDL R3, [R1+0xa28] ;  /* 0x000a280001037983 */ /* 0x002ea80000100800 */
[----:B------:R-:W-:Y:S01]  /*1a890*/  STS.U16 [R10+0x5200], R26 ;  /* 0x0052001a0a007388 */ /* 0x000fe20000000400 */
[----:B----4-:R-:W-:-:S03]  /*1a8a0*/  @!P0 IMAD.MOV.U32 R8, RZ, RZ, R2 ;  /* 0x000000ffff088224 */ /* 0x010fc600078e0002 */
[----:B------:R0:W-:Y:S04]  /*1a8b0*/  STS.U16 [R10+0x5a00], R28 ;  /* 0x005a001c0a007388 */ /* 0x0001e80000000400 */
[----:B------:R-:W-:Y:S01]  /*1a8c0*/  STS.U16 [R10+0x6200], R25 ;  /* 0x006200190a007388 */ /* 0x000fe20000000400 */
[----:B0-----:R-:W-:-:S03]  /*1a8d0*/  PRMT R28, RZ, 0x7610, R28 ;  /* 0x00007610ff1c7816 */ /* 0x001fc6000000001c */
[----:B------:R0:W-:Y:S04]  /*1a8e0*/  STS.U16 [R10+0x6a00], R24 ;  /* 0x006a00180a007388 */ /* 0x0001e80000000400 */
[----:B------:R1:W4:Y:S01]  /*1a8f0*/  @!P0 LDG.E.U16 R28, [R8.64] ;  /* 0x00000006081c8981 */ /* 0x000322000c1e1500 */
[----:B0-----:R-:W-:Y:S01]  /*1a900*/  PRMT R24, RZ, 0x7610, R24 ;  /* 0x00007610ff187816 */ /* 0x001fe20000000018 */
[----:B-1----:R-:W-:Y:S02]  /*1a910*/  @!P0 IMAD.MOV.U32 R9, RZ, RZ, R4 ;  /* 0x000000ffff098224 */ /* 0x002fe400078e0004 */
[----:B---3--:R0:W-:Y:S04]  /*1a920*/  STL [R1], R5 ;  /* 0x0000000501007387 */ /* 0x0081e80000100800 */
[----:B0-----:R-:W3:Y:S04]  /*1a930*/  LDL R5, [R1+0x9e8] ;  /* 0x0009e80001057983 */ /* 0x001ee80000100800 */
[----:B------:R-:W3:Y:S01]  /*1a940*/  LDL.LU R11, [R1+0x3e4] ;  /* 0x0003e400010b7983 */ /* 0x000ee20000300800 */
[----:B--2---:R-:W-:-:S05]  /*1a950*/  @!P0 IMAD.MOV.U32 R8, RZ, RZ, R3 ;  /* 0x000000ffff088224 */ /* 0x004fca00078e0003 */
[----:B------:R0:W2:Y:S04]  /*1a960*/  @!P0 LDG.E.U16 R24, [R8.64] ;  /* 0x0000000608188981 */ /* 0x0000a8000c1e1500 */
[----:B------:R-:W-:Y:S04]  /*1a970*/  STL [R1+0x10], R18 ;  /* 0x0000101201007387 */ /* 0x000fe80000100800 */
[----:B------:R-:W2:Y:S01]  /*1a980*/  LDL.LU R12, [R1+0x3d0] ;  /* 0x0003d000010c7983 */ /* 0x000ea20000300800 */
[----:B------:R-:W-:-:S03]  /*1a990*/  LOP3.LUT R2, R13, 0x30, RZ, 0x3c, !PT ;  /* 0x000000300d027812 */ /* 0x000fc600078e3cff */
[----:B------:R-:W-:Y:S04]  /*1a9a0*/  STS.U16 [R10+0x7200], R23 ;  /* 0x007200170a007388 */ /* 0x000fe80000000400 */
[----:B----4-:R-:W-:Y:S04]  /*1a9b0*/  STL [R1+0x20c8], R28 ;  /* 0x0020c81c01007387 */ /* 0x010fe80000100800 */
[----:B------:R-:W4:Y:S04]  /*1a9c0*/  LDL R4, [R1+0x9a4] ;  /* 0x0009a40001047983 */ /* 0x000f280000100800 */
[----:B------:R-:W4:Y:S04]  /*1a9d0*/  LDL R3, [R1+0x9a8] ;  /* 0x0009a80001037983 */ /* 0x000f280000100800 */
[----:B------:R-:W4:Y:S04]  /*1a9e0*/  LDL.LU R13, [R1+0x3c0] ;  /* 0x0003c000010d7983 */ /* 0x000f280000300800 */
[----:B------:R1:W-:Y:S01]  /*1a9f0*/  STS.U16 [R10+0x7a00], R21 ;  /* 0x007a00150a007388 */ /* 0x0003e20000000400 */
[----:B------:R-:W-:Y:S01]  /*1aa00*/  PRMT R20, RZ, 0x7610, R20 ;  /* 0x00007610ff147816 */ /* 0x000fe20000000014 */
[----:B0-----:R-:W-:-:S02]  /*1aa10*/  @!P0 IMAD.MOV.U32 R9, RZ, RZ, R6 ;  /* 0x000000ffff098224 */ /* 0x001fc400078e0006 */
[----:B---3--:R-:W-:-:S05]  /*1aa20*/  @!P0 IMAD.MOV.U32 R8, RZ, RZ, R5 ;  /* 0x000000ffff088224 */ /* 0x008fca00078e0005 */
[----:B------:R4:W3:Y:S04]  /*1aa30*/  @!P0 LDG.E.U16 R20, [R8.64] ;  /* 0x0000000608148981 */ /* 0x0008e8000c1e1500 */
[----:B--2---:R-:W-:Y:S04]  /*1aa40*/  STL [R1+0x20cc], R24 ;  /* 0x0020cc1801007387 */ /* 0x004fe80000100800 */
[----:B-1----:R-:W2:Y:S04]  /*1aa50*/  LDL R10, [R1+0x964] ;  /* 0x00096400010a7983 */ /* 0x002ea80000100800 */
[----:B------:R-:W2:Y:S01]  /*1aa60*/  LDL R7, [R1+0x968] ;  /* 0x0009680001077983 */ /* 0x000ea20000100800 */
[----:B------:R-:W-:-:S03]  /*1aa70*/  PRMT R16, RZ, 0x7610, R16 ;  /* 0x00007610ff107816 */ /* 0x000fc60000000010 */
[----:B------:R0:W-:Y:S04]  /*1aa80*/  STS.U16 [R2+0x300], R14 ;  /* 0x0003000e02007388 */ /* 0x0001e80000000400 */
[----:B------:R1:W-:Y:S01]  /*1aa90*/  STS.U16 [R2+0xb00], R15 ;  /* 0x000b000f02007388 */ /* 0x0003e20000000400 */
[----:B----4-:R-:W-:Y:S02]  /*1aaa0*/  @!P0 IMAD.MOV.U32 R9, RZ, RZ, R4 ;  /* 0x000000ffff098224 */ /* 0x010fe400078e0004 */
[----:B------:R-:W-:Y:S01]  /*1aab0*/  @!P0 IMAD.MOV.U32 R8, RZ, RZ, R3 ;  /* 0x000000ffff088224 */ /* 0x000fe200078e0003 */
[----:B------:R2:W-:Y:S04]  /*1aac0*/  STS.U16 [R2+0x1300], R11 ;  /* 0x0013000b02007388 */ /* 0x0005e80000000400 */
[----:B------:R4:W2:Y:S04]  /*1aad0*/  @!P0 LDG.E.U16 R16, [R8.64] ;  /* 0x0000000608108981 */ /* 0x0008a8000c1e1500 */
[----:B------:R-:W2:Y:S04]  /*1aae0*/  LDL R5, [R1+0x928] ;  /* 0x0009280001057983 */ /* 0x000ea80000100800 */
[----:B0-----:R-:W2:Y:S01]  /*1aaf0*/  LDL.LU R14, [R1+0x3a8] ;  /* 0x0003a800010e7983 */ /* 0x001ea20000300800 */
[----:B----4-:R-:W-:-:S03]  /*1ab00*/  PRMT R8, RZ, 0x7610, R8 ;  /* 0x00007610ff087816 */ /* 0x010fc60000000008 */
[----:B---3--:R-:W-:Y:S04]  /*1ab10*/  STL [R1+0x20d0], R20 ;  /* 0x0020d01401007387 */ /* 0x008fe80000100800 */
[----:B------:R-:W3:Y:S04]  /*1ab20*/  LDL R6, [R1+0x924] ;  /* 0x0009240001067983 */ /* 0x000ee80000100800 */
[----:B-1----:R-:W4:Y:S04]  /*1ab30*/  LDL.LU R15, [R1+0x374] ;  /* 0x00037400010f7983 */ /* 0x002f280000300800 */
[----:B------:R-:W4:Y:S04]  /*1ab40*/  LDL R4, [R1+0x8e4] ;  /* 0x0008e40001047983 */ /* 0x000f280000100800 */
[----:B------:R-:W4:Y:S01]  /*1ab50*/  LDL R3, [R1+0x8e8] ;  /* 0x0008e80001037983 */ /* 0x000f220000100800 */
[----:B--2---:R-:W-:-:S02]  /*1ab60*/  @!P0 IMAD.MOV.U32 R11, RZ, RZ, R10 ;  /* 0x000000ffff0b8224 */ /* 0x004fc400078e000a */
[----:B------:R-:W-:-:S05]  /*1ab70*/  @!P0 IMAD.MOV.U32 R10, RZ, RZ, R7 ;  /* 0x000000ffff0a8224 */ /* 0x000fca00078e0007 */
[----:B------:R0:W2:Y:S01]  /*1ab80*/  @!P0 LDG.E.U16 R8, [R10.64] ;  /* 0x000000060a088981 */ /* 0x0000a2000c1e1500 */
[----:B------:R-:W-:-:S03]  /*1ab90*/  PRMT R9, RZ, 0x7610, R9 ;  /* 0x00007610ff097816 */ /* 0x000fc60000000009 */
[----:B------:R-:W-:Y:S04]  /*1aba0*/  STL [R1+0x20d4], R16 ;  /* 0x0020d41001007387 */ /* 0x000fe80000100800 */
[----:B------:R-:W4:Y:S04]  /*1abb0*/  LDL.LU R22, [R1+0x360] ;  /* 0x0003600001167983 */ /* 0x000f280000300800 */
[----:B------:R-:W4:Y:S01]  /*1abc0*/  LDL R7, [R1+0x8a8] ;  /* 0x0008a80001077983 */ /* 0x000f220000100800 */
[----:B0-----:R-:W-:Y:S02]  /*1abd0*/  @!P0 IMAD.MOV.U32 R10, RZ, RZ, R5 ;  /* 0x000000ffff0a8224 */ /* 0x001fe400078e0005 */
[----:B---3--:R-:W-:-:S05]  /*1abe0*/  @!P0 IMAD.MOV.U32 R11, RZ, RZ, R6 ;  /* 0x000000ffff0b8224 */ /* 0x008fca00078e0006 */
[----:B------:R0:W3:Y:S04]  /*1abf0*/  @!P0 LDG.E.U16 R9, [R10.64] ;  /* 0x000000060a098981 */ /* 0x0000e8000c1e1500 */
[----:B--2---:R1:W-:Y:S04]  /*1ac00*/  STL [R1+0x20d8], R8 ;  /* 0x0020d80801007387 */ /* 0x0043e80000100800 */
[----:B------:R-:W2:Y:S04]  /*1ac10*/  LDL R6, [R1+0x86c] ;  /* 0x00086c0001067983 */ /* 0x000ea80000100800 */
[----:B------:R-:W2:Y:S04]  /*1ac20*/  LDL R5, [R1+0xbf0] ;  /* 0x000bf00001057983 */ /* 0x000ea80000100800 */
[----:B-1----:R-:W2:Y:S01]  /*1ac30*/  LDL R8, [R1+0x8a4] ;  /* 0x0008a40001087983 */ /* 0x002ea20000100800 */
[----:B0-----:R-:W-:-:S03]  /*1ac40*/  PRMT R10, RZ, 0x7610, R10 ;  /* 0x00007610ff0a7816 */ /* 0x001fc6000000000a */
[----:B------:R4:W-:Y:S04]  /*1ac50*/  STS.U16 [R2+0x1b00], R12 ;  /* 0x001b000c02007388 */ /* 0x0009e80000000400 */
[----:B------:R0:W-:Y:S01]  /*1ac60*/  STS.U16 [R2+0x2300], R13 ;  /* 0x0023000d02007388 */ /* 0x0001e20000000400 */
[----:B------:R-:W-:-:S03]  /*1ac70*/  PRMT R11, RZ, 0x7610, R11 ;  /* 0x00007610ff0b7816 */ /* 0x000fc6000000000b */
[----:B------:R-:W2:Y:S01]  /*1ac80*/  LDL.LU R26, [R1+0x14c] ;  /* 0x00014c00011a7983 */ /* 0x000ea20000300800 */
[----:B----4-:R-:W-:Y:S02]  /*1ac90*/  @!P0 IMAD.MOV.U32 R12, RZ, RZ, R3 ;  /* 0x000000ffff0c8224 */ /* 0x010fe400078e0003 */
[----:B0-----:R-:W-:-:S05]  /*1aca0*/  @!P0 IMAD.MOV.U32 R13, RZ, RZ, R4 ;  /* 0x000000ffff0d8224 */ /* 0x001fca00078e0004 */
[----:B------:R0:W4:Y:S02]  /*1acb0*/  @!P0 LDG.E.U16 R10, [R12.64] ;  /* 0x000000060c0a8981 */ /* 0x000124000c1e1500 */
[----:B0-----:R-:W-:Y:S02]  /*1acc0*/  @!P0 IMAD.MOV.U32 R12, RZ, RZ, R7 ;  /* 0x000000ffff0c8224 */ /* 0x001fe400078e0007 */
[----:B------:R0:W-:Y:S04]  /*1acd0*/  STS.U16 [R2+0x2b00], R14 ;  /* 0x002b000e02007388 */ /* 0x0001e80000000400 */
[----:B------:R1:W-:Y:S04]  /*1ace0*/  STS.U16 [R2+0x3300], R15 ;  /* 0x0033000f02007388 */ /* 0x0003e80000000400 */
[----:B---3--:R-:W-:Y:S04]  /*1acf0*/  STL [R1+0x2100], R9 ;  /* 0x0021000901007387 */ /* 0x008fe80000100800 */
[----:B------:R-:W4:Y:S04]  /*1ad00*/  LDL R4, [R1+0xbf4] ;  /* 0x000bf40001047983 */ /* 0x000f280000100800 */
[----:B------:R-:W4:Y:S01]  /*1ad10*/  LDL R3, [R1+0xc2c] ;  /* 0x000c2c0001037983 */ /* 0x000f220000100800 */
[----:B--2---:R-:W-:-:S05]  /*1ad20*/  @!P0 IMAD.MOV.U32 R13, RZ, RZ, R8 ;  /* 0x000000ffff0d8224 */ /* 0x004fca00078e0008 */
[----:B------:R2:W3:Y:S01]  /*1ad30*/  @!P0 LDG.E.U16 R11, [R12.64] ;  /* 0x000000060c0b8981 */ /* 0x0004e2000c1e1500 */
[----:B0-----:R-:W-:Y:S02]  /*1ad40*/  @!P0 IMAD.MOV.U32 R14, RZ, RZ, R5 ;  /* 0x000000ffff0e8224 */ /* 0x001fe400078e0005 */
[----:B-1----:R-:W-:Y:S01]  /*1ad50*/  @!P0 IMAD.MOV.U32 R15, RZ, RZ, R6 ;  /* 0x000000ffff0f8224 */ /* 0x002fe200078e0006 */
[----:B--2---:R-:W-:-:S06]  /*1ad60*/  PRMT R12, RZ, 0x7610, R12 ;  /* 0x00007610ff0c7816 */ /* 0x004fcc000000000c */
[----:B------:R0:W2:Y:S04]  /*1ad70*/  @!P0 LDG.E.U16 R12, [R14.64] ;  /* 0x000000060e0c8981 */ /* 0x0000a8000c1e1500 */
[----:B----4-:R1:W-:Y:S04]  /*1ad80*/  STL [R1+0x2104], R10 ;  /* 0x0021040a01007387 */ /* 0x0103e80000100800 */
[----:B------:R-:W4:Y:S01]  /*1ad90*/  LDL.LU R7, [R1+0x13c] ;  /* 0x00013c0001077983 */ /* 0x000f220000300800 */
[----:B0-----:R-:W-:-:S03]  /*1ada0*/  @!P0 IMAD.MOV.U32 R15, RZ, RZ, R4 ;  /* 0x000000ffff0f8224 */ /* 0x001fc600078e0004 */
[----:B---3--:R-:W-:Y:S04]  /*1adb0*/  STL [R1+0x2108], R11 ;  /* 0x0021080b01007387 */ /* 0x008fe80000100800 */
[----:B-1----:R-:W3:Y:S04]  /*1adc0*/  LDL R10, [R1+0x844] ;  /* 0x00084400010a7983 */ /* 0x002ee80000100800 */
[----:B------:R-:W4:Y:S04]  /*1add0*/  LDL R9, [R1+0xbd4] ;  /* 0x000bd40001097983 */ /* 0x000f280000100800 */
[----:B------:R-:W4:Y:S04]  /*1ade0*/  LDL.LU R5, [R1+0x124] ;  /* 0x0001240001057983 */ /* 0x000f280000300800 */
[----:B--2---:R-:W-:Y:S04]  /*1adf0*/  STL [R1+0x210c], R12 ;  /* 0x00210c0c01007387 */ /* 0x004fe80000100800 */
[----:B------:R-:W2:Y:S04]  /*1ae00*/  LDL R4, [R1+0xba0] ;  /* 0x000ba00001047983 */ /* 0x000ea80000100800 */
[----:B------:R-:W2:Y:S04]  /*1ae10*/  LDL.LU R24, [R1+0x10c] ;  /* 0x00010c0001187983 */ /* 0x000ea80000300800 */
[----:B------:R-:W2:Y:S01]  /*1ae20*/  LDL R6, [R1+0xb9c] ;  /* 0x000b9c0001067983 */ /* 0x000ea20000100800 */
[----:B------:R-:W-:Y:S01]  /*1ae30*/  PRMT R13, RZ, 0x7610, R13 ;  /* 0x00007610ff0d7816 */ /* 0x000fe2000000000d */
[----:B------:R-:W-:Y:S01]  /*1ae40*/  @!P0 IMAD.MOV.U32 R14, RZ, RZ, R3 ;  /* 0x000000ffff0e8224 */ /* 0x000fe200078e0003 */
[----:B------:R-:W-:-:S02]  /*1ae50*/  PRMT R17, RZ, 0x7610, R17 ;  /* 0x00007610ff117816 */ /* 0x000fc40000000011 */
[----:B------:R-:W-:Y:S01]  /*1ae60*/  PRMT R19, RZ, 0x7610, R19 ;  /* 0x00007610ff137816 */ /* 0x000fe20000000013 */
[----:B------:R0:W-:Y:S04]  /*1ae70*/  STS.U16 [R2+0x3b00], R22 ;  /* 0x003b001602007388 */ /* 0x0001e80000000400 */
[----:B------:R3:W2:Y:S04]  /*1ae80*/  @!P0 LDG.E.U16 R13, [R14.64] ;  /* 0x000000060e0d8981 */ /* 0x0006a8000c1e1500 */
[----:B------:R-:W2:Y:S01]  /*1ae90*/  LDL.LU R28, [R1+0xf4] ;  /* 0x0000f400011c7983 */ /* 0x000ea20000300800 */
[----:B---3--:R-:W-:-:S02]  /*1aea0*/  @!P0 IMAD.MOV.U32 R15, RZ, RZ, R10 ;  /* 0x000000ffff0f8224 */ /* 0x008fc400078e000a */
[----:B----4-:R-:W-:-:S05]  /*1aeb0*/  @!P0 IMAD.MOV.U32 R14, RZ, RZ, R9 ;  /* 0x000000ffff0e8224 */ /* 0x010fca00078e0009 */
[----:B------:R2:W3:Y:S02]  /*1aec0*/  @!P0 LDG.E.U16 R17, [R14.64] ;  /* 0x000000060e118981 */ /* 0x0004e4000c1e1500 */
[----:B--2---:R-:W-:Y:S02]  /*1aed0*/  @!P0 IMAD.MOV.U32 R14, RZ, RZ, R4 ;  /* 0x000000ffff0e8224 */ /* 0x004fe400078e0004 */
[----:B------:R-:W-:-:S05]  /*1aee0*/  @!P0 IMAD.MOV.U32 R15, RZ, RZ, R6 ;  /* 0x000000ffff0f8224 */ /* 0x000fca00078e0006 */
[----:B------:R-:W2:Y:S04]  /*1aef0*/  @!P0 LDG.E.U16 R19, [R14.64] ;  /* 0x000000060e138981 */ /* 0x000ea8000c1e1500 */
[----:B0-----:R-:W0:Y:S04]  /*1af00*/  S2R R22, SR_TID.X ;  /* 0x0000000000167919 */ /* 0x001e280000002100 */
[----:B------:R-:W-:Y:S04]  /*1af10*/  STL [R1+0x2110], R13 ;  /* 0x0021100d01007387 */ /* 0x000fe80000100800 */
[----:B------:R1:W-:Y:S04]  /*1af20*/  STS.U16 [R2+0x4300], R26 ;  /* 0x0043001a02007388 */ /* 0x0003e80000000400 */
[----:B------:R-:W4:Y:S04]  /*1af30*/  LDL R3, [R1+0xb5c] ;  /* 0x000b5c0001037983 */ /* 0x000f280000100800 */
[----:B-1----:R-:W4:Y:S01]  /*1af40*/  LDL R2, [R1+0xb60] ;  /* 0x000b600001027983 */ /* 0x002f220000100800 */
[----:B0-----:R-:W-:-:S03]  /*1af50*/  LOP3.LUT R18, R22, 0x7f, RZ, 0xc0, !PT ;  /* 0x0000007f16127812 */ /* 0x001fc600078ec0ff */
[----:B------:R-:W4:Y:S02]  /*1af60*/  LDL.LU R22, [R1+0xe4] ;  /* 0x0000e40001167983 */ /* 0x000f240000300800 */
[----:B------:R-:W-:Y:S02]  /*1af70*/  IMAD.SHL.U32 R8, R18, 0x2, RZ ;  /* 0x0000000212087824 */ /* 0x000fe400078e00ff */
[----:B------:R-:W4:Y:S04]  /*1af80*/  LDL R9, [R1+0xb20] ;  /* 0x000b200001097983 */ /* 0x000f280000100800 */
[----:B------:R-:W4:Y:S04]  /*1af90*/  LDL.LU R26, [R1+0xd4] ;  /* 0x0000d400011a7983 */ /* 0x000f280000300800 */
[----:B---3--:R0:W-:Y:S04]  /*1afa0*/  STL [R1+0x20c4], R17 ;  /* 0x0020c41101007387 */ /* 0x0081e80000100800 */
[----:B------:R-:W3:Y:S04]  /*1afb0*/  LDL R10, [R1+0xb1c] ;  /* 0x000b1c00010a7983 */ /* 0x000ee80000100800 */
[----:B------:R-:W3:Y:S01]  /*1afc0*/  LDL R6, [R1+0xae0] ;  /* 0x000ae00001067983 */ /* 0x000ee20000100800 */
[----:B0-----:R-:W-:-:S05]  /*1afd0*/  LOP3.LUT R17, R8, 0x30, RZ, 0x3c, !PT ;  /* 0x0000003008117812 */ /* 0x001fca00078e3cff */
[----:B------:R0:W-:Y:S04]  /*1afe0*/  STS.U16 [R17+0x4b00], R7 ;  /* 0x004b000711007388 */ /* 0x0001e80000000400 */
[----:B------:R1:W-:Y:S04]  /*1aff0*/  STS.U16 [R17+0x5300], R5 ;  /* 0x0053000511007388 */ /* 0x0003e80000000400 */
[----:B0-----:R-:W3:Y:S04]  /*1b000*/  LDL R7, [R1+0xadc] ;  /* 0x000adc0001077983 */ /* 0x001ee80000100800 */
[----:B--2---:R-:W-:Y:S04]  /*1b010*/  STL [R1+0x2114], R19 ;  /* 0x0021141301007387 */ /* 0x004fe80000100800 */
[----:B-1----:R-:W2:Y:S04]  /*1b020*/  LDL R5, [R1+0xa9c] ;  /* 0x000a9c0001057983 */ /* 0x002ea80000100800 */
[----:B------:R-:W2:Y:S01]  /*1b030*/  LDL R4, [R1+0xaa0] ;  /* 0x000aa00001047983 */ /* 0x000ea20000100800 */
[----:B------:R-:W-:Y:S01]  /*1b040*/  PRMT R21, RZ, 0x7610, R21 ;  /* 0x00007610ff157816 */ /* 0x000fe20000000015 */
[----:B----4-:R-:W-:Y:S01]  /*1b050*/  @!P0 IMAD.MOV.U32 R15, RZ, RZ, R3 ;  /* 0x000000ffff0f8224 */ /* 0x010fe200078e0003 */
[----:B------:R-:W-:Y:S01]  /*1b060*/  PRMT R23, RZ, 0x7610, R23 ;  /* 0x00007610ff177816 */ /* 0x000fe20000000017 */
[----:B------:R-:W4:Y:S01]  /*1b070*/  LDL R3, [R1+0xa5c] ;  /* 0x000a5c0001037983 */ /* 0x000f220000100800 */
[----:B------:R-:W-:-:S03]  /*1b080*/  @!P0 IMAD.MOV.U32 R14, RZ, RZ, R2 ;  /* 0x000000ffff0e8224 */ /* 0x000fc600078e0002 */
[----:B------:R-:W4:Y:S04]  /*1b090*/  LDL R2, [R1+0xa60] ;  /* 0x000a600001027983 */ /* 0x000f280000100800 */
[----:B------:R0:W4:Y:S01]  /*1b0a0*/  @!P0 LDG.E.U16 R21, [R14.64] ;  /* 0x000000060e158981 */ /* 0x000122000c1e1500 */
[----:B------:R-:W-:Y:S01]  /*1b0b0*/  PRMT R25, RZ, 0x7610, R25 ;  /* 0x00007610ff197816 */ /* 0x000fe20000000019 */
[----:B0-----:R-:W-:Y:S01]  /*1b0c0*/  @!P0 IMAD.MOV.U32 R14, RZ, RZ, R9 ;  /* 0x000000ffff0e8224 */ /* 0x001fe200078e0009 */
[----:B------:R-:W-:Y:S01]  /*1b0d0*/  PRMT R27, RZ, 0x7610, R27 ;  /* 0x00007610ff1b7816 */ /* 0x000fe2000000001b */
[----:B---3--:R-:W-:-:S05]  /*1b0e0*/  @!P0 IMAD.MOV.U32 R15, RZ, RZ, R10 ;  /* 0x000000ffff0f8224 */ /* 0x008fca00078e000a */
[----:B------:R0:W3:Y:S02]  /*1b0f0*/  @!P0 LDG.E.U16 R23, [R14.64] ;  /* 0x000000060e178981 */ /* 0x0000e4000c1e1500 */
[----:B0-----:R-:W-:Y:S02]  /*1b100*/  @!P0 IMAD.MOV.U32 R14, RZ, RZ, R6 ;  /* 0x000000ffff0e8224 */ /* 0x001fe400078e0006 */
[----:B------:R-:W-:-:S05]  /*1b110*/  @!P0 IMAD.MOV.U32 R15, RZ, RZ, R7 ;  /* 0x000000ffff0f8224 */ /* 0x000fca00078e0007 */
[----:B------:R2:W3:Y:S02]  /*1b120*/  @!P0 LDG.E.U16 R25, [R14.64] ;  /* 0x000000060e198981 */ /* 0x0004e4000c1e1500 */
[----:B--2---:R-:W-:Y:S02]  /*1b130*/  @!P0 IMAD.MOV.U32 R14, RZ, RZ, R4 ;  /* 0x000000ffff0e8224 */ /* 0x004fe400078e0004 */
[----:B------:R-:W-:-:S05]  /*1b140*/  @!P0 IMAD.MOV.U32 R15, RZ, RZ, R5 ;  /* 0x000000ffff0f8224 */ /* 0x000fca00078e0005 */
[----:B------:R4:W2:Y:S01]  /*1b150*/  @!P0 LDG.E.U16 R27, [R14.64] ;  /* 0x000000060e1b8981 */ /* 0x0008a2000c1e1500 */
[----:B------:R-:W-:Y:S01]  /*1b160*/  PRMT R29, RZ, 0x7610, R29 ;  /* 0x00007610ff1d7816 */ /* 0x000fe2000000001d */
[----:B----4-:R-:W-:Y:S02]  /*1b170*/  @!P0 IMAD.MOV.U32 R14, RZ, RZ, R2 ;  /* 0x000000ffff0e8224 */ /* 0x010fe400078e0002 */
[----:B------:R-:W-:-:S05]  /*1b180*/  @!P0 IMAD.MOV.U32 R15, RZ, RZ, R3 ;  /* 0x000000ffff0f8224 */ /* 0x000fca00078e0003 */
[----:B------:R-:W4:Y:S04]  /*1b190*/  @!P0 LDG.E.U16 R29, [R14.64] ;  /* 0x000000060e1d8981 */ /* 0x000f28000c1e1500 */
[----:B------:R-:W-:Y:S04]  /*1b1a0*/  STL [R1+0x2118], R21 ;  /* 0x0021181501007387 */ /* 0x000fe80000100800 */
[----:B------:R-:W-:Y:S04]  /*1b1b0*/  STS.U16 [R17+0x5b00], R24 ;  /* 0x005b001811007388 */ /* 0x000fe80000000400 */
[----:B------:R-:W-:Y:S04]  /*1b1c0*/  STS.U16 [R17+0x6300], R28 ;  /* 0x0063001c11007388 */ /* 0x000fe80000000400 */
[----:B------:R-:W-:Y:S04]  /*1b1d0*/  STS.U16 [R17+0x6b00], R22 ;  /* 0x006b001611007388 */ /* 0x000fe80000000400 */
[----:B------:R0:W-:Y:S04]  /*1b1e0*/  STS.U16 [R17+0x7300], R26 ;  /* 0x0073001a11007388 */ /* 0x0001e80000000400 */
[----:B---3--:R-:W-:Y:S04]  /*1b1f0*/  STL [R1+0x211c], R23 ;  /* 0x00211c1701007387 */ /* 0x008fe80000100800 */
[----:B------:R-:W-:Y:S04]  /*1b200*/  STL [R1+0x2120], R25 ;  /* 0x0021201901007387 */ /* 0x000fe80000100800 */
[----:B--2---:R-:W-:Y:S04]  /*1b210*/  STL [R1+0x2124], R27 ;  /* 0x0021241b01007387 */ /* 0x004fe80000100800 */
[----:B------:R-:W2:Y:S04]  /*1b220*/  LDL.LU R13, [R1+0xc4] ;  /* 0x0000c400010d7983 */ /* 0x000ea80000300800 */
[----:B------:R-:W3:Y:S04]  /*1b230*/  LDL.LU R12, [R1+0x434] ;  /* 0x00043400010c7983 */ /* 0x000ee80000300800 */
[----:B------:R-:W3:Y:S04]  /*1b240*/  LDL.LU R11, [R1+0x424] ;  /* 0x00042400010b7983 */ /* 0x000ee80000300800 */
[----:B------:R-:W3:Y:S04]  /*1b250*/  LDL.LU R10, [R1+0x414] ;  /* 0x00041400010a7983 */ /* 0x000ee80000300800 */
[----:B------:R-:W3:Y:S04]  /*1b260*/  LDL.LU R9, [R1+0x400] ;  /* 0x0004000001097983 */ /* 0x000ee80000300800 */
[----:B0-----:R-:W3:Y:S04]  /*1b270*/  LDL.LU R26, [R1+0x3ec] ;  /* 0x0003ec00011a7983 */ /* 0x001ee80000300800 */
        /* <DEDUP_REMOVED lines=11> */
[----:B----4-:R-:W-:Y:S04]  /*1b330*/  STL [R1+0x2128], R29 ;  /* 0x0021281d01007387 */ /* 0x010fe80000100800 */
        /* <DEDUP_REMOVED lines=10> */
[----:B------:R-:W-:Y:S01]  /*1b3e0*/  STL [R1+0x2080], R15 ;  /* 0x0020800f01007387 */ /* 0x000fe20000100800 */
[----:B0-----:R-:W-:-:S03]  /*1b3f0*/  LOP3.LUT R14, R8, 0x40, RZ, 0x3c, !PT ;  /* 0x00000040080e7812 */ /* 0x001fc600078e3cff */
        /* <DEDUP_REMOVED lines=9> */
[----:B--2---:R-:W-:Y:S04]  /*1b490*/  STS.U16 [R17+0x7b00], R13 ;  /* 0x007b000d11007388 */ /* 0x004fe80000000400 */
[----:B---3--:R-:W-:Y:S04]  /*1b4a0*/  STS.U16 [R14+0x400], R12 ;  /* 0x0004000c0e007388 */ /* 0x008fe80000000400 */
[----:B------:R-:W-:Y:S04]  /*1b4b0*/  STS.U16 [R14+0xc00], R11 ;  /* 0x000c000b0e007388 */ /* 0x000fe80000000400 */
[----:B------:R-:W-:Y:S04]  /*1b4c0*/  STS.U16 [R14+0x1400], R10 ;  /* 0x0014000a0e007388 */ /* 0x000fe80000000400 */
[----:B------:R-:W-:Y:S04]  /*1b4d0*/  STS.U16 [R14+0x1c00], R9 ;  /* 0x001c00090e007388 */ /* 0x000fe80000000400 */
[----:B------:R0:W-:Y:S04]  /*1b4e0*/  STS.U16 [R14+0x2400], R26 ;  /* 0x0024001a0e007388 */ /* 0x0001e80000000400 */
[----:B0-----:R-:W2:Y:S04]  /*1b4f0*/  LDL.LU R26, [R1+0x430] ;  /* 0x00043000011a7983 */ /* 0x001ea80000300800 */
[----:B------:R-:W3:Y:S04]  /*1b500*/  LDL.LU R17, [R1+0x410] ;  /* 0x0004100001117983 */ /* 0x000ee80000300800 */
[----:B------:R-:W4:Y:S04]  /*1b510*/  LDL.LU R15, [R1+0x3fc] ;  /* 0x0003fc00010f7983 */ /* 0x000f280000300800 */
[----:B------:R-:W3:Y:S04]  /*1b520*/  LDL.LU R29, [R1+0x3e8] ;  /* 0x0003e800011d7983 */ /* 0x000ee80000300800 */
[----:B------:R-:W-:Y:S04]  /*1b530*/  STS.U16 [R14+0x2c00], R16 ;  /* 0x002c00100e007388 */ /* 0x000fe80000000400 */
        /* <DEDUP_REMOVED lines=9> */
[----:B------:R0:W-:Y:S04]  /*1b5d0*/  STS.U16 [R14+0x5400], R3 ;  /* 0x005400030e007388 */ /* 0x0001e80000000400 */
[----:B------:R-:W3:Y:S04]  /*1b5e0*/  LDL.LU R13, [R1+0x134] ;  /* 0x00013400010d7983 */ /* 0x000ee80000300800 */
[----:B------:R-:W-:Y:S04]  /*1b5f0*/  STS.U16 [R14+0x5c00], R4 ;  /* 0x005c00040e007388 */ /* 0x000fe80000000400 */
[----:B0-----:R-:W3:Y:S04]  /*1b600*/  LDL.LU R3, [R1+0x11c] ;  /* 0x00011c0001037983 */ /* 0x001ee80000300800 */
[----:B------:R-:W3:Y:S04]  /*1b610*/  LDL.LU R2, [R1+0x100] ;  /* 0x0001000001027983 */ /* 0x000ee80000300800 */
[----:B------:R-:W3:Y:S04]  /*1b620*/  LDL.LU R12, [R1+0xe8] ;  /* 0x0000e800010c7983 */ /* 0x000ee80000300800 */
[----:B------:R0:W-:Y:S04]  /*1b630*/  STS.U16 [R14+0x6400], R5 ;  /* 0x006400050e007388 */ /* 0x0001e80000000400 */
[----:B------:R-:W3:Y:S04]  /*1b640*/  LDL.LU R11, [R1+0xd0] ;  /* 0x0000d000010b7983 */ /* 0x000ee80000300800 */
[----:B------:R1:W-:Y:S04]  /*1b650*/  STS.U16 [R14+0x6c00], R6 ;  /* 0x006c00060e007388 */ /* 0x0003e80000000400 */
[----:B0-----:R-:W3:Y:S04]  /*1b660*/  LDL.LU R5, [R1+0x42c] ;  /* 0x00042c0001057983 */ /* 0x001ee80000300800 */
[----:B------:R-:W-:Y:S04]  /*1b670*/  STS.U16 [R14+0x7400], R7 ;  /* 0x007400070e007388 */ /* 0x000fe80000000400 */
[----:B-1----:R-:W3:Y:S04]  /*1b680*/  LDL.LU R6, [R1+0x41c] ;  /* 0x00041c0001067983 */ /* 0x002ee80000300800 */
[----:B------:R-:W-:Y:S04]  /*1b690*/  STS.U16 [R14+0x7c00], R22 ;  /* 0x007c00160e007388 */ /* 0x000fe80000000400 */
[----:B------:R0:W-:Y:S04]  /*1b6a0*/  STL [R1+0x2134], R14 ;  /* 0x0021340e01007387 */ /* 0x0001e80000100800 */
[----:B0-----:R-:W3:Y:S01]  /*1b6b0*/  LDL.LU R14, [R1+0x420] ;  /* 0x00042000010e7983 */ /* 0x001ee20000300800 */
[----:B------:R-:W-:-:S03]  /*1b6c0*/  IMAD.SHL.U32 R4, R18, 0x2, RZ ;  /* 0x0000000212047824 */ /* 0x000fc600078e00ff */
[----:B------:R-:W4:Y:S02]  /*1b6d0*/  LDL.LU R9, [R1+0x40c] ;  /* 0x00040c0001097983 */ /* 0x000f240000300800 */
[C---:B------:R-:W-:Y:S02]  /*1b6e0*/  LOP3.LUT R10, R4.reuse, 0x50, RZ, 0x3c, !PT ;  /* 0x00000050040a7812 */ /* 0x040fe400078e3cff */
[----:B------:R-:W4:Y:S04]  /*1b6f0*/  LDL.LU R16, [R1+0x3f8] ;  /* 0x0003f80001107983 */ /* 0x000f280000300800 */
[----:B------:R-:W4:Y:S04]  /*1b700*/  LDL.LU R20, [R1+0x3e0] ;  /* 0x0003e00001147983 */ /* 0x000f280000300800 */
[----:B------:R-:W4:Y:S04]  /*1b710*/  LDL.LU R24, [R1+0x3cc] ;  /* 0x0003cc0001187983 */ /* 0x000f280000300800 */
[----:B------:R-:W4:Y:S04]  /*1b720*/  LDL.LU R28, [R1+0x3b0] ;  /* 0x0003b000011c7983 */ /* 0x000f280000300800 */
[----:B------:R-:W4:Y:S04]  /*1b730*/  LDL.LU R7, [R1+0x39c] ;  /* 0x00039c0001077983 */ /* 0x000f280000300800 */
[----:B------:R-:W4:Y:S04]  /*1b740*/  LDL.LU R18, [R1+0x364] ;  /* 0x0003640001127983 */ /* 0x000f280000300800 */
[----:B------:R-:W4:Y:S04]  /*1b750*/  LDL.LU R22, [R1+0x148] ;  /* 0x0001480001167983 */ /* 0x000f280000300800 */
[----:B--2---:R0:W-:Y:S04]  /*1b760*/  STS.U16 [R10+0x500], R26 ;  /* 0x0005001a0a007388 */ /* 0x0041e80000000400 */
[----:B0-----:R-:W2:Y:S04]  /*1b770*/  LDL.LU R26, [R1+0x12c] ;  /* 0x00012c00011a7983 */ /* 0x001ea80000300800 */
[----:B---3--:R-:W-:Y:S04]  /*1b780*/  STS.U16 [R10+0xd00], R14 ;  /* 0x000d000e0a007388 */ /* 0x008fe80000000400 */
[----:B------:R-:W-:Y:S04]  /*1b790*/  STS.U16 [R10+0x1500], R17 ;  /* 0x001500110a007388 */ /* 0x000fe80000000400 */
[----:B----4-:R-:W-:Y:S04]  /*1b7a0*/  STS.U16 [R10+0x1d00], R15 ;  /* 0x001d000f0a007388 */ /* 0x010fe80000000400 */
[----:B------:R-:W-:Y:S04]  /*1b7b0*/  STS.U16 [R10+0x2500], R29 ;  /* 0x0025001d0a007388 */ /* 0x000fe80000000400 */
[----:B------:R-:W-:Y:S04]  /*1b7c0*/  STS.U16 [R10+0x2d00], R27 ;  /* 0x002d001b0a007388 */ /* 0x000fe80000000400 */
[----:B------:R-:W-:Y:S04]  /*1b7d0*/  STS.U16 [R10+0x3500], R25 ;  /* 0x003500190a007388 */ /* 0x000fe80000000400 */
[----:B------:R-:W-:Y:S04]  /*1b7e0*/  STS.U16 [R10+0x3d00], R23 ;  /* 0x003d00170a007388 */ /* 0x000fe80000000400 */
[----:B------:R-:W-:Y:S04]  /*1b7f0*/  STS.U16 [R10+0x4500], R21 ;  /* 0x004500150a007388 */ /* 0x000fe80000000400 */
[----:B------:R-:W-:Y:S04]  /*1b800*/  STS.U16 [R10+0x4d00], R19 ;  /* 0x004d00130a007388 */ /* 0x000fe80000000400 */
[----:B------:R-:W-:Y:S04]  /*1b810*/  STS.U16 [R10+0x5500], R13 ;  /* 0x0055000d0a007388 */ /* 0x000fe80000000400 */
[----:B------:R0:W-:Y:S04]  /*1b820*/  STS.U16 [R10+0x5d00], R3 ;  /* 0x005d00030a007388 */ /* 0x0001e80000000400 */
[----:B------:R1:W-:Y:S04]  /*1b830*/  STS.U16 [R10+0x6500], R2 ;  /* 0x006500020a007388 */ /* 0x0003e80000000400 */
[----:B------:R-:W-:Y:S04]  /*1b840*/  STS.U16 [R10+0x6d00], R12 ;  /* 0x006d000c0a007388 */ /* 0x000fe80000000400 */
[----:B0-----:R-:W3:Y:S01]  /*1b850*/  LDL.LU R3, [R1+0x114] ;  /* 0x0001140001037983 */ /* 0x001ee20000300800 */
[----:B-1----:R-:W-:-:S03]  /*1b860*/  LOP3.LUT R2, R4, 0x60, RZ, 0x3c, !PT ;  /* 0x0000006004027812 */ /* 0x002fc600078e3cff */
[----:B------:R-:W-:Y:S04]  /*1b870*/  STS.U16 [R10+0x7500], R11 ;  /* 0x0075000b0a007388 */ /* 0x000fe80000000400 */
[----:B------:R-:W4:Y:S04]  /*1b880*/  LDL.LU R4, [R1+0xe0] ;  /* 0x0000e00001047983 */ /* 0x000f280000300800 */
[----:B------:R0:W-:Y:S04]  /*1b890*/  STS.U16 [R10+0x7d00], R0 ;  /* 0x007d00000a007388 */ /* 0x0001e80000000400 */
[----:B------:R1:W-:Y:S04]  /*1b8a0*/  STS.U16 [R2+0x600], R5 ;  /* 0x0006000502007388 */ /* 0x0003e80000000400 */
[----:B0-----:R-:W4:Y:S04]  /*1b8b0*/  LDL.LU R0, [R1+0x2138] ;  /* 0x0021380001007983 */ /* 0x001f280000300800 */
[----:B------:R0:W-:Y:S04]  /*1b8c0*/  STS.U16 [R2+0xe00], R6 ;  /* 0x000e000602007388 */ /* 0x0001e80000000400 */
[----:B-1----:R-:W4:Y:S04]  /*1b8d0*/  LDL.LU R5, [R1+0xcc] ;  /* 0x0000cc0001057983 */ /* 0x002f280000300800 */
[----:B------:R-:W-:Y:S04]  /*1b8e0*/  STS.U16 [R2+0x1600], R9 ;  /* 0x0016000902007388 */ /* 0x000fe80000000400 */
[----:B0-----:R-:W4:Y:S04]  /*1b8f0*/  LDL.LU R6, [R1+0xb8] ;  /* 0x0000b80001067983 */ /* 0x001f280000300800 */
[----:B------:R-:W4:Y:S04]  /*1b900*/  LDL.LU R15, [R1+0x428] ;  /* 0x00042800010f7983 */ /* 0x000f280000300800 */
[----:B------:R-:W4:Y:S04]  /*1b910*/  LDL.LU R29, [R1+0x418] ;  /* 0x00041800011d7983 */ /* 0x000f280000300800 */
[----:B------:R-:W-:Y:S04]  /*1b920*/  STS.U16 [R2+0x1e00], R16 ;  /* 0x001e001002007388 */ /* 0x000fe80000000400 */
[----:B------:R-:W4:Y:S04]  /*1b930*/  LDL.LU R27, [R1+0x408] ;  /* 0x00040800011b7983 */ /* 0x000f280000300800 */
[----:B------:R-:W-:Y:S04]  /*1b940*/  STS.U16 [R2+0x2600], R20 ;  /* 0x0026001402007388 */ /* 0x000fe80000000400 */
[----:B------:R-:W4:Y:S04]  /*1b950*/  LDL.LU R25, [R1+0x3f4] ;  /* 0x0003f40001197983 */ /* 0x000f280000300800 */
[----:B------:R-:W-:Y:S04]  /*1b960*/  STS.U16 [R2+0x2e00], R24 ;  /* 0x002e001802007388 */ /* 0x000fe80000000400 */
[----:B------:R-:W4:Y:S04]  /*1b970*/  LDL.LU R23, [R1+0x3dc] ;  /* 0x0003dc0001177983 */ /* 0x000f280000300800 */
[----:B------:R-:W-:Y:S04]  /*1b980*/  STS.U16 [R2+0x3600], R28 ;  /* 0x0036001c02007388 */ /* 0x000fe80000000400 */
[----:B------:R-:W4:Y:S04]  /*1b990*/  LDL.LU R21, [R1+0x3c8] ;  /* 0x0003c80001157983 */ /* 0x000f280000300800 */
[----:B------:R0:W-:Y:S04]  /*1b9a0*/  STS.U16 [R2+0x3e00], R7 ;  /* 0x003e000702007388 */ /* 0x0001e80000000400 */
[----:B------:R-:W4:Y:S04]  /*1b9b0*/  LDL.LU R19, [R1+0x3ac] ;  /* 0x0003ac0001137983 */ /* 0x000f280000300800 */
[----:B------:R1:W-:Y:S04]  /*1b9c0*/  STS.U16 [R2+0x4600], R18 ;  /* 0x0046001202007388 */ /* 0x0003e80000000400 */
[----:B0-----:R-:W4:Y:S04]  /*1b9d0*/  LDL.LU R7, [R1+0x378] ;  /* 0x0003780001077983 */ /* 0x001f280000300800 */
[----:B------:R0:W-:Y:S04]  /*1b9e0*/  STS.U16 [R2+0x4e00], R22 ;  /* 0x004e001602007388 */ /* 0x0001e80000000400 */
[----:B-1----:R-:W4:Y:S04]  /*1b9f0*/  LDL.LU R18, [R1+0x35c] ;  /* 0x00035c0001127983 */ /* 0x002f280000300800 */
[----:B0-----:R-:W4:Y:S04]  /*1ba00*/  LDL.LU R22, [R1+0x144] ;  /* 0x0001440001167983 */ /* 0x001f280000300800 */
[----:B--2---:R0:W-:Y:S04]  /*1ba10*/  STS.U16 [R2+0x5600], R26 ;  /* 0x0056001a02007388 */ /* 0x0041e80000000400 */
[----:B0-----:R-:W2:Y:S04]  /*1ba20*/  LDL.LU R26, [R1+0x128] ;  /* 0x00012800011a7983 */ /* 0x001ea80000300800 */
[----:B------:R-:W2:Y:S04]  /*1ba30*/  LDL.LU R13, [R1+0x110] ;  /* 0x00011000010d7983 */ /* 0x000ea80000300800 */
        /* <DEDUP_REMOVED lines=8> */
[----:B---3--:R-:W-:Y:S04]  /*1bac0*/  STS.U16 [R2+0x5e00], R3 ;  /* 0x005e000302007388 */ /* 0x008fe80000000400 */
[----:B----4-:R0:W-:Y:S04]  /*1bad0*/  STS.U16 [R2+0x6600], R0 ;  /* 0x0066000002007388 */ /* 0x0101e80000000400 */
[----:B------:R-:W-:Y:S01]  /*1bae0*/  STS.U16 [R2+0x6e00], R4 ;  /* 0x006e000402007388 */ /* 0x000fe20000000400 */
[----:B0-----:R-:W-:-:S03]  /*1baf0*/  LOP3.LUT R0, R8, 0x70, RZ, 0x3c, !PT ;  /* 0x0000007008007812 */ /* 0x001fc600078e3cff */
[----:B------:R-:W-:Y:S04]  /*1bb00*/  STS.U16 [R2+0x7600], R5 ;  /* 0x0076000502007388 */ /* 0x000fe80000000400 */
[----:B------:R0:W-:Y:S04]  /*1bb10*/  STS.U16 [R2+0x7e00], R6 ;  /* 0x007e000602007388 */ /* 0x0001e80000000400 */
[----:B------:R-:W-:Y:S04]  /*1bb20*/  STS.U16 [R0+0x700], R15 ;  /* 0x0007000f00007388 */ /* 0x000fe80000000400 */
[----:B------:R-:W-:Y:S04]  /*1bb30*/  STS.U16 [R0+0xf00], R29 ;  /* 0x000f001d00007388 */ /* 0x000fe80000000400 */
[----:B0-----:R-:W3:Y:S04]  /*1bb40*/  LDL.LU R2, [R1+0xa0] ;  /* 0x0000a00001027983 */ /* 0x001ee80000300800 */
        /* <DEDUP_REMOVED lines=9> */
[----:B------:R0:W-:Y:S04]  /*1bbe0*/  STS.U16 [R0+0x3f00], R7 ;  /* 0x003f000700007388 */ /* 0x0001e80000000400 */
[----:B------:R1:W-:Y:S04]  /*1bbf0*/  STS.U16 [R0+0x4700], R18 ;  /* 0x0047001200007388 */ /* 0x0003e80000000400 */
[----:B0-----:R-:W4:Y:S04]  /*1bc00*/  LDL.LU R7, [R1+0x8c] ;  /* 0x00008c0001077983 */ /* 0x001f280000300800 */
[----:B------:R0:W-:Y:S04]  /*1bc10*/  STS.U16 [R0+0x4f00], R22 ;  /* 0x004f001600007388 */ /* 0x0001e80000000400 */
[----:B-1----:R-:W4:Y:S04]  /*1bc20*/  LDL.LU R18, [R1+0x88] ;  /* 0x0000880001127983 */ /* 0x002f280000300800 */
[----:B0-----:R-:W4:Y:S04]  /*1bc30*/  LDL.LU R22, [R1+0x84] ;  /* 0x0000840001167983 */ /* 0x001f280000300800 */
[----:B--2---:R0:W-:Y:S04]  /*1bc40*/  STS.U16 [R0+0x5700], R26 ;  /* 0x0057001a00007388 */ /* 0x0041e80000000400 */
[----:B0-----:R-:W2:Y:S04]  /*1bc50*/  LDL.LU R26, [R1+0x80] ;  /* 0x00008000011a7983 */ /* 0x001ea80000300800 */
[----:B------:R-:W-:Y:S04]  /*1bc60*/  STL [R1+0x2050], R0 ;  /* 0x0020500001007387 */ /* 0x000fe80000100800 */
[----:B------:R-:W-:Y:S04]  /*1bc70*/  STL [R1+0x20bc], R0 ;  /* 0x0020bc0001007387 */ /* 0x000fe80000100800 */
[----:B------:R-:W2:Y:S04]  /*1bc80*/  LDL.LU R14, [R1+0x7c] ;  /* 0x00007c00010e7983 */ /* 0x000ea80000300800 */
[----:B------:R-:W-:Y:S04]  /*1bc90*/  STS.U16 [R0+0x5f00], R13 ;  /* 0x005f000d00007388 */ /* 0x000fe80000000400 */
        /* <DEDUP_REMOVED lines=9> */
[----:B------:R0:W-:Y:S04]  /*1bd30*/  STS.U16 [R8+0x8000], R16 ;  /* 0x0080001008007388 */ /* 0x0001e80000000400 */
[----:B------:R-:W2:Y:S04]  /*1bd40*/  LDL.LU R23, [R1+0x64] ;  /* 0x0000640001177983 */ /* 0x000ea80000300800 */
[----:B------:R1:W-:Y:S04]  /*1bd50*/  STS.U16 [R8+0x8800], R20 ;  /* 0x0088001408007388 */ /* 0x0003e80000000400 */
[----:B0-----:R-:W2:Y:S04]  /*1bd60*/  LDL.LU R16, [R1+0x60] ;  /* 0x0000600001107983 */ /* 0x001ea80000300800 */
[----:B------:R0:W-:Y:S04]  /*1bd70*/  STS.U16 [R8+0x9000], R24 ;  /* 0x0090001808007388 */ /* 0x0001e80000000400 */
[----:B-1----:R-:W2:Y:S04]  /*1bd80*/  LDL.LU R20, [R1+0x5c] ;  /* 0x00005c0001147983 */ /* 0x002ea80000300800 */
[----:B------:R1:W-:Y:S04]  /*1bd90*/  STS.U16 [R8+0x9800], R28 ;  /* 0x0098001c08007388 */ /* 0x0003e80000000400 */
[----:B0-----:R-:W2:Y:S04]  /*1bda0*/  LDL.LU R24, [R1+0x58] ;  /* 0x0000580001187983 */ /* 0x001ea80000300800 */
[----:B-1----:R-:W2:Y:S04]  /*1bdb0*/  LDL.LU R28, [R1+0x54] ;  /* 0x00005400011c7983 */ /* 0x002ea80000300800 */
        /* <DEDUP_REMOVED lines=9> */
[----:B------:R1:W-:Y:S04]  /*1be50*/  STS.U16 [R8+0xb000], R4 ;  /* 0x00b0000408007388 */ /* 0x0003e80000000400 */
[----:B0-----:R-:W3:Y:S04]  /*1be60*/  LDL.LU R3, [R1+0x2c] ;  /* 0x00002c0001037983 */ /* 0x001ee80000300800 */
[----:B------:R0:W-:Y:S04]  /*1be70*/  STS.U16 [R8+0xb800], R5 ;  /* 0x00b8000508007388 */ /* 0x0001e80000000400 */
[----:B-1----:R-:W4:Y:S04]  /*1be80*/  LDL.LU R4, [R1+0x48] ;  /* 0x0000480001047983 */ /* 0x002f280000300800 */
[----:B------:R1:W-:Y:S04]  /*1be90*/  STS.U16 [R8+0xc000], R6 ;  /* 0x00c0000608007388 */ /* 0x0003e80000000400 */
[----:B0-----:R-:W4:Y:S04]  /*1bea0*/  LDL.LU R5, [R1+0x44] ;  /* 0x0000440001057983 */ /* 0x001f280000300800 */
[----:B-1----:R-:W4:Y:S04]  /*1beb0*/  LDL.LU R6, [R1+0x28] ;  /* 0x0000280001067983 */ /* 0x002f280000300800 */
[----:B------:R0:W-:Y:S04]  /*1bec0*/  STS.U16 [R8+0xc800], R7 ;  /* 0x00c8000708007388 */ /* 0x0001e80000000400 */
[----:B------:R1:W-:Y:S04]  /*1bed0*/  STS.U16 [R8+0xd000], R18 ;  /* 0x00d0001208007388 */ /* 0x0003e80000000400 */
[----:B0-----:R-:W4:Y:S04]  /*1bee0*/  LDL.LU R7, [R1+0x24] ;  /* 0x0000240001077983 */ /* 0x001f280000300800 */
[----:B------:R0:W-:Y:S04]  /*1bef0*/  STS.U16 [R8+0xd800], R22 ;  /* 0x00d8001608007388 */ /* 0x0001e80000000400 */
[----:B-1----:R-:W4:Y:S04]  /*1bf00*/  LDL.LU R18, [R1+0x20] ;  /* 0x0000200001127983 */ /* 0x002f280000300800 */
[----:B0-----:R-:W4:Y:S04]  /*1bf10*/  LDL.LU R22, [R1+0x1c] ;  /* 0x00001c0001167983 */ /* 0x001f280000300800 */
[----:B--2---:R0:W-:Y:S04]  /*1bf20*/  STS.U16 [R8+0xe000], R26 ;  /* 0x00e0001a08007388 */ /* 0x0041e80000000400 */
[----:B0-----:R-:W2:Y:S01]  /*1bf30*/  LDL.LU R26, [R1+0x18] ;  /* 0x00001800011a7983 */ /* 0x001ea20000300800 */
[----:B------:R-:W-:-:S03]  /*1bf40*/  LOP3.LUT R2, R8, 0x10, RZ, 0x3c, !PT ;  /* 0x0000001008027812 */ /* 0x000fc600078e3cff */
[----:B------:R0:W-:Y:S04]  /*1bf50*/  STS.U16 [R8+0xe800], R14 ;  /* 0x00e8000e08007388 */ /* 0x0001e80000000400 */
[----:B------:R1:W-:Y:S04]  /*1bf60*/  STS.U16 [R8+0xf000], R17 ;  /* 0x00f0001108007388 */ /* 0x0003e80000000400 */
[----:B0-----:R-:W2:Y:S04]  /*1bf70*/  LDL.LU R14, [R1+0x2134] ;  /* 0x00213400010e7983 */ /* 0x001ea80000300800 */
[----:B------:R0:W-:Y:S04]  /*1bf80*/  STS.U16 [R8+0xf800], R15 ;  /* 0x00f8000f08007388 */ /* 0x0001e80000000400 */
[----:B-1----:R-:W2:Y:S04]  /*1bf90*/  LDL.LU R17, [R1+0x2130] ;  /* 0x0021300001117983 */ /* 0x002ea80000300800 */
        /* <DEDUP_REMOVED lines=17> */
[----:B0-----:R-:W2:Y:S01]  /*1c0b0*/  LDL.LU R28, [R1+0x8] ;  /* 0x00000800011c7983 */ /* 0x001ea20000300800 */
[----:B------:R-:W-:-:S03]  /*1c0c0*/  LOP3.LUT R8, R8, 0x20, RZ, 0x3c, !PT ;  /* 0x0000002008087812 */ /* 0x000fc600078e3cff */
        /* <DEDUP_REMOVED lines=12> */
[----:B-1----:R-:W2:Y:S04]  /*1c190*/  LDL.LU R9, [R1+0x2100] ;  /* 0x0021000001097983 */ /* 0x002ea80000300800 */
[----:B---3--:R0:W-:Y:S04]  /*1c1a0*/  STS.U16 [R2+0xf900], R3 ;  /* 0x00f9000302007388 */ /* 0x0081e80000000400 */
[----:B----4-:R1:W-:Y:S04]  /*1c1b0*/  STS.U16 [R8+0x8200], R4 ;  /* 0x0082000408007388 */ /* 0x0103e80000000400 */
[----:B0-----:R-:W3:Y:S04]  /*1c1c0*/  LDL.LU R2, [R1+0x20fc] ;  /* 0x0020fc0001027983 */ /* 0x001ee80000300800 */
[----:B------:R-:W4:Y:S04]  /*1c1d0*/  LDL.LU R3, [R1+0x20f8] ;  /* 0x0020f80001037983 */ /* 0x000f280000300800 */
[----:B-1----:R-:W3:Y:S04]  /*1c1e0*/  LDL.LU R4, [R1+0x20f4] ;  /* 0x0020f40001047983 */ /* 0x002ee80000300800 */
[----:B------:R0:W-:Y:S04]  /*1c1f0*/  STS.U16 [R8+0x8a00], R5 ;  /* 0x008a000508007388 */ /* 0x0001e80000000400 */
[----:B------:R1:W-:Y:S04]  /*1c200*/  STS.U16 [R8+0x9200], R6 ;  /* 0x0092000608007388 */ /* 0x0003e80000000400 */
[----:B0-----:R-:W3:Y:S04]  /*1c210*/  LDL.LU R5, [R1+0x20f0] ;  /* 0x0020f00001057983 */ /* 0x001ee80000300800 */
[----:B-1----:R-:W3:Y:S04]  /*1c220*/  LDL.LU R6, [R1+0x20ec] ;  /* 0x0020ec0001067983 */ /* 0x002ee80000300800 */
[----:B------:R0:W-:Y:S04]  /*1c230*/  STS.U16 [R8+0x9a00], R7 ;  /* 0x009a000708007388 */ /* 0x0001e80000000400 */
[----:B------:R1:W-:Y:S04]  /*1c240*/  STS.U16 [R8+0xa200], R18 ;  /* 0x00a2001208007388 */ /* 0x0003e80000000400 */
[----:B0-----:R-:W3:Y:S04]  /*1c250*/  LDL.LU R7, [R1+0x20e8] ;  /* 0x0020e80001077983 */ /* 0x001ee80000300800 */
[----:B------:R0:W-:Y:S04]  /*1c260*/  STS.U16 [R8+0xaa00], R22 ;  /* 0x00aa001608007388 */ /* 0x0001e80000000400 */
[----:B-1----:R-:W3:Y:S04]  /*1c270*/  LDL.LU R18, [R1+0x20e4] ;  /* 0x0020e40001127983 */ /* 0x002ee80000300800 */
[----:B0-----:R-:W3:Y:S04]  /*1c280*/  LDL.LU R22, [R1+0x20e0] ;  /* 0x0020e00001167983 */ /* 0x001ee80000300800 */
[----:B--2---:R0:W-:Y:S04]  /*1c290*/  STS.U16 [R8+0xb200], R26 ;  /* 0x00b2001a08007388 */ /* 0x0041e80000000400 */
[----:B0-----:R-:W2:Y:S04]  /*1c2a0*/  LDL.LU R26, [R1+0x20dc] ;  /* 0x0020dc00011a7983 */ /* 0x001ea80000300800 */
[----:B--2---:R-:W-:Y:S04]  /*1c2b0*/  STS.U16 [R8+0xba00], R26 ;  /* 0x00ba001a08007388 */ /* 0x004fe80000000400 */
[----:B---3--:R-:W-:Y:S04]  /*1c2c0*/  STS.U16 [R8+0xc200], R22 ;  /* 0x00c2001608007388 */ /* 0x008fe80000000400 */
[----:B------:R-:W-:Y:S04]  /*1c2d0*/  STS.U16 [R8+0xca00], R18 ;  /* 0x00ca001208007388 */ /* 0x000fe80000000400 */
[----:B------:R-:W-:Y:S04]  /*1c2e0*/  STS.U16 [R8+0xd200], R7 ;  /* 0x00d2000708007388 */ /* 0x000fe80000000400 */
[----:B------:R-:W-:Y:S04]  /*1c2f0*/  STS.U16 [R8+0xda00], R6 ;  /* 0x00da000608007388 */ /* 0x000fe80000000400 */
[----:B------:R-:W-:Y:S04]  /*1c300*/  STS.U16 [R8+0xe200], R5 ;  /* 0x00e2000508007388 */ /* 0x000fe80000000400 */
[----:B------:R-:W-:Y:S04]  /*1c310*/  STS.U16 [R8+0xea00], R4 ;  /* 0x00ea000408007388 */ /* 0x000fe80000000400 */
[----:B------:R-:W-:Y:S04]  /*1c320*/  STL [R1+0x2078], R26 ;  /* 0x0020781a01007387 */ /* 0x000fe80000100800 */
[----:B----4-:R0:W-:Y:S04]  /*1c330*/  STS.U16 [R8+0xf200], R3 ;  /* 0x00f2000308007388 */ /* 0x0101e80000000400 */
[----:B------:R1:W-:Y:S04]  /*1c340*/  STS.U16 [R8+0xfa00], R2 ;  /* 0x00fa000208007388 */ /* 0x0003e80000000400 */
[----:B0-----:R-:W2:Y:S04]  /*1c350*/  LDL.LU R3, [R1] ;  /* 0x0000000001037983 */ /* 0x001ea80000300800 */
[----:B-1----:R-:W3:Y:S04]  /*1c360*/  LDL.LU R8, [R1+0x20d8] ;  /* 0x0020d80001087983 */ /* 0x002ee80000300800 */
[----:B------:R-:W4:Y:S04]  /*1c370*/  LDL.LU R2, [R1+0x4] ;  /* 0x0000040001027983 */ /* 0x000f280000300800 */
[----:B------:R0:W-:Y:S04]  /*1c380*/  STS.U16 [R17+0x8300], R16 ;  /* 0x0083001011007388 */ /* 0x0001e80000000400 */
[----:B------:R1:W-:Y:S04]  /*1c390*/  STS.U16 [R17+0x8b00], R20 ;  /* 0x008b001411007388 */ /* 0x0003e80000000400 */
[----:B------:R1:W-:Y:S04]  /*1c3a0*/  STS.U16 [R17+0x9300], R24 ;  /* 0x0093001811007388 */ /* 0x0003e80000000400 */
[----:B0-----:R-:W3:Y:S04]  /*1c3b0*/  LDL.LU R16, [R1+0x20d4] ;  /* 0x0020d40001107983 */ /* 0x001ee80000300800 */
[----:B-1----:R-:W3:Y:S04]  /*1c3c0*/  LDL.LU R20, [R1+0x20d0] ;  /* 0x0020d00001147983 */ /* 0x002ee80000300800 */
[----:B------:R-:W3:Y:S04]  /*1c3d0*/  LDL.LU R24, [R1+0x20cc] ;  /* 0x0020cc0001187983 */ /* 0x000ee80000300800 */
[----:B------:R0:W-:Y:S04]  /*1c3e0*/  STS.U16 [R17+0x9b00], R28 ;  /* 0x009b001c11007388 */ /* 0x0001e80000000400 */
[----:B0-----:R-:W3:Y:S04]  /*1c3f0*/  LDL.LU R28, [R1+0x20c8] ;  /* 0x0020c800011c7983 */ /* 0x001ee80000300800 */
[----:B----4-:R0:W-:Y:S04]  /*1c400*/  STS.U16 [R17+0xa300], R2 ;  /* 0x00a3000211007388 */ /* 0x0101e80000000400 */
[----:B--2---:R1:W-:Y:S04]  /*1c410*/  STS.U16 [R17+0xab00], R3 ;  /* 0x00ab000311007388 */ /* 0x0043e80000000400 */
[----:B0-----:R-:W2:Y:S04]  /*1c420*/  LDL R2, [R1+0xbd0] ;  /* 0x000bd00001027983 */ /* 0x001ea80000100800 */
[----:B-1----:R-:W2:Y:S01]  /*1c430*/  LDL R3, [R1+0x840] ;  /* 0x0008400001037983 */ /* 0x002ea20000100800 */
[----:B------:R-:W-:-:S03]  /*1c440*/  PRMT R0, RZ, 0x7610, R0 ;  /* 0x00007610ff007816 */ /* 0x000fc60000000000 */
[----:B---3--:R-:W-:Y:S04]  /*1c450*/  STS.U16 [R17+0xb300], R28 ;  /* 0x00b3001c11007388 */ /* 0x008fe80000000400 */
[----:B------:R-:W-:Y:S04]  /*1c460*/  STS.U16 [R17+0xbb00], R24 ;  /* 0x00bb001811007388 */ /* 0x000fe80000000400 */
        /* <DEDUP_REMOVED lines=8> */
[----:B0-----:R-:W3:Y:S04]  /*1c4f0*/  LDL.LU R17, [R1+0x20c4] ;  /* 0x0020c40001117983 */ /* 0x001ee80000300800 */
[----:B--2---:R-:W2:Y:S04]  /*1c500*/  @!P0 LDG.E.U16 R0, [R2.64] ;  /* 0x0000000602008981 */ /* 0x004ea8000c1e1500 */
[----:B---3--:R-:W-:Y:S04]  /*1c510*/  STS.U16 [R14+0x8400], R17 ;  /* 0x008400110e007388 */ /* 0x008fe80000000400 */
[----:B------:R-:W-:Y:S04]  /*1c520*/  STS.U16 [R14+0x8c00], R19 ;  /* 0x008c00130e007388 */ /* 0x000fe80000000400 */
[----:B------:R-:W-:Y:S04]  /*1c530*/  STS.U16 [R14+0x9400], R21 ;  /* 0x009400150e007388 */ /* 0x000fe80000000400 */
[----:B------:R-:W-:Y:S04]  /*1c540*/  STS.U16 [R14+0x9c00], R23 ;  /* 0x009c00170e007388 */ /* 0x000fe80000000400 */
[----:B------:R-:W-:Y:S04]  /*1c550*/  STS.U16 [R14+0xa400], R25 ;  /* 0x00a400190e007388 */ /* 0x000fe80000000400 */
[----:B------:R-:W-:Y:S04]  /*1c560*/  STS.U16 [R14+0xac00], R27 ;  /* 0x00ac001b0e007388 */ /* 0x000fe80000000400 */
[----:B------:R0:W-:Y:S04]  /*1c570*/  STS.U16 [R14+0xb400], R29 ;  /* 0x00b4001d0e007388 */ /* 0x0001e80000000400 */
[----:B0-----:R-:W3:Y:S04]  /*1c580*/  LDL.LU R14, [R1+0x20c0] ;  /* 0x0020c000010e7983 */ /* 0x001ee80000300800 */
[----:B--2---:R0:W-:Y:S04]  /*1c590*/  STL [R1+0x78], R0 ;  /* 0x0000780001007387 */ /* 0x0041e80000100800 */
[----:B0-----:R-:W2:Y:S04]  /*1c5a0*/  LDL.LU R0, [R1+0x20bc] ;  /* 0x0020bc0001007983 */ /* 0x001ea80000300800 */
[----:B------:R-:W4:Y:S04]  /*1c5b0*/  LDL R2, [R1+0x83c] ;  /* 0x00083c0001027983 */ /* 0x000f280000100800 */
[----:B------:R-:W4:Y:S01]  /*1c5c0*/  LDL R3, [R1+0xbcc] ;  /* 0x000bcc0001037983 */ /* 0x000f220000100800 */
[----:B------:R-:W-:-:S02]  /*1c5d0*/  PRMT R15, RZ, 0x7610, R15 ;  /* 0x00007610ff0f7816 */ /* 0x000fc4000000000f */
[----:B----4-:R-:W-:-:S04]  /*1c5e0*/  @!P0 LOP3.LUT R3, R3, R2, RZ, 0x3c, !PT ;  /* 0x0000000203038212 */ /* 0x010fc800078e3cff */
[----:B------:R-:W-:-:S04]  /*1c5f0*/  @!P0 LOP3.LUT R2, R3, R2, RZ, 0x3c, !PT ;  /* 0x0000000203028212 */ /* 0x000fc800078e3cff */
[----:B------:R-:W-:-:S05]  /*1c600*/  @!P0 LOP3.LUT R3, R3, R2, RZ, 0x3c, !PT ;  /* 0x0000000203038212 */ /* 0x000fca00078e3cff */
[----:B------:R-:W4:Y:S04]  /*1c610*/  @!P0 LDG.E.U16 R15, [R2.64] ;  /* 0x00000006020f8981 */ /* 0x000f28000c1e1500 */
[----:B----4-:R0:W-:Y:S04]  /*1c620*/  STL [R1+0x74], R15 ;  /* 0x0000740f01007387 */ /* 0x0101e80000100800 */
[----:B0-----:R-:W4:Y:S04]  /*1c630*/  LDL.LU R15, [R1+0x20b8] ;  /* 0x0020b800010f7983 */ /* 0x001f280000300800 */
[----:B------:R-:W2:Y:S04]  /*1c640*/  LDL R2, [R1+0xbc4] ;  /* 0x000bc40001027983 */ /* 0x000ea80000100800 */
[----:B------:R-:W2:Y:S01]  /*1c650*/  LDL R3, [R1+0xbc8] ;  /* 0x000bc80001037983 */ /* 0x000ea20000100800 */
[----:B---3--:R-:W-:-:S02]  /*1c660*/  PRMT R14, RZ, 0x7610, R14 ;  /* 0x00007610ff0e7816 */ /* 0x008fc4000000000e */
[----:B--2---:R-:W-:-:S04]  /*1c670*/  @!P0 LOP3.LUT R3, R3, R2, RZ, 0x3c, !PT ;  /* 0x0000000203038212 */ /* 0x004fc800078e3cff */
[----:B------:R-:W-:-:S04]  /*1c680*/  @!P0 LOP3.LUT R2, R3, R2, RZ, 0x3c, !PT ;  /* 0x0000000203028212 */ /* 0x000fc800078e3cff */
[----:B------:R-:W-:-:S05]  /*1c690*/  @!P0 LOP3.LUT R3, R3, R2, RZ, 0x3c, !PT ;  /* 0x0000000203038212 */ /* 0x000fca00078e3cff */
[----:B------:R-:W2:Y:S04]  /*1c6a0*/  @!P0 LDG.E.U16 R14, [R2.64] ;  /* 0x00000006020e8981 */ /* 0x000ea8000c1e1500 */
[----:B--2---:R0:W-:Y:S04]  /*1c6b0*/  STL [R1+0x70], R14 ;  /* 0x0000700e01007387 */ /* 0x0041e80000100800 */
[----:B0-----:R-:W2:Y:S01]  /*1c6c0*/  LDL.LU R14, [R1+0x20b4] ;  /* 0x0020b400010e7983 */ /* 0x001ea20000300800 */
[----:B------:R-:W3:Y:S02]  /*1c6d0*/  LDL R2, [R1+0xb94] ;  /* 0x000b940001027983 */ /* 0x000ee40000100800 */
[----:B------:R-:W3:Y:S01]  /*1c6e0*/  LDL R3, [R1+0xb98] ;  /* 0x000b980001037983 */ /* 0x000ee20000100800 */
[----:B----4-:R-:W-:-:S02]  /*1c6f0*/  PRMT R15, RZ, 0x7610, R15 ;  /* 0x00007610ff0f7816 */ /* 0x010fc4000000000f */
[----:B---3--:R-:W-:-:S04]  /*1c700*/  @!P0 LOP3.LUT R3, R3, R2, RZ, 0x3c, !PT ;  /* 0x0000000203038212 */ /* 0x008fc800078e3cff */
[----:B------:R-:W-:-:S04]  /*1c710*/  @!P0 LOP3.LUT R2, R3, R2, RZ, 0x3c, !PT ;  /* 0x0000000203028212 */ /* 0x000fc800078e3cff */
[----:B------:R-:W-:-:S05]  /*1c720*/  @!P0 LOP3.LUT R3, R3, R2, RZ, 0x3c, !PT ;  /* 0x0000000203038212 */ /* 0x000fca00078e3cff */
[----:B------:R-:W3:Y:S04]  /*1c730*/  @!P0 LDG.E.U16 R15, [R2.64] ;  /* 0x00000006020f8981 */ /* 0x000ee8000c1e1500 */
[----:B---3--:R0:W-:Y:S04]  /*1c740*/  STL [R1+0x6c], R15 ;  /* 0x00006c0f01007387 */ /* 0x0081e80000100800 */
[----:B0-----:R-:W3:Y:S01]  /*1c750*/  LDL.LU R15, [R1+0x20b0] ;  /* 0x0020b000010f7983 */ /* 0x001ee20000300800 */
[----:B------:R-:W4:Y:S02]  /*1c760*/  LDL R2, [R1+0xb8c] ;  /* 0x000b8c0001027983 */ /* 0x000f240000100800 */
[----:B------:R-:W4:Y:S01]  /*1c770*/  LDL R3, [R1+0xb90] ;  /* 0x000b900001037983 */ /* 0x000f220000100800 */
[----:B--2---:R-:W-:-:S02]  /*1c780*/  PRMT R14, RZ, 0x7610, R14 ;  /* 0x00007610ff0e7816 */ /* 0x004fc4000000000e */
[----:B----4-:R-:W-:-:S04]  /*1c790*/  @!P0 LOP3.LUT R3, R3, R2, RZ, 0x3c, !PT ;  /* 0x0000000203038212 */ /* 0x010fc800078e3cff */
[----:B------:R-:W-:-:S04]  /*1c7a0*/  @!P0 LOP3.LUT R2, R3, R2, RZ, 0x3c, !PT ;  /* 0x0000000203028212 */ /* 0x000fc800078e3cff */
[----:B------:R-:W-:-:S05]  /*1c7b0*/  @!P0 LOP3.LUT R3, R3, R2, RZ, 0x3c, !PT ;  /* 0x0000000203038212 */ /* 0x000fca00078e3cff */
[----:B------:R-:W2:Y:S04]  /*1c7c0*/  @!P0 LDG.E.U16 R14, [R2.64] ;  /* 0x00000006020e8981 */ /* 0x000ea8000c1e1500 */
[----:B--2---:R0:W-:Y:S04]  /*1c7d0*/  STL [R1+0x68], R14 ;  /* 0x0000680e01007387 */ /* 0x0041e80000100800 */
[----:B0-----:R-:W2:Y:S01]  /*1c7e0*/  LDL.LU R14, [R1+0x20ac] ;  /* 0x0020ac00010e7983 */ /* 0x001ea20000300800 */
[----:B------:R-:W4:Y:S02]  /*1c7f0*/  LDL R2, [R1+0xb84] ;  /* 0x000b840001027983 */ /* 0x000f240000100800 */
[----:B------:R-:W4:Y:S01]  /*1c800*/  LDL R3, [R1+0xb88] ;  /* 0x000b880001037983 */ /* 0x000f220000100800 */
[----:B---3--:R-:W-:-:S02]  /*1c810*/  PRMT R15, RZ, 0x7610, R15 ;  /* 0x00007610ff0f7816 */ /* 0x008fc4000000000f */
[----:B----4-:R-:W-:-:S04]  /*1c820*/  @!P0 LOP3.LUT R3, R3, R2, RZ, 0x3c, !PT ;  /* 0x0000000203038212 */ /* 0x010fc800078e3cff */
        /* <DEDUP_REMOVED lines=52> */
[----:B------:R-:W-:-:S02]  /*1cb70*/  PRMT R13, RZ, 0x7610, R13 ;  /* 0x00007610ff0d7816 */ /* 0x000fc4000000000d */
[----:B----4-:R-:W-:-:S04]  /*1cb80*/  @!P0 LOP3.LUT R3, R3, R2, RZ, 0x3c, !PT ;  /* 0x0000000203038212 */ /* 0x010fc800078e3cff */
[----:B------:R-:W-:-:S04]  /*1cb90*/  @!P0 LOP3.LUT R2, R3, R2, RZ, 0x3c, !PT ;  /* 0x0000000203028212 */ /* 0x000fc800078e3cff */
[----:B------:R-:W-:-:S05]  /*1cba0*/  @!P0 LOP3.LUT R3, R3, R2, RZ, 0x3c, !PT ;  /* 0x0000000203038212 */ /* 0x000fca00078e3cff */
[----:B------:R0:W4:Y:S04]  /*1cbb0*/  @!P0 LDG.E.U16 R13, [R2.64] ;  /* 0x00000006020d8981 */ /* 0x000128000c1e1500 */
[----:B0-----:R-:W2:Y:S04]  /*1cbc0*/  LDL R2, [R1+0xad4] ;  /* 0x000ad40001027983 */ /* 0x001ea80000100800 */
[----:B------:R-:W2:Y:S01]  /*1cbd0*/  LDL R3, [R1+0xad8] ;  /* 0x000ad80001037983 */ /* 0x000ea20000100800 */
[----:B---3--:R-:W-:Y:S02]  /*1cbe0*/  PRMT R15, RZ, 0x7610, R15 ;  /* 0x00007610ff0f7816 */ /* 0x008fe4000000000f */
[----:B--2---:R-:W-:-:S04]  /*1cbf0*/  @!P0 LOP3.LUT R3, R3, R2, RZ, 0x3c, !PT ;  /* 0x0000000203038212 */ /* 0x004fc800078e3cff */
[----:B------:R-:W-:-:S04]  /*1cc00*/  @!P0 LOP3.LUT R2, R3, R2, RZ, 0x3c, !PT ;  /* 0x0000000203028212 */ /* 0x000fc800078e3cff */
[----:B------:R-:W-:-:S05]  /*1cc10*/  @!P0 LOP3.LUT R3, R3, R2, RZ, 0x3c, !PT ;  /* 0x0000000203038212 */ /* 0x000fca00078e3cff */
[----:B------:R-:W2:Y:S04]  /*1cc20*/  @!P0 LDG.E.U16 R15, [R2.64] ;  /* 0x00000006020f8981 */ /* 0x000ea8000c1e1500 */
[----:B----4-:R0:W-:Y:S04]  /*1cc30*/  STL [R1+0x4c], R13 ;  /* 0x00004c0d01007387 */ /* 0x0101e80000100800 */
[----:B0-----:R-:W3:Y:S04]  /*1cc40*/  LDL R13, [R1+0xa88] ;  /* 0x000a8800010d7983 */ /* 0x001ee80000100800 */
        /* <DEDUP_REMOVED lines=8> */
[----:B------:R-:W4:Y:S04]  /*1ccd0*/  @!P0 LDG.E.U16 R14, [R2.64] ;  /* 0x00000006020e8981 */ /* 0x000f28000c1e1500 */
[----:B----4-:R0:W-:Y:S04]  /*1cce0*/  STL [R1+0x44], R14 ;  /* 0x0000440e01007387 */ /* 0x0101e80000100800 */
[----:B0-----:R-:W4:Y:S01]  /*1ccf0*/  LDL.LU R14, [R1+0x208c] ;  /* 0x00208c00010e7983 */ /* 0x001f220000300800 */
[----:B------:R-:W3:Y:S02]  /*1cd00*/  LDL R2, [R1+0xac4] ;  /* 0x000ac40001027983 */ /* 0x000ee40000100800 */
[----:B------:R-:W3:Y:S01]  /*1cd10*/  LDL R3, [R1+0xac8] ;  /* 0x000ac80001037983 */ /* 0x000ee20000100800 */
[----:B--2---:R-:W-:-:S02]  /*1cd20*/  PRMT R15, RZ, 0x7610, R15 ;  /* 0x00007610ff0f7816 */ /* 0x004fc4000000000f */
[----:B---3--:R-:W-:-:S04]  /*1cd30*/  @!P0 LOP3.LUT R3, R3, R2, RZ, 0x3c, !PT ;  /* 0x0000000203038212 */ /* 0x008fc800078e3cff */
        /* <DEDUP_REMOVED lines=16> */
[----:B------:R-:W-:-:S02]  /*1ce40*/  PRMT R0, RZ, 0x7610, R0 ;  /* 0x00007610ff007816 */ /* 0x000fc40000000000 */
[----:B----4-:R-:W-:-:S04]  /*1ce50*/  @!P0 LOP3.LUT R3, R3, R2, RZ, 0x3c, !PT ;  /* 0x0000000203038212 */ /* 0x010fc800078e3cff */
[----:B------:R-:W-:-:S04]  /*1ce60*/  @!P0 LOP3.LUT R2, R3, R2, RZ, 0x3c, !PT ;  /* 0x0000000203028212 */ /* 0x000fc800078e3cff */
[----:B------:R-:W-:-:S05]  /*1ce70*/  @!P0 LOP3.LUT R3, R3, R2, RZ, 0x3c, !PT ;  /* 0x0000000203038212 */ /* 0x000fca00078e3cff */
[----:B------:R0:W4:Y:S04]  /*1ce80*/  @!P0 LDG.E.U16 R0, [R2.64] ;  /* 0x0000000602008981 */ /* 0x000128000c1e1500 */
[----:B0-----:R-:W3:Y:S01]  /*1ce90*/  LDL R3, [R1+0xa84] ;  /* 0x000a840001037983 */ /* 0x001ee20000100800 */
[----:B--2---:R-:W-:Y:S01]  /*1cea0*/  PRMT R15, RZ, 0x7610, R15 ;  /* 0x00007610ff0f7816 */ /* 0x004fe2000000000f */
[----:B------:R-:W-:-:S05]  /*1ceb0*/  @!P0 IMAD.MOV.U32 R2, RZ, RZ, R13 ;  /* 0x000000ffff028224 */ /* 0x000fca00078e000d */
[----:B---3--:R-:W2:Y:S04]  /*1cec0*/  @!P0 LDG.E.U16 R15, [R2.64] ;  /* 0x00000006020f8981 */ /* 0x008ea8000c1e1500 */
[----:B----4-:R-:W-:Y:S01]  /*1ced0*/  STL [R1+0x2054], R0 ;  /* 0x0020540001007387 */ /* 0x010fe20000100800 */
[----:B------:R-:W3:Y:S03]  /*1cee0*/  LDL R13, [R1+0xa18] ;  /* 0x000a1800010d7983 */ /* 0x000ee60000100800 */
        /* <DEDUP_REMOVED lines=11> */
[----:B------:R-:W2:Y:S02]  /*1cfa0*/  LDL R2, [R1+0xa4c] ;  /* 0x000a4c0001027983 */ /* 0x000ea40000100800 */
        /* <DEDUP_REMOVED lines=8> */
[----:B----4-:R-:W-:Y:S02]  /*1d030*/  PRMT R14, RZ, 0x7610, R14 ;  /* 0x00007610ff0e7816 */ /* 0x010fe4000000000e */
[----:B--2---:R-:W-:-:S04]  /*1d040*/  @!P0 LOP3.LUT R3, R3, R2, RZ, 0x3c, !PT ;  /* 0x0000000203038212 */ /* 0x004fc800078e3cff */
[----:B------:R-:W-:-:S04]  /*1d050*/  @!P0 LOP3.LUT R2, R3, R2, RZ, 0x3c, !PT ;  /* 0x0000000203028212 */ /* 0x000fc800078e3cff */
[----:B------:R-:W-:Y:S01]  /*1d060*/  @!P0 LOP3.LUT R3, R3, R2, RZ, 0x3c, !PT ;  /* 0x0000000203038212 */ /* 0x000fe200078e3cff */
[----:B------:R0:W-:Y:S04]  /*1d070*/  STL [R1+0x2c], R5 ;  /* 0x00002c0501007387 */ /* 0x0001e80000100800 */
[----:B------:R1:W2:Y:S01]  /*1d080*/  @!P0 LDG.E.U16 R14, [R2.64] ;  /* 0x00000006020e8981 */ /* 0x0002a2000c1e1500 */
[----:B------:R-:W-:-:S03]  /*1d090*/  PRMT R26, RZ, 0x7610, R26 ;  /* 0x00007610ff1a7816 */ /* 0x000fc6000000001a */
[----:B0-----:R-:W4:Y:S04]  /*1d0a0*/  LDL R5, [R1+0xa08] ;  /* 0x000a080001057983 */ /* 0x001f280000100800 */
[----:B-1----:R-:W2:Y:S04]  /*1d0b0*/  LDL R2, [R1+0xa1c] ;  /* 0x000a1c0001027983 */ /* 0x002ea80000100800 */
[----:B------:R-:W2:Y:S02]  /*1d0c0*/  LDL R3, [R1+0xa20] ;  /* 0x000a200001037983 */ /* 0x000ea40000100800 */
[----:B--2---:R-:W-:-:S04]  /*1d0d0*/  @!P0 LOP3.LUT R3, R3, R2, RZ, 0x3c, !PT ;  /* 0x0000000203038212 */ /* 0x004fc800078e3cff */
[----:B------:R-:W-:-:S04]  /*1d0e0*/  @!P0 LOP3.LUT R2, R3, R2, RZ, 0x3c, !PT ;  /* 0x0000000203028212 */ /* 0x000fc800078e3cff */
[----:B------:R-:W-:-:S05]  /*1d0f0*/  @!P0 LOP3.LUT R3, R3, R2, RZ, 0x3c, !PT ;  /* 0x0000000203038212 */ /* 0x000fca00078e3cff */
[----:B------:R-:W2:Y:S04]  /*1d100*/  @!P0 LDG.E.U16 R26, [R2.64] ;  /* 0x00000006021a8981 */ /* 0x000ea8000c1e1500 */
[----:B------:R0:W-:Y:S04]  /*1d110*/  STL [R1+0x28], R14 ;  /* 0x0000280e01007387 */ /* 0x0001e80000100800 */
[----:B0-----:R-:W3:Y:S04]  /*1d120*/  LDL R14, [R1+0x9e0] ;  /* 0x0009e000010e7983 */ /* 0x001ee80000100800 */
[----:B--2---:R0:W-:Y:S04]  /*1d130*/  STL [R1+0x24], R26 ;  /* 0x0000241a01007387 */ /* 0x0041e80000100800 */
[----:B0-----:R-:W2:Y:S01]  /*1d140*/  LDL.LU R26, [R1+0x2078] ;  /* 0x00207800011a7983 */ /* 0x001ea20000300800 */
[----:B------:R-:W2:Y:S01]  /*1d150*/  LDL R3, [R1+0xa14] ;  /* 0x000a140001037983 */ /* 0x000ea20000100800 */
[----:B------:R-:W-:Y:S01]  /*1d160*/  PRMT R15, RZ, 0x7610, R15 ;  /* 0x00007610ff0f7816 */ /* 0x000fe2000000000f */
[----:B---3--:R-:W-:-:S02]  /*1d170*/  @!P0 IMAD.MOV.U32 R2, RZ, RZ, R13 ;  /* 0x000000ffff028224 */ /* 0x008fc400078e000d */
[----:B------:R-:W3:Y:S04]  /*1d180*/  LDL R13, [R1+0x9d8] ;  /* 0x0009d800010d7983 */ /* 0x000ee80000100800 */
[----:B--2---:R-:W2:Y:S04]  /*1d190*/  @!P0 LDG.E.U16 R15, [R2.64] ;  /* 0x00000006020f8981 */ /* 0x004ea8000c1e1500 */
[----:B--2---:R0:W-:Y:S04]  /*1d1a0*/  STL [R1+0x20], R15 ;  /* 0x0000200f01007387 */ /* 0x0041e80000100800 */
[----:B0-----:R-:W2:Y:S01]  /*1d1b0*/  LDL.LU R15, [R1+0x2074] ;  /* 0x00207400010f7983 */ /* 0x001ea20000300800 */
[----:B------:R-:W2:Y:S02]  /*1d1c0*/  LDL R2, [R1+0xa0c] ;  /* 0x000a0c0001027983 */ /* 0x000ea40000100800 */
[----:B------:R-:W2:Y:S01]  /*1d1d0*/  LDL R3, [R1+0xa10] ;  /* 0x000a100001037983 */ /* 0x000ea20000100800 */
[----:B------:R-:W-:-:S02]  /*1d1e0*/  PRMT R12, RZ, 0x7610, R12 ;  /* 0x00007610ff0c7816 */ /* 0x000fc4000000000c */
[----:B--2---:R-:W-:-:S04]  /*1d1f0*/  @!P0 LOP3.LUT R3, R3, R2, RZ, 0x3c, !PT ;  /* 0x0000000203038212 */ /* 0x004fc800078e3cff */
[----:B------:R-:W-:-:S04]  /*1d200*/  @!P0 LOP3.LUT R2, R3, R2, RZ, 0x3c, !PT ;  /* 0x0000000203028212 */ /* 0x000fc800078e3cff */
[----:B------:R-:W-:-:S05]  /*1d210*/  @!P0 LOP3.LUT R3, R3, R2, RZ, 0x3c, !PT ;  /* 0x0000000203038212 */ /* 0x000fca00078e3cff */
[----:B------:R0:W2:Y:S04]  /*1d220*/  @!P0 LDG.E.U16 R12, [R2.64] ;  /* 0x00000006020c8981 */ /* 0x0000a8000c1e1500 */
[----:B0-----:R-:W3:Y:S01]  /*1d230*/  LDL R3, [R1+0xa04] ;  /* 0x000a040001037983 */ /* 0x001ee20000100800 */
[----:B------:R-:W-:Y:S01]  /*1d240*/  PRMT R4, RZ, 0x7610, R4 ;  /* 0x00007610ff047816 */ /* 0x000fe20000000004 */
[----:B----4-:R-:W-:Y:S02]  /*1d250*/  @!P0 IMAD.MOV.U32 R2, RZ, RZ, R5 ;  /* 0x000000ffff028224 */ /* 0x010fe400078e0005 */
[----:B--2---:R0:W-:Y:S01]  /*1d260*/  STL [R1+0x1c], R12 ;  /* 0x00001c0c01007387 */ /* 0x0041e20000100800 */
[----:B------:R-:W-:Y:S01]  /*1d270*/  PRMT R10, RZ, 0x7610, R10 ;  /* 0x00007610ff0a7816 */ /* 0x000fe2000000000a */
[----:B------:R-:W2:Y:S02]  /*1d280*/  LDL R5, [R1+0x9c4] ;  /* 0x0009c40001057983 */ /* 0x000ea40000100800 */
[----:B---3--:R1:W3:Y:S04]  /*1d290*/  @!P0 LDG.E.U16 R4, [R2.64] ;  /* 0x0000000602048981 */ /* 0x0082e8000c1e1500 */
[----:B0-----:R-:W4:Y:S04]  /*1d2a0*/  LDL R12, [R1+0x9d0] ;  /* 0x0009d000010c7983 */ /* 0x001f280000100800 */
[----:B-1----:R-:W2:Y:S01]  /*1d2b0*/  LDL R3, [R1+0x9dc] ;  /* 0x0009dc0001037983 */ /* 0x002ea20000100800 */
[----:B------:R-:W-:-:S03]  /*1d2c0*/  @!P0 IMAD.MOV.U32 R2, RZ, RZ, R14 ;  /* 0x000000ffff028224 */ /* 0x000fc600078e000e */
[----:B---3--:R0:W-:Y:S01]  /*1d2d0*/  STL [R1+0x18], R4 ;  /* 0x0000180401007387 */ /* 0x0081e20000100800 */
[----:B------:R-:W-:Y:S01]  /*1d2e0*/  PRMT R7, RZ, 0x7610, R7 ;  /* 0x00007610ff077816 */ /* 0x000fe20000000007 */
[----:B------:R-:W3:Y:S02]  /*1d2f0*/  LDL R14, [R1+0x99c] ;  /* 0x00099c00010e7983 */ /* 0x000ee40000100800 */
[----:B--2---:R1:W2:Y:S04]  /*1d300*/  @!P0 LDG.E.U16 R10, [R2.64] ;  /* 0x00000006020a8981 */ /* 0x0042a8000c1e1500 */
[----:B0-----:R-:W3:Y:S04]  /*1d310*/  LDL R4, [R1+0x9c8] ;  /* 0x0009c80001047983 */ /* 0x001ee80000100800 */
[----:B-1----:R-:W3:Y:S01]  /*1d320*/  LDL R3, [R1+0x9d4] ;  /* 0x0009d40001037983 */ /* 0x002ee20000100800 */
[----:B------:R-:W-:-:S03]  /*1d330*/  @!P0 IMAD.MOV.U32 R2, RZ, RZ, R13 ;  /* 0x000000ffff028224 */ /* 0x000fc600078e000d */
[----:B--2---:R0:W-:Y:S01]  /*1d340*/  STL [R1+0x14], R10 ;  /* 0x0000140a01007387 */ /* 0x0041e20000100800 */
[----:B------:R-:W-:Y:S01]  /*1d350*/  PRMT R11, RZ, 0x7610, R11 ;  /* 0x00007610ff0b7816 */ /* 0x000fe2000000000b */
[----:B------:R-:W2:Y:S02]  /*1d360*/  LDL R13, [R1+0x994] ;  /* 0x00099400010d7983 */ /* 0x000ea40000100800 */
[----:B---3--:R1:W3:Y:S04]  /*1d370*/  @!P0 LDG.E.U16 R7, [R2.64] ;  /* 0x0000000602078981 */ /* 0x0082e8000c1e1500 */
[----:B0-----:R-:W2:Y:S04]  /*1d380*/  LDL R10, [R1+0x9a0] ;  /* 0x0009a000010a7983 */ /* 0x001ea80000100800 */
[----:B-1----:R-:W2:Y:S01]  /*1d390*/  LDL R3, [R1+0x9cc] ;  /* 0x0009cc0001037983 */ /* 0x002ea20000100800 */
[----:B----4-:R-:W-:-:S05]  /*1d3a0*/  @!P0 IMAD.MOV.U32 R2, RZ, RZ, R12 ;  /* 0x000000ffff028224 */ /* 0x010fca00078e000c */
[----:B--2---:R0:W2:Y:S04]  /*1d3b0*/  @!P0 LDG.E.U16 R11, [R2.64] ;  /* 0x00000006020b8981 */ /* 0x0040a8000c1e1500 */
[----:B---3--:R1:W-:Y:S01]  /*1d3c0*/  STL [R1+0x10], R7 ;  /* 0x0000100701007387 */ /* 0x0083e20000100800 */
[----:B------:R-:W3:Y:S03]  /*1d3d0*/  LDL R12, [R1+0x98c] ;  /* 0x00098c00010c7983 */ /* 0x000ee60000100800 */
[----:B-1----:R-:W4:Y:S01]  /*1d3e0*/  LDL R7, [R1+0x998] ;  /* 0x0009980001077983 */ /* 0x002f220000100800 */
[----:B------:R-:W-:Y:S01]  /*1d3f0*/  PRMT R15, RZ, 0x7610, R15 ;  /* 0x00007610ff0f7816 */ /* 0x000fe2000000000f */
[----:B0-----:R-:W-:-:S02]  /*1d400*/  @!P0 IMAD.MOV.U32 R2, RZ, RZ, R4 ;  /* 0x000000ffff028224 */ /* 0x001fc400078e0004 */
[----:B------:R-:W-:Y:S01]  /*1d410*/  @!P0 IMAD.MOV.U32 R3, RZ, RZ, R5 ;  /* 0x000000ffff038224 */ /* 0x000fe200078e0005 */
[----:B------:R-:W-:-:S04]  /*1d420*/  PRMT R0, RZ, 0x7610, R0 ;  /* 0x00007610ff007816 */ /* 0x000fc80000000000 */
[----:B------:R0:W3:Y:S04]  /*1d430*/  @!P0 LDG.E.U16 R15, [R2.64] ;  /* 0x00000006020f8981 */ /* 0x0000e8000c1e1500 */
[----:B--2---:R1:W-:Y:S01]  /*1d440*/  STL [R1+0xc], R11 ;  /* 0x00000c0b01007387 */ /* 0x0043e20000100800 */
[----:B0-----:R-:W-:Y:S02]  /*1d450*/  @!P0 IMAD.MOV.U32 R2, RZ, RZ, R10 ;  /* 0x000000ffff028224 */ /* 0x001fe400078e000a */
[----:B------:R-:W-:Y:S01]  /*1d460*/  @!P0 IMAD.MOV.U32 R3, RZ, RZ, R14 ;  /* 0x000000ffff038224 */ /* 0x000fe200078e000e */
[----:B------:R-:W-:Y:S02]  /*1d470*/  PRMT R6, RZ, 0x7610, R6 ;  /* 0x00007610ff067816 */ /* 0x000fe40000000006 */
[----:B------:R-:W-:Y:S01]  /*1d480*/  PRMT R29, RZ, 0x7610, R29 ;  /* 0x00007610ff1d7816 */ /* 0x000fe2000000001d */
[----:B------:R-:W2:Y:S04]  /*1d490*/  LDL R5, [R1+0x984] ;  /* 0x0009840001057983 */ /* 0x000ea80000100800 */
[----:B------:R4:W2:Y:S04]  /*1d4a0*/  @!P0 LDG.E.U16 R0, [R2.64] ;  /* 0x0000000602008981 */ /* 0x0008a8000c1e1500 */
[----:B------:R-:W2:Y:S04]  /*1d4b0*/  LDL R4, [R1+0x988] ;  /* 0x0009880001047983 */ /* 0x000ea80000100800 */
[----:B-1----:R-:W2:Y:S04]  /*1d4c0*/  LDL R11, [R1+0x990] ;  /* 0x00099000010b7983 */ /* 0x002ea80000100800 */
[----:B------:R-:W2:Y:S01]  /*1d4d0*/  LDL R10, [R1+0x95c] ;  /* 0x00095c00010a7983 */ /* 0x000ea20000100800 */
[----:B----4-:R-:W-:-:S02]  /*1d4e0*/  @!P0 IMAD.MOV.U32 R2, RZ, RZ, R7 ;  /* 0x000000ffff028224 */ /* 0x010fc400078e0007 */
[----:B------:R-:W-:-:S05]  /*1d4f0*/  @!P0 IMAD.MOV.U32 R3, RZ, RZ, R13 ;  /* 0x000000ffff038224 */ /* 0x000fca00078e000d */
[----:B------:R3:W4:Y:S02]  /*1d500*/  @!P0 LDG.E.U16 R6, [R2.64] ;  /* 0x0000000602068981 */ /* 0x000724000c1e1500 */
[----:B---3--:R-:W-:Y:S02]  /*1d510*/  @!P0 IMAD.MOV.U32 R3, RZ, RZ, R12 ;  /* 0x000000ffff038224 */ /* 0x008fe400078e000c */
[----:B--2---:R-:W-:-:S05]  /*1d520*/  @!P0 IMAD.MOV.U32 R2, RZ, RZ, R11 ;  /* 0x000000ffff028224 */ /* 0x004fca00078e000b */
[----:B------:R0:W2:Y:S04]  /*1d530*/  @!P0 LDG.E.U16 R29, [R2.64] ;  /* 0x00000006021d8981 */ /* 0x0000a8000c1e1500 */
[----:B------:R1:W-:Y:S01]  /*1d540*/  STL [R1+0x4], R0 ;  /* 0x0000040001007387 */ /* 0x0003e20000100800 */
[----:B------:R-:W3:Y:S03]  /*1d550*/  LDL R7, [R1+0x954] ;  /* 0x0009540001077983 */ /* 0x000ee60000100800 */
[----:B-1----:R-:W3:Y:S01]  /*1d560*/  LDL R0, [R1+0x960] ;  /* 0x0009600001007983 */ /* 0x002ee20000100800 */
[----:B----4-:R1:W-:Y:S01]  /*1d570*/  STL [R1], R6 ;  /* 0x0000000601007387 */ /* 0x0103e20000100800 */
[----:B------:R-:W-:Y:S01]  /*1d580*/  PRMT R28, RZ, 0x7610, R28 ;  /* 0x00007610ff1c7816 */ /* 0x000fe2000000001c */
[----:B0-----:R-:W-:-:S02]  /*1d590*/  @!P0 IMAD.MOV.U32 R2, RZ, RZ, R4 ;  /* 0x000000ffff028224 */ /* 0x001fc400078e0004 */
[----:B------:R-:W-:-:S05]  /*1d5a0*/  @!P0 IMAD.MOV.U32 R3, RZ, RZ, R5 ;  /* 0x000000ffff038224 */ /* 0x000fca00078e0005 */
[----:B------:R0:W4:Y:S04]  /*1d5b0*/  @!P0 LDG.E.U16 R28, [R2.64] ;  /* 0x00000006021c8981 */ /* 0x000128000c1e1500 */
[----:B-1----:R-:W4:Y:S04]  /*1d5c0*/  LDL R6, [R1+0x958] ;  /* 0x0009580001067983 */ /* 0x002f280000100800 */
[----:B--2---:R-:W-:Y:S01]  /*1d5d0*/  STL [R1+0x2058], R29 ;  /* 0x0020581d01007387 */ /* 0x004fe20000100800 */
[----:B------:R-:W2:Y:S02]  /*1d5e0*/  LDL R5, [R1+0x91c] ;  /* 0x00091c0001057983 */ /* 0x000ea40000100800 */
[----:B------:R-:W2:Y:S01]  /*1d5f0*/  LDL R4, [R1+0x920] ;  /* 0x0009200001047983 */ /* 0x000ea20000100800 */
[----:B------:R-:W-:Y:S01]  /*1d600*/  PRMT R27, RZ, 0x7610, R27 ;  /* 0x00007610ff1b7816 */ /* 0x000fe2000000001b */
[----:B0-----:R-:W-:-:S02]  /*1d610*/  @!P0 IMAD.MOV.U32 R3, RZ, RZ, R10 ;  /* 0x000000ffff038224 */ /* 0x001fc400078e000a */
[----:B---3--:R-:W-:Y:S01]  /*1d620*/  @!P0 IMAD.MOV.U32 R2, RZ, RZ, R0 ;  /* 0x000000ffff028224 */ /* 0x008fe200078e0000 */
[----:B------:R-:W-:-:S04]  /*1d630*/  PRMT R26, RZ, 0x7610, R26 ;  /* 0x00007610ff1a7816 */ /* 0x000fc8000000001a */
[----:B------:R4:W3:Y:S01]  /*1d640*/  @!P0 LDG.E.U16 R27, [R2.64] ;  /* 0x00000006021b8981 */ /* 0x0008e2000c1e1500 */
[----:B------:R-:W-:Y:S01]  /*1d650*/  PRMT R20, RZ, 0x7610, R20 ;  /* 0x00007610ff147816 */ /* 0x000fe20000000014 */
[----:B----4-:R-:W-:Y:S02]  /*1d660*/  @!P0 IMAD.MOV.U32 R2, RZ, RZ, R6 ;  /* 0x000000ffff028224 */ /* 0x010fe400078e0006 */
[----:B------:R-:W-:-:S05]  /*1d670*/  @!P0 IMAD.MOV.U32 R3, RZ, RZ, R7 ;  /* 0x000000ffff038224 */ /* 0x000fca00078e0007 */
[----:B------:R-:W4:Y:S04]  /*1d680*/  @!P0 LDG.E.U16 R26, [R2.64] ;  /* 0x00000006021a8981 */ /* 0x000f28000c1e1500 */
[----:B------:R-:W-:Y:S01]  /*1d690*/  STL [R1+0x205c], R28 ;  /* 0x00205c1c01007387 */ /* 0x000fe20000100800 */
[----:B------:R-:W4:Y:S02]  /*1d6a0*/  LDL R14, [R1+0x8dc] ;  /* 0x0008dc00010e7983 */ /* 0x000f240000100800 */
[----:B------:R-:W4:Y:S01]  /*1d6b0*/  LDL R0, [R1+0x8e0] ;  /* 0x0008e00001007983 */ /* 0x000f220000100800 */
[----:B--2---:R0:W2:Y:S04]  /*1d6c0*/  @!P0 LDG.E.U16 R20, [R4.64] ;  /* 0x0000000604148981 */ /* 0x0040a8000c1e1500 */
[----:B---3--:R-:W-:Y:S01]  /*1d6d0*/  STL [R1+0x2068], R27 ;  /* 0x0020681b01007387 */ /* 0x008fe20000100800 */
[----:B------:R-:W3:Y:S02]  /*1d6e0*/  LDL R7, [R1+0x89c] ;  /* 0x00089c0001077983 */ /* 0x000ee40000100800 */
[----:B------:R1:W-:Y:S02]  /*1d6f0*/  STL [R1+0x8], R15 ;  /* 0x0000080f01007387 */ /* 0x0003e40000100800 */
[----:B------:R-:W3:Y:S01]  /*1d700*/  LDL R6, [R1+0x8a0] ;  /* 0x0008a00001067983 */ /* 0x000ee20000100800 */
[----:B------:R-:W3:Y:S04]  /*1d710*/  LDL R13, [R1+0x868] ;  /* 0x00086800010d7983 */ /* 0x000ee80000100800 */
[----:B------:R-:W3:Y:S04]  /*1d720*/  LDL R12, [R1+0xbf8] ;  /* 0x000bf800010c7983 */ /* 0x000ee80000100800 */
[----:B----4-:R-:W-:Y:S01]  /*1d730*/  STL [R1+0x206c], R26 ;  /* 0x00206c1a01007387 */ /* 0x010fe20000100800 */
[----:B------:R-:W4:Y:S02]  /*1d740*/  LDL R11, [R1+0xbfc] ;  /* 0x000bfc00010b7983 */ /* 0x000f240000100800 */
[----:B------:R-:W4:Y:S02]  /*1d750*/  LDL R10, [R1+0xc28] ;  /* 0x000c2800010a7983 */ /* 0x000f240000100800 */
[----:B0-----:R-:W-:-:S02]  /*1d760*/  @!P0 IMAD.MOV.U32 R4, RZ, RZ, R0 ;  /* 0x000000ffff048224 */ /* 0x001fc400078e0000 */
[----:B------:R-:W-:Y:S01]  /*1d770*/  @!P0 IMAD.MOV.U32 R5, RZ, RZ, R14 ;  /* 0x000000ffff058224 */ /* 0x000fe200078e000e */
[----:B--2---:R0:W-:Y:S01]  /*1d780*/  STL [R1+0x2070], R20 ;  /* 0x0020701401007387 */ /* 0x0041e20000100800 */
[----:B------:R-:W2:Y:S02]  /*1d790*/  LDL R14, [R1+0x94c] ;  /* 0x00094c00010e7983 */ /* 0x000ea40000100800 */
[----:B------:R-:W2:Y:S01]  /*1d7a0*/  LDL R0, [R1+0x950] ;  /* 0x0009500001007983 */ /* 0x000ea20000100800 */
[----:B------:R-:W-:Y:S02]  /*1d7b0*/  PRMT R2, RZ, 0x7610, R2 ;  /* 0x00007610ff027816 */ /* 0x000fe40000000002 */
[----:B------:R-:W-:Y:S02]  /*1d7c0*/  PRMT R3, RZ, 0x7610, R3 ;  /* 0x00007610ff037816 */ /* 0x000fe40000000003 */
[----:B------:R-:W-:Y:S01]  /*1d7d0*/  PRMT R22, RZ, 0x7610, R22 ;  /* 0x00007610ff167816 */ /* 0x000fe20000000016 */
[----:B-1----:R-:W2:Y:S04]  /*1d7e0*/  LDL R15, [R1+0x918] ;  /* 0x00091800010f7983 */ /* 0x002ea80000100800 */
[----:B------:R1:W2:Y:S04]  /*1d7f0*/  @!P0 LDG.E.U16 R2, [R4.64] ;  /* 0x0000000604028981 */ /* 0x0002a8000c1e1500 */
[----:B0-----:R-:W2:Y:S01]  /*1d800*/  LDL R20, [R1+0x914] ;  /* 0x0009140001147983 */ /* 0x001ea20000100800 */
[----:B-1----:R-:W-:-:S03]  /*1d810*/  PRMT R4, RZ, 0x7610, R4 ;  /* 0x00007610ff047816 */ /* 0x002fc60000000004 */
[----:B---3--:R0:W3:Y:S01]  /*1d820*/  @!P0 LDG.E.U16 R3, [R6.64] ;  /* 0x0000000606038981 */ /* 0x0080e2000c1e1500 */
[----:B------:R-:W-:Y:S01]  /*1d830*/  PRMT R5, RZ, 0x7610, R5 ;  /* 0x00007610ff057816 */ /* 0x000fe20000000005 */
[----:B0-----:R-:W-:Y:S02]  /*1d840*/  @!P0 IMAD.MOV.U32 R6, RZ, RZ, R12 ;  /* 0x000000ffff068224 */ /* 0x001fe400078e000c */
[----:B------:R-:W-:Y:S01]  /*1d850*/  @!P0 IMAD.MOV.U32 R7, RZ, RZ, R13 ;  /* 0x000000ffff078224 */ /* 0x000fe200078e000d */
[----:B------:R-:W3:Y:S04]  /*1d860*/  LDL R12, [R1+0x8d8] ;  /* 0x0008d800010c7983 */ /* 0x000ee80000100800 */
[----:B------:R-:W3:Y:S04]  /*1d870*/  LDL R13, [R1+0x8d4] ;  /* 0x0008d400010d7983 */ /* 0x000ee80000100800 */
[----:B------:R4:W3:Y:S02]  /*1d880*/  @!P0 LDG.E.U16 R4, [R6.64] ;  /* 0x0000000606048981 */ /* 0x0008e4000c1e1500 */
[----:B----4-:R-:W-:-:S02]  /*1d890*/  @!P0 IMAD.MOV.U32 R6, RZ, RZ, R10 ;  /* 0x000000ffff068224 */ /* 0x010fc400078e000a */
[----:B------:R-:W-:Y:S01]  /*1d8a0*/  @!P0 IMAD.MOV.U32 R7, RZ, RZ, R11 ;  /* 0x000000ffff078224 */ /* 0x000fe200078e000b */
[----:B------:R-:W4:Y:S04]  /*1d8b0*/  LDL R10, [R1+0x898] ;  /* 0x00089800010a7983 */ /* 0x000f280000100800 */
[----:B------:R-:W4:Y:S04]  /*1d8c0*/  LDL R11, [R1+0x894] ;  /* 0x00089400010b7983 */ /* 0x000f280000100800 */
[----:B------:R2:W4:Y:S02]  /*1d8d0*/  @!P0 LDG.E.U16 R5, [R6.64] ;  /* 0x0000000606058981 */ /* 0x000524000c1e1500 */
[----:B--2---:R-:W-:-:S02]  /*1d8e0*/  @!P0 IMAD.MOV.U32 R7, RZ, RZ, R14 ;  /* 0x000000ffff078224 */ /* 0x004fc400078e000e */
[----:B------:R-:W-:Y:S01]  /*1d8f0*/  @!P0 IMAD.MOV.U32 R6, RZ, RZ, R0 ;  /* 0x000000ffff068224 */ /* 0x000fe200078e0000 */
[----:B------:R-:W2:Y:S01]  /*1d900*/  LDL R14, [R1+0x864] ;  /* 0x00086400010e7983 */ /* 0x000ea20000100800 */
[----:B------:R-:W-:-:S03]  /*1d910*/  PRMT R18, RZ, 0x7610, R18 ;  /* 0x00007610ff127816 */ /* 0x000fc60000000012 */
[----:B------:R-:W2:Y:S04]  /*1d920*/  LDL R0, [R1+0xc00] ;  /* 0x000c000001007983 */ /* 0x000ea80000100800 */
[----:B------:R0:W2:Y:S02]  /*1d930*/  @!P0 LDG.E.U16 R22, [R6.64] ;  /* 0x0000000606168981 */ /* 0x0000a4000c1e1500 */
[----:B0-----:R-:W-:Y:S02]  /*1d940*/  @!P0 IMAD.MOV.U32 R6, RZ, RZ, R15 ;  /* 0x000000ffff068224 */ /* 0x001fe400078e000f */
[----:B------:R-:W-:-:S05]  /*1d950*/  @!P0 IMAD.MOV.U32 R7, RZ, RZ, R20 ;  /* 0x000000ffff078224 */ /* 0x000fca00078e0014 */
[----:B------:R3:W4:Y:S02]  /*1d960*/  @!P0 LDG.E.U16 R18, [R6.64] ;  /* 0x0000000606128981 */ /* 0x000724000c1e1500 */
[----:B---3--:R-:W-:Y:S02]  /*1d970*/  @!P0 IMAD.MOV.U32 R6, RZ, RZ, R12 ;  /* 0x000000ffff068224 */ /* 0x008fe400078e000c */
[----:B------:R-:W-:Y:S01]  /*1d980*/  @!P0 IMAD.MOV.U32 R7, RZ, RZ, R13 ;  /* 0x000000ffff078224 */ /* 0x000fe200078e000d */
[----:B--2---:R0:W-:Y:S01]  /*1d990*/  STL [R1+0x2060], R22 ;  /* 0x0020601601007387 */ /* 0x0041e20000100800 */
[----:B------:R-:W2:Y:S02]  /*1d9a0*/  LDL R26, [R1+0xc04] ;  /* 0x000c0400011a7983 */ /* 0x000ea40000100800 */
[----:B------:R-:W3:Y:S02]  /*1d9b0*/  LDL R20, [R1+0xc24] ;  /* 0x000c240001147983 */ /* 0x000ee40000100800 */
[----:B------:R-:W3:Y:S01]  /*1d9c0*/  LDL R13, [R1+0x90c] ;  /* 0x00090c00010d7983 */ /* 0x000ee20000100800 */
[----:B------:R-:W3:Y:S01]  /*1d9d0*/  LDL R12, [R1+0x910] ;  /* 0x00091000010c7983 */ /* 0x000ee20000100800 */
[----:B------:R-:W-:-:S02]  /*1d9e0*/  PRMT R9, RZ, 0x7610, R9 ;  /* 0x00007610ff097816 */ /* 0x000fc40000000009 */
[----:B------:R-:W-:Y:S01]  /*1d9f0*/  PRMT R8, RZ, 0x7610, R8 ;  /* 0x00007610ff087816 */ /* 0x000fe20000000008 */
[----:B------:R-:W3:Y:S04]  /*1da00*/  LDL R15, [R1+0x8d0] ;  /* 0x0008d000010f7983 */ /* 0x000ee80000100800 */
[----:B0-----:R-:W3:Y:S04]  /*1da10*/  LDL R22, [R1+0x8cc] ;  /* 0x0008cc0001167983 */ /* 0x001ee80000100800 */
[----:B------:R0:W3:Y:S04]  /*1da20*/  @!P0 LDG.E.U16 R9, [R6.64] ;  /* 0x0000000606098981 */ /* 0x0000e8000c1e1500 */
[----:B----4-:R1:W4:Y:S01]  /*1da30*/  @!P0 LDG.E.U16 R8, [R10.64] ;  /* 0x000000060a088981 */ /* 0x010322000c1e1500 */
[----:B------:R-:W-:-:S02]  /*1da40*/  PRMT R16, RZ, 0x7610, R16 ;  /* 0x00007610ff107816 */ /* 0x000fc40000000010 */
[----:B0-----:R-:W-:Y:S01]  /*1da50*/  PRMT R7, RZ, 0x7610, R7 ;  /* 0x00007610ff077816 */ /* 0x001fe20000000007 */
[----:B-1----:R-:W-:Y:S02]  /*1da60*/  @!P0 IMAD.MOV.U32 R11, RZ, RZ, R14 ;  /* 0x000000ffff0b8224 */ /* 0x002fe400078e000e */
[----:B------:R-:W-:Y:S01]  /*1da70*/  @!P0 IMAD.MOV.U32 R10, RZ, RZ, R0 ;  /* 0x000000ffff0a8224 */ /* 0x000fe200078e0000 */
[----:B------:R-:W4:Y:S04]  /*1da80*/  LDL R14, [R1+0x88c] ;  /* 0x00088c00010e7983 */ /* 0x000f280000100800 */
[----:B------:R-:W4:Y:S04]  /*1da90*/  LDL R0, [R1+0x890] ;  /* 0x0008900001007983 */ /* 0x000f280000100800 */
[----:B------:R2:W4:Y:S02]  /*1daa0*/  @!P0 LDG.E.U16 R7, [R10.64] ;  /* 0x000000060a078981 */ /* 0x000524000c1e1500 */
[----:B--2---:R-:W-:-:S02]  /*1dab0*/  @!P0 IMAD.MOV.U32 R11, RZ, RZ, R26 ;  /* 0x000000ffff0b8224 */ /* 0x004fc400078e001a */
[----:B---3--:R-:W-:Y:S01]  /*1dac0*/  @!P0 IMAD.MOV.U32 R10, RZ, RZ, R20 ;  /* 0x000000ffff0a8224 */ /* 0x008fe200078e0014 */
[----:B------:R-:W2:Y:S04]  /*1dad0*/  LDL R26, [R1+0x860] ;  /* 0x00086000011a7983 */ /* 0x000ea80000100800 */
[----:B------:R-:W3:Y:S04]  /*1dae0*/  LDL R20, [R1+0xc08] ;  /* 0x000c080001147983 */ /* 0x000ee80000100800 */
[----:B------:R0:W3:Y:S01]  /*1daf0*/  @!P0 LDG.E.U16 R16, [R12.64] ;  /* 0x000000060c108981 */ /* 0x0000e2000c1e1500 */
[----:B------:R-:W-:-:S06]  /*1db00*/  PRMT R6, RZ, 0x7610, R6 ;  /* 0x00007610ff067816 */ /* 0x000fcc0000000006 */
[----:B------:R1:W3:Y:S01]  /*1db10*/  @!P0 LDG.E.U16 R6, [R10.64] ;  /* 0x000000060a068981 */ /* 0x0002e2000c1e1500 */
[----:B0-----:R-:W-:Y:S02]  /*1db20*/  @!P0 IMAD.MOV.U32 R12, RZ, RZ, R15 ;  /* 0x000000ffff0c8224 */ /* 0x001fe400078e000f */
[----:B------:R-:W-:Y:S01]  /*1db30*/  @!P0 IMAD.MOV.U32 R13, RZ, RZ, R22 ;  /* 0x000000ffff0d8224 */ /* 0x000fe200078e0016 */
[----:B-1----:R-:W-:Y:S02]  /*1db40*/  PRMT R10, RZ, 0x7610, R10 ;  /* 0x00007610ff0a7816 */ /* 0x002fe4000000000a */
[----:B------:R-:W-:Y:S01]  /*1db50*/  PRMT R11, RZ, 0x7610, R11 ;  /* 0x00007610ff0b7816 */ /* 0x000fe2000000000b */
[----:B----4-:R-:W-:Y:S02]  /*1db60*/  @!P0 IMAD.MOV.U32 R15, RZ, RZ, R14 ;  /* 0x000000ffff0f8224 */ /* 0x010fe400078e000e */
[----:B------:R-:W-:Y:S01]  /*1db70*/  @!P0 IMAD.MOV.U32 R14, RZ, RZ, R0 ;  /* 0x000000ffff0e8224 */ /* 0x000fe200078e0000 */
[----:B------:R0:W2:Y:S04]  /*1db80*/  @!P0 LDG.E.U16 R10, [R12.64] ;  /* 0x000000060c0a8981 */ /* 0x0000a8000c1e1500 */
[----:B------:R2:W2:Y:S01]  /*1db90*/  @!P0 LDG.E.U16 R11, [R14.64] ;  /* 0x000000060e0b8981 */ /* 0x0004a2000c1e1500 */
[----:B0-----:R-:W-:Y:S01]  /*1dba0*/  PRMT R12, RZ, 0x7610, R12 ;  /* 0x00007610ff0c7816 */ /* 0x001fe2000000000c */
[----:B--2---:R-:W-:-:S02]  /*1dbb0*/  @!P0 IMAD.MOV.U32 R15, RZ, RZ, R26 ;  /* 0x000000ffff0f8224 */ /* 0x004fc400078e001a */
[----:B---3--:R-:W-:Y:S01]  /*1dbc0*/  @!P0 IMAD.MOV.U32 R14, RZ, RZ, R20 ;  /* 0x000000ffff0e8224 */ /* 0x008fe200078e0014 */
[----:B------:R0:W-:Y:S01]  /*1dbd0*/  STL [R1+0x2064], R16 ;  /* 0x0020641001007387 */ /* 0x0001e20000100800 */
[----:B------:R-:W2:Y:S02]  /*1dbe0*/  LDL R29, [R1+0x944] ;  /* 0x00094400011d7983 */ /* 0x000ea40000100800 */
[----:B------:R-:W3:Y:S02]  /*1dbf0*/  LDL R22, [R1+0x948] ;  /* 0x0009480001167983 */ /* 0x000ee40000100800 */
[----:B------:R-:W2:Y:S01]  /*1dc00*/  LDL R28, [R1+0x904] ;  /* 0x00090400011c7983 */ /* 0x000ea20000100800 */
[----:B------:R-:W2:Y:S04]  /*1dc10*/  LDL R0, [R1+0x908] ;  /* 0x0009080001007983 */ /* 0x000ea80000100800 */
[----:B------:R1:W2:Y:S04]  /*1dc20*/  @!P0 LDG.E.U16 R12, [R14.64] ;  /* 0x000000060e0c8981 */ /* 0x0002a8000c1e1500 */
[----:B0-----:R-:W2:Y:S01]  /*1dc30*/  LDL R16, [R1+0x8c8] ;  /* 0x0008c80001107983 */ /* 0x001ea20000100800 */
[----:B------:R-:W2:Y:S02]  /*1dc40*/  LDL.LU R20, [R1+0x24] ;  /* 0x0000240001147983 */ /* 0x000ea40000300800 */
[----:B------:R-:W2:Y:S02]  /*1dc50*/  LDL.LU R26, [R1+0x14] ;  /* 0x00001400011a7983 */ /* 0x000ea40000300800 */
[----:B------:R-:W2:Y:S01]  /*1dc60*/  LDL.LU R27, [R1+0x4] ;  /* 0x00000400011b7983 */ /* 0x000ea20000300800 */
[----:B-1----:R-:W2:Y:S04]  /*1dc70*/  LDL R14, [R1+0xc0c] ;  /* 0x000c0c00010e7983 */ /* 0x002ea80000100800 */
[----:B------:R-:W2:Y:S01]  /*1dc80*/  LDL R15, [R1+0xc20] ;  /* 0x000c2000010f7983 */ /* 0x000ea20000100800 */
[----:B------:R-:W-:-:S02]  /*1dc90*/  PRMT R13, RZ, 0x7610, R13 ;  /* 0x00007610ff0d7816 */ /* 0x000fc4000000000d */
[----:B------:R-:W-:Y:S02]  /*1dca0*/  PRMT R17, RZ, 0x7610, R17 ;  /* 0x00007610ff117816 */ /* 0x000fe40000000011 */
[----:B------:R-:W-:Y:S02]  /*1dcb0*/  PRMT R19, RZ, 0x7610, R19 ;  /* 0x00007610ff137816 */ /* 0x000fe40000000013 */
[----:B--2---:R-:W-:-:S04]  /*1dcc0*/  @!P0 LOP3.LUT R15, R15, R14, RZ, 0x3c, !PT ;  /* 0x0000000e0f0f8212 */ /* 0x004fc800078e3cff */
[----:B------:R-:W-:-:S04]  /*1dcd0*/  @!P0 LOP3.LUT R14, R15, R14, RZ, 0x3c, !PT ;  /* 0x0000000e0f0e8212 */ /* 0x000fc800078e3cff */
[----:B------:R-:W-:-:S05]  /*1dce0*/  @!P0 LOP3.LUT R15, R15, R14, RZ, 0x3c, !PT ;  /* 0x0000000e0f0f8212 */ /* 0x000fca00078e3cff */
[----:B------:R3:W2:Y:S02]  /*1dcf0*/  @!P0 LDG.E.U16 R13, [R14.64] ;  /* 0x000000060e0d8981 */ /* 0x0006a4000c1e1500 */
[----:B---3--:R-:W-:Y:S02]  /*1dd00*/  @!P0 IMAD.MOV.U32 R14, RZ, RZ, R22 ;  /* 0x000000ffff0e8224 */ /* 0x008fe400078e0016 */
[----:B------:R-:W-:Y:S01]  /*1dd10*/  @!P0 IMAD.MOV.U32 R15, RZ, RZ, R29 ;  /* 0x000000ffff0f8224 */ /* 0x000fe200078e001d */
[----:B------:R-:W3:Y:S04]  /*1dd20*/  LDL R22, [R1+0xc1c] ;  /* 0x000c1c0001167983 */ /* 0x000ee80000100800 */
[----:B------:R0:W2:Y:S02]  /*1dd30*/  @!P0 LDG.E.U16 R17, [R14.64] ;  /* 0x000000060e118981 */ /* 0x0000a4000c1e1500 */
[----:B0-----:R-:W-:-:S02]  /*1dd40*/  @!P0 IMAD.MOV.U32 R14, RZ, RZ, R0 ;  /* 0x000000ffff0e8224 */ /* 0x001fc400078e0000 */
[----:B------:R-:W-:Y:S02]  /*1dd50*/  @!P0 IMAD.MOV.U32 R15, RZ, RZ, R28 ;  /* 0x000000ffff0f8224 */ /* 0x000fe400078e001c */
[----:B------:R-:W2:Y:S01]  /*1dd60*/  LDL.LU R28, [R1+0x78] ;  /* 0x00007800011c7983 */ /* 0x000ea20000300800 */
[----:B------:R-:W2:Y:S02]  /*1dd70*/  LDL.LU R29, [R1+0x6c] ;  /* 0x00006c00011d7983 */ /* 0x000ea40000300800 */
[----:B------:R-:W2:Y:S01]  /*1dd80*/  LDL.LU R0, [R1+0x60] ;  /* 0x0000600001007983 */ /* 0x000ea20000300800 */
[----:B------:R0:W2:Y:S04]  /*1dd90*/  @!P0 LDG.E.U16 R19, [R14.64] ;  /* 0x000000060e138981 */ /* 0x0000a8000c1e1500 */
[----:B0-----:R-:W2:Y:S01]  /*1dda0*/  LDL R15, [R1+0x8c4] ;  /* 0x0008c400010f7983 */ /* 0x001ea20000100800 */
[----:B------:R-:W-:Y:S01]  /*1ddb0*/  PRMT R21, RZ, 0x7610, R21 ;  /* 0x00007610ff157816 */ /* 0x000fe20000000015 */
[----:B------:R-:W-:-:S05]  /*1ddc0*/  @!P0 IMAD.MOV.U32 R14, RZ, RZ, R16 ;  /* 0x000000ffff0e8224 */ /* 0x000fca00078e0010 */
[----:B--2---:R0:W2:Y:S04]  /*1ddd0*/  @!P0 LDG.E.U16 R21, [R14.64] ;  /* 0x000000060e158981 */ /* 0x0040a8000c1e1500 */
[----:B0-----:R-:W2:Y:S04]  /*1dde0*/  LDL R14, [R1+0x884] ;  /* 0x00088400010e7983 */ /* 0x001ea80000100800 */
[----:B------:R-:W2:Y:S01]  /*1ddf0*/  LDL R15, [R1+0x888] ;  /* 0x00088800010f7983 */ /* 0x000ea20000100800 */
[----:B------:R-:W-:Y:S02]  /*1de00*/  PRMT R23, RZ, 0x7610, R23 ;  /* 0x00007610ff177816 */ /* 0x000fe40000000017 */
[----:B--2---:R-:W-:-:S04]  /*1de10*/  @!P0 LOP3.LUT R15, R15, R14, RZ, 0x3c, !PT ;  /* 0x0000000e0f0f8212 */ /* 0x004fc800078e3cff */
[----:B------:R-:W-:-:S04]  /*1de20*/  @!P0 LOP3.LUT R14, R15, R14, RZ, 0x3c, !PT ;  /* 0x0000000e0f0e8212 */ /* 0x000fc800078e3cff */
[----:B------:R-:W-:-:S05]  /*1de30*/  @!P0 LOP3.LUT R15, R15, R14, RZ, 0x3c, !PT ;  /* 0x0000000e0f0f8212 */ /* 0x000fca00078e3cff */
[----:B------:R0:W2:Y:S04]  /*1de40*/  @!P0 LDG.E.U16 R23, [R14.64] ;  /* 0x000000060e178981 */ /* 0x0000a8000c1e1500 */
[----:B0-----:R-:W2:Y:S04]  /*1de50*/  LDL R14, [R1+0x85c] ;  /* 0x00085c00010e7983 */ /* 0x001ea80000100800 */
[----:B------:R-:W2:Y:S01]  /*1de60*/  LDL R15, [R1+0xc10] ;  /* 0x000c1000010f7983 */ /* 0x000ea20000100800 */
[----:B------:R-:W-:-:S03]  /*1de70*/  PRMT R24, RZ, 0x7610, R24 ;  /* 0x00007610ff187816 */ /* 0x000fc60000000018 */
[----:B------:R-:W0:Y:S01]  /*1de80*/  S2R R16, SR_TID.X ;  /* 0x0000000000107919 */ /* 0x000e220000002100 */
[----:B--2---:R-:W-:-:S04]  /*1de90*/  @!P0 LOP3.LUT R15, R15, R14, RZ, 0x3c, !PT ;  /* 0x0000000e0f0f8212 */ /* 0x004fc800078e3cff */
[----:B------:R-:W-:-:S04]  /*1dea0*/  @!P0 LOP3.LUT R14, R15, R14, RZ, 0x3c, !PT ;  /* 0x0000000e0f0e8212 */ /* 0x000fc800078e3cff */
[----:B------:R-:W-:-:S05]  /*1deb0*/  @!P0 LOP3.LUT R15, R15, R14, RZ, 0x3c, !PT ;  /* 0x0000000e0f0f8212 */ /* 0x000fca00078e3cff */
[----:B------:R1:W2:Y:S04]  /*1dec0*/  @!P0 LDG.E.U16 R24, [R14.64] ;  /* 0x000000060e188981 */ /* 0x0002a8000c1e1500 */
[----:B-1----:R-:W2:Y:S01]  /*1ded0*/  LDL R15, [R1+0xc14] ;  /* 0x000c1400010f7983 */ /* 0x002ea20000100800 */
[----:B0-----:R-:W-:Y:S02]  /*1dee0*/  LOP3.LUT R16, R16, 0x7f, RZ, 0xc0, !PT ;  /* 0x0000007f10107812 */ /* 0x001fe400078ec0ff */
[----:B------:R-:W-:Y:S01]  /*1def0*/  PRMT R25, RZ, 0x7610, R25 ;  /* 0x00007610ff197816 */ /* 0x000fe20000000019 */
[----:B---3--:R-:W-:Y:S02]  /*1df00*/  @!P0 IMAD.MOV.U32 R14, RZ, RZ, R22 ;  /* 0x000000ffff0e8224 */ /* 0x008fe400078e0016 */
[----:B------:R-:W-:-:S05]  /*1df10*/  IMAD.SHL.U32 R16, R16, 0x2, RZ ;  /* 0x0000000210107824 */ /* 0x000fca00078e00ff */
[----:B------:R-:W-:-:S05]  /*1df20*/  LOP3.LUT R22, R16, 0x40, RZ, 0x3c, !PT ;  /* 0x0000004010167812 */ /* 0x000fca00078e3cff */
[----:B------:R0:W-:Y:S01]  /*1df30*/  STS.U16 [R22+0xbc00], R20 ;  /* 0x00bc001416007388 */ /* 0x0001e20000000400 */
[----:B------:R1:W-:Y:S02]  /*1df40*/  STS.U16 [R22+0xc400], R26 ;  /* 0x00c4001a16007388 */ /* 0x0003e40000000400 */
[----:B------:R3:W-:Y:S01]  /*1df50*/  STS.U16 [R22+0xcc00], R27 ;  /* 0x00cc001b16007388 */ /* 0x0007e20000000400 */
[----:B--2---:R2:W2:Y:S04]  /*1df60*/  @!P0 LDG.E.U16 R25, [R14.64] ;  /* 0x000000060e198981 */ /* 0x0044a8000c1e1500 */
[----:B--2---:R-:W2:Y:S01]  /*1df70*/  LDL.LU R14, [R1+0x10] ;  /* 0x00001000010e7983 */ /* 0x004ea20000300800 */
[----:B------:R-:W2:Y:S02]  /*1df80*/  LDL.LU R15, [R1] ;  /* 0x00000000010f7983 */ /* 0x000ea40000300800 */
[----:B0-----:R-:W2:Y:S02]  /*1df90*/  LDL.LU R20, [R1+0x2070] ;  /* 0x0020700001147983 */ /* 0x001ea40000300800 */
[----:B-1----:R-:W2:Y:S01]  /*1dfa0*/  LDL.LU R26, [R1+0x206c] ;  /* 0x00206c00011a7983 */ /* 0x002ea20000300800 */
[----:B---3--:R-:W3:Y:S01]  /*1dfb0*/  LDL.LU R27, [R1+0x2068] ;  /* 0x00206800011b7983 */ /* 0x008ee20000300800 */
[----:B------:R-:W-:-:S03]  /*1dfc0*/  LOP3.LUT R16, R16, 0x50, RZ, 0x3c, !PT ;  /* 0x0000005010107812 */ /* 0x000fc600078e3cff */
[----:B---3--:R0:W-:Y:S01]  /*1dfd0*/  STS.U16 [R22+0xd400], R27 ;  /* 0x00d4001b16007388 */ /* 0x0081e20000000400 */
[----:B--2---:R1:W-:Y:S02]  /*1dfe0*/  STS.U16 [R22+0xdc00], R20 ;  /* 0x00dc001416007388 */ /* 0x0043e40000000400 */
[----:B------:R2:W-:Y:S02]  /*1dff0*/  STS.U16 [R22+0xe400], R2 ;  /* 0x00e4000216007388 */ /* 0x0005e40000000400 */
[----:B------:R3:W-:Y:S01]  /*1e000*/  STS.U16 [R22+0xec00], R3 ;  /* 0x00ec000316007388 */ /* 0x0007e20000000400 */
[----:B------:R2:W-:Y:S04]  /*1e010*/  STS.U16 [R22+0xf400], R4 ;  /* 0x00f4000416007388 */ /* 0x0005e80000000400 */
[----:B0-----:R-:W4:Y:S01]  /*1e020*/  LDL.LU R27, [R1+0x20] ;  /* 0x00002000011b7983 */ /* 0x001f220000300800 */
[----:B-1----:R-:W4:Y:S02]  /*1e030*/  LDL.LU R20, [R1+0x30] ;  /* 0x0000300001147983 */ /* 0x002f240000300800 */
[----:B--2---:R-:W2:Y:S01]  /*1e040*/  LDL.LU R2, [R1+0x3c] ;  /* 0x00003c0001027983 */ /* 0x004ea20000300800 */
[----:B---3--:R-:W3:Y:S04]  /*1e050*/  LDL.LU R3, [R1+0x48] ;  /* 0x0000480001037983 */ /* 0x008ee80000300800 */
[----:B------:R-:W2:Y:S04]  /*1e060*/  LDL.LU R4, [R1+0x54] ;  /* 0x0000540001047983 */ /* 0x000ea80000300800 */
[----:B------:R0:W-:Y:S01]  /*1e070*/  STS.U16 [R22+0xfc00], R5 ;  /* 0x00fc000516007388 */ /* 0x0001e20000000400 */
[----:B------:R1:W-:Y:S02]  /*1e080*/  STS.U16 [R16+0x8500], R28 ;  /* 0x0085001c10007388 */ /* 0x0003e40000000400 */
[----:B------:R1:W-:Y:S02]  /*1e090*/  STS.U16 [R16+0x8d00], R29 ;  /* 0x008d001d10007388 */ /* 0x0003e40000000400 */
[----:B------:R1:W-:Y:S01]  /*1e0a0*/  STS.U16 [R16+0x9500], R0 ;  /* 0x0095000010007388 */ /* 0x0003e20000000400 */
[----:B0-----:R-:W4:Y:S01]  /*1e0b0*/  LDL.LU R22, [R1+0x74] ;  /* 0x0000740001167983 */ /* 0x001f220000300800 */
[----:B-1----:R-:W4:Y:S02]  /*1e0c0*/  LDL.LU R28, [R1+0x68] ;  /* 0x00006800011c7983 */ /* 0x002f240000300800 */
[----:B------:R-:W4:Y:S02]  /*1e0d0*/  LDL.LU R29, [R1+0x5c] ;  /* 0x00005c00011d7983 */ /* 0x000f240000300800 */
[----:B------:R-:W4:Y:S01]  /*1e0e0*/  LDL.LU R0, [R1+0x50] ;  /* 0x0000500001007983 */ /* 0x000f220000300800 */
[----:B------:R-:W4:Y:S04]  /*1e0f0*/  LDL.LU R5, [R1+0x64] ;  /* 0x0000640001057983 */ /* 0x000f280000300800 */
[----:B--2---:R0:W-:Y:S01]  /*1e100*/  STS.U16 [R16+0x9d00], R4 ;  /* 0x009d000410007388 */ /* 0x0041e20000000400 */
[----:B---3--:R1:W-:Y:S02]  /*1e110*/  STS.U16 [R16+0xa500], R3 ;  /* 0x00a5000310007388 */ /* 0x0083e40000000400 */
[----:B------:R2:W-:Y:S02]  /*1e120*/  STS.U16 [R16+0xad00], R2 ;  /* 0x00ad000210007388 */ /* 0x0005e40000000400 */
[----:B----4-:R3:W-:Y:S01]  /*1e130*/  STS.U16 [R16+0xb500], R20 ;  /* 0x00b5001410007388 */ /* 0x0107e20000000400 */
[----:B------:R3:W-:Y:S01]  /*1e140*/  STS.U16 [R16+0xbd00], R27 ;  /* 0x00bd001b10007388 */ /* 0x0007e20000000400 */
[----:B------:R3:W-:Y:S02]  /*1e150*/  STS.U16 [R16+0xc500], R14 ;  /* 0x00c5000e10007388 */ /* 0x0007e40000000400 */
[----:B------:R3:W-:Y:S02]  /*1e160*/  STS.U16 [R16+0xcd00], R15 ;  /* 0x00cd000f10007388 */ /* 0x0007e40000000400 */
[----:B------:R3:W-:Y:S01]  /*1e170*/  STS.U16 [R16+0xd500], R26 ;  /* 0x00d5001a10007388 */ /* 0x0007e20000000400 */
[----:B------:R3:W-:Y:S04]  /*1e180*/  STS.U16 [R16+0xdd00], R18 ;  /* 0x00dd001210007388 */ /* 0x0007e80000000400 */
[----:B0-----:R-:W4:Y:S01]  /*1e190*/  LDL.LU R4, [R1+0x58] ;  /* 0x0000580001047983 */ /* 0x001f220000300800 */
[----:B-1----:R-:W4:Y:S02]  /*1e1a0*/  LDL.LU R3, [R1+0x4c] ;  /* 0x00004c0001037983 */ /* 0x002f240000300800 */
[----:B--2---:R-:W2:Y:S01]  /*1e1b0*/  LDL.LU R2, [R1+0x40] ;  /* 0x0000400001027983 */ /* 0x004ea20000300800 */
[----:B---3--:R-:W3:Y:S01]  /*1e1c0*/  LDL.LU R20, [R1+0x34] ;  /* 0x0000340001147983 */ /* 0x008ee20000300800 */
[----:B------:R-:W2:Y:S02]  /*1e1d0*/  LDL.LU R27, [R1+0x28] ;  /* 0x00002800011b7983 */ /* 0x000ea40000300800 */
[----:B------:R-:W2:Y:S02]  /*1e1e0*/  LDL.LU R14, [R1+0x18] ;  /* 0x00001800010e7983 */ /* 0x000ea40000300800 */
[----:B------:R-:W2:Y:S01]  /*1e1f0*/  LDL.LU R15, [R1+0x8] ;  /* 0x00000800010f7983 */ /* 0x000ea20000300800 */
[----:B------:R-:W2:Y:S04]  /*1e200*/  LDL.LU R26, [R1+0x70] ;  /* 0x00007000011a7983 */ /* 0x000ea80000300800 */
[----:B------:R-:W0:Y:S04]  /*1e210*/  S2R R18, SR_TID.X ;  /* 0x0000000000127919 */ /* 0x000e280000002100 */
[----:B------:R1:W-:Y:S01]  /*1e220*/  STS.U16 [R16+0xe500], R9 ;  /* 0x00e5000910007388 */ /* 0x0003e20000000400 */
[----:B------:R1:W-:Y:S02]  /*1e230*/  STS.U16 [R16+0xed00], R8 ;  /* 0x00ed000810007388 */ /* 0x0003e40000000400 */
[----:B------:R1:W-:Y:S02]  /*1e240*/  STS.U16 [R16+0xf500], R7 ;  /* 0x00f5000710007388 */ /* 0x0003e40000000400 */
[----:B------:R1:W-:Y:S02]  /*1e250*/  STS.U16 [R16+0xfd00], R6 ;  /* 0x00fd000610007388 */ /* 0x0003e40000000400 */
[----:B-1----:R-:W2:Y:S01]  /*1e260*/  LDL.LU R9, [R1+0xc] ;  /* 0x00000c0001097983 */ /* 0x002ea20000300800 */
[----:B------:R-:W2:Y:S02]  /*1e270*/  LDL.LU R8, [R1+0x1c] ;  /* 0x00001c0001087983 */ /* 0x000ea40000300800 */
[----:B------:R-:W2:Y:S02]  /*1e280*/  LDL.LU R7, [R1+0x2c] ;  /* 0x00002c0001077983 */ /* 0x000ea40000300800 */
[----:B------:R-:W2:Y:S01]  /*1e290*/  LDL.LU R16, [R1+0x2064] ;  /* 0x0020640001107983 */ /* 0x000ea20000300800 */
[----:B------:R-:W2:Y:S01]  /*1e2a0*/  LDL.LU R6, [R1+0x44] ;  /* 0x0000440001067983 */ /* 0x000ea20000300800 */
[----:B0-----:R-:W-:-:S05]  /*1e2b0*/  LOP3.LUT R18, R18, 0x7f, RZ, 0xc0, !PT ;  /* 0x0000007f12127812 */ /* 0x001fca00078ec0ff */
[----:B------:R-:W-:-:S05]  /*1e2c0*/  IMAD.SHL.U32 R18, R18, 0x2, RZ ;  /* 0x0000000212127824 */ /* 0x000fca00078e00ff */
[----:B------:R-:W-:-:S05]  /*1e2d0*/  LOP3.LUT R18, R18, 0x60, RZ, 0x3c, !PT ;  /* 0x0000006012127812 */ /* 0x000fca00078e3cff */
[----:B------:R0:W-:Y:S01]  /*1e2e0*/  STS.U16 [R18+0x8600], R22 ;  /* 0x0086001612007388 */ /* 0x0001e20000000400 */
[----:B------:R1:W-:Y:S02]  /*1e2f0*/  STS.U16 [R18+0x8e00], R28 ;  /* 0x008e001c12007388 */ /* 0x0003e40000000400 */
[----:B------:R1:W-:Y:S02]  /*1e300*/  STS.U16 [R18+0x9600], R29 ;  /* 0x0096001d12007388 */ /* 0x0003e40000000400 */
[----:B------:R1:W-:Y:S01]  /*1e310*/  STS.U16 [R18+0x9e00], R0 ;  /* 0x009e000012007388 */ /* 0x0003e20000000400 */
[----:B0-----:R-:W3:Y:S01]  /*1e320*/  LDL.LU R22, [R1+0x2060] ;  /* 0x0020600001167983 */ /* 0x001ee20000300800 */
[----:B-1----:R-:W3:Y:S02]  /*1e330*/  LDL.LU R28, [R1+0x205c] ;  /* 0x00205c00011c7983 */ /* 0x002ee40000300800 */
[----:B------:R-:W3:Y:S02]  /*1e340*/  LDL.LU R29, [R1+0x2058] ;  /* 0x00205800011d7983 */ /* 0x000ee40000300800 */
[----:B------:R-:W3:Y:S01]  /*1e350*/  LDL.LU R0, [R1+0x2054] ;  /* 0x0020540001007983 */ /* 0x000ee20000300800 */
[----:B--2---:R-:W-:Y:S04]  /*1e360*/  STS.U16 [R18+0xa600], R6 ;  /* 0x00a6000612007388 */ /* 0x004fe80000000400 */
[----:B---3--:R0:W-:Y:S04]  /*1e370*/  STS.U16 [R18+0xae00], R0 ;  /* 0x00ae000012007388 */ /* 0x0081e80000000400 */
[----:B0-----:R-:W2:Y:S01]  /*1e380*/  LDL.LU R0, [R1+0x2050] ;  /* 0x0020500001007983 */ /* 0x001ea20000300800 */
[----:B------:R-:W-:Y:S02]  /*1e390*/  STS.U16 [R18+0xb600], R7 ;  /* 0x00b6000712007388 */ /* 0x000fe40000000400 */
[----:B------:R-:W-:Y:S02]  /*1e3a0*/  STS.U16 [R18+0xbe00], R8 ;  /* 0x00be000812007388 */ /* 0x000fe40000000400 */
[----:B------:R-:W-:Y:S01]  /*1e3b0*/  STS.U16 [R18+0xc600], R9 ;  /* 0x00c6000912007388 */ /* 0x000fe20000000400 */
[----:B------:R0:W-:Y:S04]  /*1e3c0*/  STS.U16 [R18+0xce00], R29 ;  /* 0x00ce001d12007388 */ /* 0x0001e80000000400 */
[----:B0-----:R-:W3:Y:S01]  /*1e3d0*/  LDL R29, [R1+0x388] ;  /* 0x00038800011d7983 */ /* 0x001ee20000100800 */
[----:B------:R-:W-:Y:S02]  /*1e3e0*/  STS.U16 [R18+0xd600], R22 ;  /* 0x00d6001612007388 */ /* 0x000fe40000000400 */
[----:B------:R-:W-:Y:S02]  /*1e3f0*/  STS.U16 [R18+0xde00], R16 ;  /* 0x00de001012007388 */ /* 0x000fe40000000400 */
[----:B------:R-:W-:Y:S01]  /*1e400*/  STS.U16 [R18+0xe600], R10 ;  /* 0x00e6000a12007388 */ /* 0x000fe20000000400 */
[----:B------:R-:W-:Y:S01]  /*1e410*/  STS.U16 [R18+0xee00], R11 ;  /* 0x00ee000b12007388 */ /* 0x000fe20000000400 */
[----:B------:R-:W-:Y:S02]  /*1e420*/  STS.U16 [R18+0xf600], R12 ;  /* 0x00f6000c12007388 */ /* 0x000fe40000000400 */
[----:B------:R-:W-:Y:S01]  /*1e430*/  STS.U16 [R18+0xfe00], R13 ;  /* 0x00fe000d12007388 */ /* 0x000fe20000000400 */
[----:B--2---:R-:W-:Y:S01]  /*1e440*/  STS.U16 [R0+0x8700], R26 ;  /* 0x0087001a00007388 */ /* 0x004fe20000000400 */
[----:B------:R-:W-:Y:S02]  /*1e450*/  STS.U16 [R0+0x8f00], R5 ;  /* 0x008f000500007388 */ /* 0x000fe40000000400 */
[----:B----4-:R-:W-:Y:S02]  /*1e460*/  STS.U16 [R0+0x9700], R4 ;  /* 0x0097000400007388 */ /* 0x010fe40000000400 */
[----:B------:R-:W-:Y:S01]  /*1e470*/  STS.U16 [R0+0x9f00], R3 ;  /* 0x009f000300007388 */ /* 0x000fe20000000400 */
[----:B------:R-:W-:Y:S01]  /*1e480*/  STS.U16 [R0+0xa700], R2 ;  /* 0x00a7000200007388 */ /* 0x000fe20000000400 */
[----:B------:R-:W-:Y:S02]  /*1e490*/  STS.U16 [R0+0xaf00], R20 ;  /* 0x00af001400007388 */ /* 0x000fe40000000400 */
[----:B------:R-:W-:Y:S02]  /*1e4a0*/  STS.U16 [R0+0xb700], R27 ;  /* 0x00b7001b00007388 */ /* 0x000fe40000000400 */
[----:B------:R-:W-:Y:S01]  /*1e4b0*/  STS.U16 [R0+0xbf00], R14 ;  /* 0x00bf000e00007388 */ /* 0x000fe20000000400 */
[----:B------:R0:W-:Y:S04]  /*1e4c0*/  STS.U16 [R0+0xc700], R15 ;  /* 0x00c7000f00007388 */ /* 0x0001e80000000400 */
[----:B0-----:R-:W0:Y:S04]  /*1e4d0*/  S2R R15, SR_TID.X ;  /* 0x00000000000f7919 */ /* 0x001e280000002100 */
[----:B------:R-:W1:Y:S01]  /*1e4e0*/  S2R R14, SR_TID.X ;  /* 0x00000000000e7919 */ /* 0x000e620000002100 */
[----:B------:R-:W-:Y:S02]  /*1e4f0*/  STS.U16 [R0+0xcf00], R28 ;  /* 0x00cf001c00007388 */ /* 0x000fe40000000400 */
[----:B------:R-:W-:Y:S02]  /*1e500*/  STS.U16 [R0+0xd700], R17 ;  /* 0x00d7001100007388 */ /* 0x000fe40000000400 */
[----:B------:R-:W-:Y:S01]  /*1e510*/  STS.U16 [R0+0xdf00], R19 ;  /* 0x00df001300007388 */ /* 0x000fe20000000400 */
[----:B------:R-:W-:Y:S01]  /*1e520*/  STS.U16 [R0+0xe700], R21 ;  /* 0x00e7001500007388 */ /* 0x000fe20000000400 */
[----:B------:R-:W-:Y:S02]  /*1e530*/  STS.U16 [R0+0xef00], R23 ;  /* 0x00ef001700007388 */ /* 0x000fe40000000400 */
[----:B------:R-:W-:Y:S02]  /*1e540*/  STS.U16 [R0+0xf700], R24 ;  /* 0x00f7001800007388 */ /* 0x000fe40000000400 */
[----:B------:R-:W-:Y:S01]  /*1e550*/  STS.U16 [R0+0xff00], R25 ;  /* 0x00ff001900007388 */ /* 0x000fe20000000400 */
[----:B------:R-:W-:Y:S01]  /*1e560*/  BAR.SYNC.DEFER_BLOCKING 0x0 ;  /* 0x0000000000007b1d */ /* 0x000fe20000010000 */
[----:B0-----:R-:W-:Y:S01]  /*1e570*/  IMAD.SHL.U32 R20, R15, 0x2, RZ ;  /* 0x000000020f147824 */ /* 0x001fe200078e00ff */
[----:B-1----:R-:W-:-:S02]  /*1e580*/  LOP3.LUT R14, R14, 0x7, RZ, 0xc0, !PT ;  /* 0x000000070e0e7812 */ /* 0x002fc400078ec0ff */
[----:B------:R-:W-:Y:S02]  /*1e590*/  SHF.R.U32.HI R27, RZ, 0x1, R15 ;  /* 0x00000001ff1b7819 */ /* 0x000fe4000001160f */
[----:B------:R-:W-:Y:S01]  /*1e5a0*/  LOP3.LUT R26, R20, 0x10, RZ, 0xc0, !PT ;  /* 0x00000010141a7812 */ /* 0x000fe200078ec0ff */
[----:B------:R-:W-:-:S03]  /*1e5b0*/  IMAD R14, R14, 0x110, RZ ;  /* 0x000001100e0e7824 */ /* 0x000fc600078e02ff */
[----:B------:R-:W-:Y:S01]  /*1e5c0*/  LOP3.LUT R26, R26, 0x20, R27, 0xf8, !PT ;  /* 0x000000201a1a7812 */ /* 0x000fe200078ef81b */
[----:B------:R-:W-:Y:S01]  /*1e5d0*/  IMAD.SHL.U32 R15, R15, 0x80, RZ ;  /* 0x000000800f0f7824 */ /* 0x000fe200078e00ff */
[----:B---3--:R-:W-:Y:S04]  /*1e5e0*/  LDSM.16.M88.4 R4, [R29+0xa000] ;  /* 0x00a000001d04783b */ /* 0x008fe80000000200 */
[----:B------:R-:W-:Y:S01]  /*1e5f0*/  LDSM.16.M88.4 R20, [R29+0x9000] ;  /* 0x009000001d14783b */ /* 0x000fe20000000200 */
[----:B------:R-:W-:-:S04]  /*1e600*/  LOP3.LUT R26, R14, R26, RZ, 0x3c, !PT ;  /* 0x0000001a0e1a7212 */ /* 0x000fc800078e3cff */
[----:B------:R-:W-:Y:S02]  /*1e610*/  LOP3.LUT R26, R26, 0x800, R15, 0xf8, !PT ;  /* 0x000008001a1a7812 */ /* 0x000fe400078ef80f */
[----:B------:R-:W0:Y:S04]  /*1e620*/  LDSM.16.M88.4 R12, [R29+0x8000] ;  /* 0x008000001d0c783b */ /* 0x000e280000000200 */
[----:B------:R-:W-:Y:S04]  /*1e630*/  STL [R1+0x2014], R26 ;  /* 0x0020141a01007387 */ /* 0x000fe80000100800 */
[----:B------:R-:W-:Y:S02]  /*1e640*/  LDSM.16.MT88.4 R8, [R26] ;  /* 0x000000001a08783b */ /* 0x000fe40000004200 */
[----:B------:R-:W1:Y:S02]  /*1e650*/  LDSM.16.M88.4 R24, [R29+0xd000] ;  /* 0x00d000001d18783b */ /* 0x000e640000000200 */
[----:B0-----:R-:W-:Y:S02]  /*1e660*/  STL.64 [R1+0xa0], R12 ;  /* 0x0000a00c01007387 */ /* 0x001fe40000100a00 */
[----:B------:R-:W-:Y:S02]  /*1e670*/  STL.64 [R1+0xa8], R14 ;  /* 0x0000a80e01007387 */ /* 0x000fe40000100a00 */
[----:B------:R-:W0:Y:S04]  /*1e680*/  LDSM.16.M88.4 R12, [R29+0xc000] ;  /* 0x00c000001d0c783b */ /* 0x000e280000000200 */
[----:B------:R-:W-:Y:S01]  /*1e690*/  STL.64 [R1+0x80], R4 ;  /* 0x0000800401007387 */ /* 0x000fe20000100a00 */
[----:B------:R-:W-:Y:S01]  /*1e6a0*/  STL.64 [R1+0x88], R6 ;  /* 0x0000880601007387 */ /* 0x000fe20000100a00 */
[----:B-1----:R-:W-:-:S02]  /*1e6b0*/  IMAD.MOV.U32 R17, RZ, RZ, R24 ;  /* 0x000000ffff117224 */ /* 0x002fc400078e0018 */
[----:B------:R-:W-:Y:S01]  /*1e6c0*/  IMAD.MOV.U32 R3, RZ, RZ, R25 ;  /* 0x000000ffff037224 */ /* 0x000fe200078e0019 */
[----:B0-----:R-:W-:Y:S01]  /*1e6d0*/  STL.64 [R1+0x2048], R14 ;  /* 0x0020480e01007387 */ /* 0x001fe20000100a00 */
[----:B------:R0:W-:Y:S03]  /*1e6e0*/  STL.64 [R1+0x2040], R12 ;  /* 0x0020400c01007387 */ /* 0x0001e60000100a00 */
[----:B0-----:R-:W2:Y:S01]  /*1e6f0*/  LDL.LU.64 R12, [R1+0x2b0] ;  /* 0x0002b000010c7983 */ /* 0x001ea20000300a00 */
[----:B------:R-:W2:Y:S02]  /*1e700*/  LDL.LU.64 R14, [R1+0x2b8] ;  /* 0x0002b800010e7983 */ /* 0x000ea40000300a00 */
[----:B------:R-:W-:Y:S02]  /*1e710*/  STL.64 [R1+0x90], R20 ;  /* 0x0000901401007387 */ /* 0x000fe40000100a00 */
[----:B------:R-:W-:Y:S01]  /*1e720*/  STL.64 [R1+0x98], R22 ;  /* 0x0000981601007387 */ /* 0x000fe20000100a00 */
[----:B------:R0:W-:Y:S04]  /*1e730*/  STL.64 [R1+0x2038], R20 ;  /* 0x0020381401007387 */ /* 0x0001e80000100a00 */
[----:B0-----:R-:W2:Y:S01]  /*1e740*/  LDL.64 R20, [R1+0xa0] ;  /* 0x0000a00001147983 */ /* 0x001ea20000100a00 */
[----:B------:R0:W-:Y:S02]  /*1e750*/  STL.64 [R1+0x50], R24 ;  /* 0x0000501801007387 */ /* 0x0001e40000100a00 */
[----:B------:R1:W-:Y:S01]  /*1e760*/  STL.64 [R1+0x58], R26 ;  /* 0x0000581a01007387 */ /* 0x0003e20000100a00 */
[----:B0-----:R-:W3:Y:S01]  /*1e770*/  LDL.LU.64 R24, [R1+0x2e0] ;  /* 0x0002e00001187983 */ /* 0x001ee20000300a00 */
[----:B-1----:R-:W4:Y:S02]  /*1e780*/  LDL.LU.64 R26, [R1+0x2e8] ;  /* 0x0002e800011a7983 */ /* 0x002f240000300a00 */
[----:B------:R-:W-:-:S02]  /*1e790*/  IMAD.MOV.U32 R2, RZ, RZ, R4 ;  /* 0x000000ffff027224 */ /* 0x000fc400078e0004 */
[----:B------:R-:W-:Y:S02]  /*1e7a0*/  IMAD.MOV.U32 R0, RZ, RZ, R5 ;  /* 0x000000ffff007224 */ /* 0x000fe400078e0005 */
[----:B------:R-:W0:Y:S01]  /*1e7b0*/  LDSM.16.M88.4 R4, [R29+0xb000] ;  /* 0x00b000001d04783b */ /* 0x000e220000000200 */
[----:B--2---:R-:W-:Y:S03]  /*1e7c0*/  HMMA.16816.F32 R12, R8, R20, R12 ;  /* 0x00000014080c723c */ /* 0x004fe6000000180c */
[----:B----4-:R-:W-:Y:S01]  /*1e7d0*/  STL.64 [R1+0x2020], R26 ;  /* 0x0020201a01007387 */ /* 0x010fe20000100a00 */
[----:B---3--:R1:W-:Y:S02]  /*1e7e0*/  STL.64 [R1+0x2018], R24 ;  /* 0x0020181801007387 */ /* 0x0083e40000100a00 */
[----:B-1----:R-:W-:Y:S02]  /*1e7f0*/  IMAD.MOV.U32 R24, RZ, RZ, R2 ;  /* 0x000000ffff187224 */ /* 0x002fe400078e0002 */
[----:B------:R-:W-:-:S05]  /*1e800*/  IMAD.MOV.U32 R25, RZ, RZ, R0 ;  /* 0x000000ffff197224 */ /* 0x000fca00078e0000 */
[----:B------:R1:W-:Y:S04]  /*1e810*/  STL.64 [R1+0x2030], R24 ;  /* 0x0020301801007387 */ /* 0x0003e80000100a00 */
[----:B-1----:R-:W2:Y:S01]  /*1e820*/  LDL.LU.64 R24, [R1+0x2a0] ;  /* 0x0002a00001187983 */ /* 0x002ea20000300a00 */
[----:B------:R-:W2:Y:S02]  /*1e830*/  LDL.LU.64 R26, [R1+0x2a8] ;  /* 0x0002a800011a7983 */ /* 0x000ea40000300a00 */
[----:B0-----:R-:W-:Y:S02]  /*1e840*/  STL.64 [R1+0x70], R4 ;  /* 0x0000700401007387 */ /* 0x001fe40000100a00 */
[----:B------:R-:W-:Y:S01]  /*1e850*/  STL.64 [R1+0x78], R6 ;  /* 0x0000780601007387 */ /* 0x000fe20000100a00 */
[----:B------:R0:W-:Y:S04]  /*1e860*/  STL.64 [R1+0x2028], R4 ;  /* 0x0020280401007387 */ /* 0x0001e80000100a00 */
[----:B0-----:R-:W3:Y:S01]  /*1e870*/  LDL.LU.64 R4, [R1+0x2f0] ;  /* 0x0002f00001047983 */ /* 0x001ee20000300a00 */
[----:B------:R-:W3:Y:S02]  /*1e880*/  LDL.LU.64 R6, [R1+0x2f8] ;  /* 0x0002f80001067983 */ /* 0x000ee40000300a00 */
[----:B------:R-:W-:Y:S02]  /*1e890*/  STL.64 [R1+0x130], R12 ;  /* 0x0001300c01007387 */ /* 0x000fe40000100a00 */
[----:B------:R0:W-:Y:S02]  /*1e8a0*/  STL.64 [R1+0x138], R14 ;  /* 0x0001380e01007387 */ /* 0x0001e40000100a00 */
[----:B0-----:R-:W4:Y:S01]  /*1e8b0*/  LDL.LU.64 R14, [R1+0x2048] ;  /* 0x00204800010e7983 */ /* 0x001f220000300a00 */
[----:B------:R-:W2:Y:S02]  /*1e8c0*/  LDL.LU.64 R12, [R1+0x2040] ;  /* 0x00204000010c7983 */ /* 0x000ea40000300a00 */
[----:B------:R-:W-:-:S02]  /*1e8d0*/  IMAD.MOV.U32 R28, RZ, RZ, R21 ;  /* 0x000000ffff1c7224 */ /* 0x000fc400078e0015 */
[----:B------:R-:W0:Y:S02]  /*1e8e0*/  LDSM.16.M88.4 R20, [R29+0xe000] ;  /* 0x00e000001d14783b */ /* 0x000e240000000200 */
[----:B0-----:R-:W-:Y:S02]  /*1e8f0*/  IMAD.MOV.U32 R2, RZ, RZ, R20 ;  /* 0x000000ffff027224 */ /* 0x001fe400078e0014 */
[----:B------:R-:W-:Y:S01]  /*1e900*/  IMAD.MOV.U32 R0, RZ, RZ, R21 ;  /* 0x000000ffff007224 */ /* 0x000fe200078e0015 */
[----:B--2---:R-:W-:Y:S01]  /*1e910*/  STL.64 [R1+0x60], R12 ;  /* 0x0000600c01007387 */ /* 0x004fe20000100a00 */
[----:B----4-:R-:W-:Y:S02]  /*1e920*/  STL.64 [R1+0x68], R14 ;  /* 0x0000680e01007387 */ /* 0x010fe40000100a00 */
[----:B------:R-:W2:Y:S02]  /*1e930*/  LDL R16, [R1+0xc58] ;  /* 0x000c580001107983 */ /* 0x000ea40000100800 */
[----:B------:R0:W-:Y:S01]  /*1e940*/  STL.64 [R1+0x40], R20 ;  /* 0x0000401401007387 */ /* 0x0001e20000100a00 */
[----:B------:R1:W-:Y:S04]  /*1e950*/  STL.64 [R1+0x48], R22 ;  /* 0x0000481601007387 */ /* 0x0003e80000100a00 */
[----:B0-----:R-:W1:Y:S02]  /*1e960*/  LDL.LU.64 R20, [R1+0x2038] ;  /* 0x0020380001147983 */ /* 0x001e640000300a00 */
[C---:B-1----:R-:W-:Y:S02]  /*1e970*/  HMMA.16816.F32 R20, R8.reuse, R20, R24 ;  /* 0x000000140814723c */ /* 0x042fe40000001818 */
[----:B------:R-:W0:Y:S11]  /*1e980*/  LDSM.16.M88.4 R24, [R29+0xf000] ;  /* 0x00f000001d18783b */ /* 0x000e360000000200 */
[----:B------:R-:W-:Y:S10]  /*1e990*/  @!UPT UIADD3 URZ, URZ, URZ, URZ ;  /* 0x0000003f3f3ff290 */ /* 0x000ff4000fffe03f */
[----:B------:R1:W-:Y:S01]  /*1e9a0*/  STL.64 [R1+0x120], R20 ;  /* 0x0001201401007387 */ /* 0x0003e20000100a00 */
[----:B------:R-:W-:Y:S03]  /*1e9b0*/  STL.64 [R1+0x128], R22 ;  /* 0x0001281601007387 */ /* 0x000fe60000100a00 */
[----:B0-----:R0:W-:Y:S01]  /*1e9c0*/  STL.64 [R1+0x30], R24 ;  /* 0x0000301801007387 */ /* 0x0011e20000100a00 */
[----:B-1----:R-:W-:Y:S02]  /*1e9d0*/  IMAD.MOV.U32 R21, RZ, RZ, R24 ;  /* 0x000000ffff157224 */ /* 0x002fe400078e0018 */
[----:B------:R3:W-:Y:S02]  /*1e9e0*/  STL.64 [R1+0x38], R26 ;  /* 0x0000381a01007387 */ /* 0x0007e40000100a00 */
[----:B------:R-:W-:Y:S02]  /*1e9f0*/  IMAD.MOV.U32 R20, RZ, RZ, R25 ;  /* 0x000000ffff147224 */ /* 0x000fe400078e0019 */
[----:B0-----:R-:W3:Y:S01]  /*1ea00*/  LDL.LU.64 R24, [R1+0x2030] ;  /* 0x0020300001187983 */ /* 0x001ee20000300a00 */
[----:B------:R-:W-:Y:S01]  /*1ea10*/  STL [R1+0x18c0], R29 ;  /* 0x0018c01d01007387 */ /* 0x000fe20000100800 */
[C---:B---3--:R-:W-:Y:S02]  /*1ea20*/  HMMA.16816.F32 R24, R8.reuse, R24, R4 ;  /* 0x000000180818723c */ /* 0x048fe40000001804 */
[----:B------:R-:W3:Y:S11]  /*1ea30*/  LDL.LU.64 R4, [R1+0x2028] ;  /* 0x0020280001047983 */ /* 0x000ef60000300a00 */
[----:B------:R-:W-:Y:S10]  /*1ea40*/  @!UPT UIADD3 URZ, URZ, URZ, URZ ;  /* 0x0000003f3f3ff290 */ /* 0x000ff4000fffe03f */
[----:B------:R-:W-:Y:S01]  /*1ea50*/  STL.64 [R1+0x110], R24 ;  /* 0x0001101801007387 */ /* 0x000fe20000100a00 */
[----:B------:R0:W-:Y:S03]  /*1ea60*/  STL.64 [R1+0x118], R26 ;  /* 0x0001181a01007387 */ /* 0x0001e60000100a00 */
[----:B0-----:R-:W3:Y:S01]  /*1ea70*/  LDL.LU.64 R26, [R1+0x2020] ;  /* 0x00202000011a7983 */ /* 0x001ee20000300a00 */
[----:B------:R-:W3:Y:S02]  /*1ea80*/  LDL.LU.64 R24, [R1+0x2018] ;  /* 0x0020180001187983 */ /* 0x000ee40000300a00 */
[----:B---3--:R-:W-:Y:S01]  /*1ea90*/  HMMA.16816.F32 R4, R8, R4, R24 ;  /* 0x000000040804723c */ /* 0x008fe20000001818 */
[----:B------:R-:W3:Y:S11]  /*1eaa0*/  LDL.LU R26, [R1+0x2014] ;  /* 0x00201400011a7983 */ /* 0x000ef60000300800 */
[----:B------:R-:W-:Y:S11]  /*1eab0*/  @!UPT UIADD3 URZ, URZ, URZ, URZ ;  /* 0x0000003f3f3ff290 */ /* 0x000ff6000fffe03f */
[----:B------:R-:W-:Y:S01]  /*1eac0*/  STL.64 [R1+0x100], R4 ;  /* 0x0001000401007387 */ /* 0x000fe20000100a00 */
[----:B------:R-:W-:Y:S03]  /*1ead0*/  STL.64 [R1+0x108], R6 ;  /* 0x0001080601007387 */ /* 0x000fe60000100a00 */
[----:B---3--:R-:W0:Y:S04]  /*1eae0*/  LDSM.16.MT88.4 R4, [R26+0x80] ;  /* 0x000080001a04783b */ /* 0x008e280000004200 */
[----:B0-----:R-:W-:Y:S01]  /*1eaf0*/  STL.64 [R1+0x2000], R6 ;  /* 0x0020000601007387 */ /* 0x001fe20000100a00 */
[----:B------:R-:W-:Y:S02]  /*1eb00*/  STL.64 [R1+0x1ff8], R4 ;  /* 0x001ff80401007387 */ /* 0x000fe40000100a00 */
[----:B------:R0:W-:Y:S02]  /*1eb10*/  STL [R1+0x1ff4], R26 ;  /* 0x001ff41a01007387 */ /* 0x0001e40000100800 */
[----:B------:R-:W3:Y:S01]  /*1eb20*/  LDL.LU.64 R24, [R1+0x260] ;  /* 0x0002600001187983 */ /* 0x000ee20000300a00 */
[----:B0-----:R-:W3:Y:S01]  /*1eb30*/  LDL.LU.64 R26, [R1+0x268] ;  /* 0x00026800011a7983 */ /* 0x001ee20000300a00 */
[----:B------:R-:W-:-:S05]  /*1eb40*/  IMAD.MOV.U32 R22, RZ, RZ, R13 ;  /* 0x000000ffff167224 */ /* 0x000fca00078e000d */
[----:B------:R-:W-:Y:S01]  /*1eb50*/  STL [R1+0x2010], R22 ;  /* 0x0020101601007387 */ /* 0x000fe20000100800 */
[----:B---3--:R-:W-:Y:S03]  /*1eb60*/  HMMA.16816.F32 R24, R8, R12, R24 ;  /* 0x0000000c0818723c */ /* 0x008fe60000001818 */
[----:B--2---:R-:W0:Y:S11]  /*1eb70*/  LDSM.16.MT88.4 R12, [R16] ;  /* 0x00000000100c783b */ /* 0x004e360000004200 */
[----:B------:R-:W-:Y:S09]  /*1eb80*/  @!UPT UIADD3 URZ, URZ, URZ, URZ ;  /* 0x0000003f3f3ff290 */ /* 0x000ff2000fffe03f */
[----:B------:R-:W-:Y:S01]  /*1eb90*/  STL.64 [R1+0xf0], R24 ;  /* 0x0000f01801007387 */ /* 0x000fe20000100a00 */
[----:B------:R-:W-:Y:S02]  /*1eba0*/  STL.64 [R1+0xf8], R26 ;  /* 0x0000f81a01007387 */ /* 0x000fe40000100a00 */
[----:B------:R1:W-:Y:S02]  /*1ebb0*/  STL.64 [R1+0x2008], R20 ;  /* 0x0020081401007387 */ /* 0x0003e40000100a00 */
[----:B-1----:R-:W2:Y:S01]  /*1ebc0*/  LDL.LU.64 R20, [R1+0x240] ;  /* 0x0002400001147983 */ /* 0x002ea20000300a00 */
[----:B------:R-:W2:Y:S02]  /*1ebd0*/  LDL.LU.64 R22, [R1+0x248] ;  /* 0x0002480001167983 */ /* 0x000ea40000300a00 */
[----:B------:R-:W-:Y:S02]  /*1ebe0*/  IMAD.MOV.U32 R4, RZ, RZ, R17 ;  /* 0x000000ffff047224 */ /* 0x000fe400078e0011 */
[----:B------:R-:W-:Y:S01]  /*1ebf0*/  IMAD.MOV.U32 R5, RZ, RZ, R3 ;  /* 0x000000ffff057224 */ /* 0x000fe200078e0003 */
[----:B------:R-:W1:Y:S04]  /*1ec00*/  LDSM.16.MT88.4 R16, [R16+0x80] ;  /* 0x000080001010783b */ /* 0x000e680000004200 */
[----:B------:R-:W3:Y:S01]  /*1ec10*/  LDL.LU.64 R24, [R1+0x280] ;  /* 0x0002800001187983 */ /* 0x000ee20000300a00 */
[----:B------:R-:W3:Y:S02]  /*1ec20*/  LDL.LU.64 R26, [R1+0x288] ;  /* 0x00028800011a7983 */ /* 0x000ee40000300a00 */
[----:B0-----:R-:W-:Y:S02]  /*1ec30*/  STL.64 [R1+0x1fa0], R14 ;  /* 0x001fa00e01007387 */ /* 0x001fe40000100a00 */
[----:B------:R0:W-:Y:S02]  /*1ec40*/  STL.64 [R1+0x1f98], R12 ;  /* 0x001f980c01007387 */ /* 0x0001e40000100a00 */
[----:B0-----:R-:W-:-:S02]  /*1ec50*/  IMAD.MOV.U32 R13, RZ, RZ, R0 ;  /* 0x000000ffff0d7224 */ /* 0x001fc400078e0000 */
[----:B------:R-:W-:Y:S01]  /*1ec60*/  IMAD.MOV.U32 R12, RZ, RZ, R2 ;  /* 0x000000ffff0c7224 */ /* 0x000fe200078e0002 */
[C---:B--2---:R-:W-:Y:S01]  /*1ec70*/  HMMA.16816.F32 R4, R8.reuse, R4, R20 ;  /* 0x000000040804723c */ /* 0x044fe20000001814 */
[----:B------:R-:W2:Y:S01]  /*1ec80*/  LDL.LU R22, [R1+0x2010] ;  /* 0x0020100001167983 */ /* 0x000ea20000300800 */
[----:B------:R-:W4:Y:S11]  /*1ec90*/  LDL.LU.64 R20, [R1+0x2008] ;  /* 0x0020080001147983 */ /* 0x000f360000300a00 */
[----:B------:R-:W-:Y:S11]  /*1eca0*/  @!UPT UIADD3 URZ, URZ, URZ, URZ ;  /* 0x0000003f3f3ff290 */ /* 0x000ff6000fffe03f */
[----:B------:R-:W-:Y:S02]  /*1ecb0*/  IMAD.MOV.U32 R0, RZ, RZ, R7 ;  /* 0x000000ffff007224 */ /* 0x000fe400078e0007 */
[----:B------:R-:W-:Y:S02]  /*1ecc0*/  IMAD.MOV.U32 R2, RZ, RZ, R6 ;  /* 0x000000ffff027224 */ /* 0x000fe400078e0006 */
[----:B------:R-:W-:Y:S02]  /*1ecd0*/  IMAD.MOV.U32 R3, RZ, RZ, R5 ;  /* 0x000000ffff037224 */ /* 0x000fe400078e0005 */
[----:B------:R-:W-:Y:S01]  /*1ece0*/  IMAD.MOV.U32 R29, RZ, RZ, R4 ;  /* 0x000000ffff1d7224 */ /* 0x000fe200078e0004 */
[----:B------:R-:W4:Y:S01]  /*1ecf0*/  LDL.LU.64 R6, [R1+0x2000] ;  /* 0x0020000001067983 */ /* 0x000f220000300a00 */
[----:B------:R-:W4:Y:S02]  /*1ed00*/  LDL.LU.64 R4, [R1+0x1ff8] ;  /* 0x001ff80001047983 */ /* 0x000f240000300a00 */
[----:B------:R-:W-:Y:S02]  /*1ed10*/  STL [R1+0x1e64], R0 ;  /* 0x001e640001007387 */ /* 0x000fe40000100800 */
[----:B------:R-:W-:Y:S01]  /*1ed20*/  STL [R1+0x1e60], R2 ;  /* 0x001e600201007387 */ /* 0x000fe20000100800 */
[----:B------:R-:W-:Y:S01]  /*1ed30*/  STL [R1+0x1e5c], R3 ;  /* 0x001e5c0301007387 */ /* 0x000fe20000100800 */
[----:B------:R-:W-:Y:S02]  /*1ed40*/  STL [R1+0x1e58], R29 ;  /* 0x001e581d01007387 */ /* 0x000fe40000100800 */
[----:B-1----:R-:W-:Y:S02]  /*1ed50*/  STL.64 [R1+0x1f38], R18 ;  /* 0x001f381201007387 */ /* 0x002fe40000100a00 */
[----:B------:R0:W-:Y:S02]  /*1ed60*/  STL.64 [R1+0x1f30], R16 ;  /* 0x001f301001007387 */ /* 0x0001e40000100a00 */
[----:B0-----:R-:W4:Y:S01]  /*1ed70*/  LDL.LU.64 R16, [R1+0x90] ;  /* 0x0000900001107983 */ /* 0x001f220000300a00 */
[----:B---3--:R-:W-:Y:S01]  /*1ed80*/  HMMA.16816.F32 R12, R8, R12, R24 ;  /* 0x0000000c080c723c */ /* 0x008fe20000001818 */
[----:B------:R-:W3:Y:S02]  /*1ed90*/  LDL.LU R26, [R1+0x1ff4] ;  /* 0x001ff400011a7983 */ /* 0x000ee40000300800 */
[----:B--2---:R-:W-:-:S05]  /*1eda0*/  IMAD.MOV.U32 R19, RZ, RZ, R22 ;  /* 0x000000ffff137224 */ /* 0x004fca00078e0016 */
[----:B------:R-:W-:Y:S11]  /*1edb0*/  STL [R1+0x1ff0], R19 ;  /* 0x001ff01301007387 */ /* 0x000ff60000100800 */
[----:B------:R-:W-:Y:S04]  /*1edc0*/  @!UPT UIADD3 URZ, URZ, URZ, URZ ;  /* 0x0000003f3f3ff290 */ /* 0x000fe8000fffe03f */
[----:B------:R0:W-:Y:S02]  /*1edd0*/  STL.64 [R1+0xd0], R12 ;  /* 0x0000d00c01007387 */ /* 0x0001e40000100a00 */
[----:B------:R-:W-:Y:S01]  /*1ede0*/  STL.64 [R1+0xd8], R14 ;  /* 0x0000d80e01007387 */ /* 0x000fe20000100a00 */
[----:B----4-:R1:W-:Y:S01]  /*1edf0*/  STL.64 [R1+0x1fe8], R16 ;  /* 0x001fe81001007387 */ /* 0x0103e20000100a00 */
[----:B0-----:R-:W2:Y:S02]  /*1ee00*/  LDL.LU.64 R12, [R1+0x70] ;  /* 0x00007000010c7983 */ /* 0x001ea40000300a00 */
[----:B-1----:R-:W-:Y:S02]  /*1ee10*/  IMAD.MOV.U32 R16, RZ, RZ, R21 ;  /* 0x000000ffff107224 */ /* 0x002fe400078e0015 */
[----:B------:R-:W-:Y:S02]  /*1ee20*/  IMAD.MOV.U32 R17, RZ, RZ, R20 ;  /* 0x000000ffff117224 */ /* 0x000fe400078e0014 */
[----:B---3--:R-:W0:Y:S04]  /*1ee30*/  LDSM.16.MT88.4 R20, [R26+0x1000] ;  /* 0x001000001a14783b */ /* 0x008e280000004200 */
[----:B--2---:R1:W-:Y:S04]  /*1ee40*/  STL.64 [R1+0x1fd8], R12 ;  /* 0x001fd80c01007387 */ /* 0x0043e80000100a00 */
[----:B-1----:R-:W2:Y:S01]  /*1ee50*/  LDL.LU.64 R12, [R1+0x1f0] ;  /* 0x0001f000010c7983 */ /* 0x002ea20000300a00 */
[----:B------:R-:W2:Y:S02]  /*1ee60*/  LDL.LU.64 R14, [R1+0x1f8] ;  /* 0x0001f800010e7983 */ /* 0x000ea40000300a00 */
[----:B0-----:R-:W-:Y:S02]  /*1ee70*/  STL [R1+0x1e7c], R20 ;  /* 0x001e7c1401007387 */ /* 0x001fe40000100800 */
[----:B------:R0:W-:Y:S01]  /*1ee80*/  STL [R1+0x1e78], R21 ;  /* 0x001e781501007387 */ /* 0x0001e20000100800 */
[----:B------:R-:W-:Y:S01]  /*1ee90*/  STL [R1+0x1e74], R22 ;  /* 0x001e741601007387 */ /* 0x000fe20000100800 */
[----:B------:R-:W-:Y:S03]  /*1eea0*/  STL [R1+0x1e70], R23 ;  /* 0x001e701701007387 */ /* 0x000fe60000100800 */
[----:B0-----:R-:W3:Y:S01]  /*1eeb0*/  LDL.LU.64 R20, [R1+0x80] ;  /* 0x0000800001147983 */ /* 0x001ee20000300a00 */
[----:B--2---:R-:W-:Y:S11]  /*1eec0*/  HMMA.16816.F32 R8, R8, R16, R12 ;  /* 0x000000100808723c */ /* 0x004ff6000000180c */
[----:B------:R-:W-:Y:S11]  /*1eed0*/  @!UPT UIADD3 URZ, URZ, URZ, URZ ;  /* 0x0000003f3f3ff290 */ /* 0x000ff6000fffe03f */
[----:B------:R-:W-:Y:S02]  /*1eee0*/  @!UPT UIADD3 URZ, URZ, URZ, URZ ;  /* 0x0000003f3f3ff290 */ /* 0x000fe4000fffe03f */
[----:B------:R-:W-:Y:S02]  /*1eef0*/  IMAD.MOV.U32 R0, RZ, RZ, R8 ;  /* 0x000000ffff007224 */ /* 0x000fe400078e0008 */
[----:B------:R-:W-:Y:S02]  /*1ef00*/  IMAD.MOV.U32 R2, RZ, RZ, R9 ;  /* 0x000000ffff027224 */ /* 0x000fe400078e0009 */
[----:B------:R-:W-:Y:S02]  /*1ef10*/  IMAD.MOV.U32 R3, RZ, RZ, R10 ;  /* 0x000000ffff037224 */ /* 0x000fe400078e000a */
[----:B------:R-:W-:Y:S02]  /*1ef20*/  IMAD.MOV.U32 R29, RZ, RZ, R11 ;  /* 0x000000ffff1d7224 */ /* 0x000fe400078e000b */
[----:B------:R-:W0:Y:S04]  /*1ef30*/  LDSM.16.MT88.4 R8, [R26+0x1080] ;  /* 0x001080001a08783b */ /* 0x000e280000004200 */
[----:B---3--:R1:W-:Y:S01]  /*1ef40*/  STL.64 [R1+0x1fe0], R20 ;  /* 0x001fe01401007387 */ /* 0x0083e20000100a00 */
[----:B------:R-:W2:Y:S02]  /*1ef50*/  LDL.LU.64 R16, [R1+0x300] ;  /* 0x0003000001107983 */ /* 0x000ea40000300a00 */
[----:B------:R-:W2:Y:S02]  /*1ef60*/  LDL.LU.64 R18, [R1+0x308] ;  /* 0x0003080001127983 */ /* 0x000ea40000300a00 */
[----:B------:R-:W-:Y:S01]  /*1ef70*/  STL [R1+0x1e84], R29 ;  /* 0x001e841d01007387 */ /* 0x000fe20000100800 */
[----:B------:R-:W-:Y:S01]  /*1ef80*/  STL [R1+0x1e80], R3 ;  /* 0x001e800301007387 */ /* 0x000fe20000100800 */
[----:B------:R-:W-:Y:S02]  /*1ef90*/  STL [R1+0x1e6c], R2 ;  /* 0x001e6c0201007387 */ /* 0x000fe40000100800 */
[----:B------:R-:W-:Y:S01]  /*1efa0*/  STL [R1+0x1e68], R0 ;  /* 0x001e680001007387 */ /* 0x000fe20000100800 */
[----:B-1----:R-:W3:Y:S01]  /*1efb0*/  LDL.LU.64 R20, [R1+0x2d0] ;  /* 0x0002d00001147983 */ /* 0x002ee20000300a00 */
[----:B------:R-:W3:Y:S02]  /*1efc0*/  LDL.LU.64 R22, [R1+0x2d8] ;  /* 0x0002d80001167983 */ /* 0x000ee40000300a00 */
[----:B------:R-:W4:Y:S02]  /*1efd0*/  LDL.LU.64 R12, [R1+0x2c0] ;  /* 0x0002c000010c7983 */ /* 0x000f240000300a00 */
[----:B------:R-:W4:Y:S01]  /*1efe0*/  LDL.LU.64 R14, [R1+0x2c8] ;  /* 0x0002c800010e7983 */ /* 0x000f220000300a00 */
[----:B------:R-:W2:Y:S01]  /*1eff0*/  LDL.LU.64 R24, [R1+0x1e0] ;  /* 0x0001e00001187983 */ /* 0x000ea20000300a00 */
[----:B------:R-:W2:Y:S03]  /*1f000*/  LDL.LU.64 R26, [R1+0x1e8] ;  /* 0x0001e800011a7983 */ /* 0x000ea60000300a00 */
[----:B0-----:R-:W-:Y:S01]  /*1f010*/  STL.64 [R1+0x1e00], R10 ;  /* 0x001e000a01007387 */ /* 0x001fe20000100a00 */
[----:B------:R0:W-:Y:S03]  /*1f020*/  STL.64 [R1+0x1df8], R8 ;  /* 0x001df80801007387 */ /* 0x0001e60000100a00 */
[----:B0-----:R-:W2:Y:S01]  /*1f030*/  LDL.LU.64 R8, [R1+0x30] ;  /* 0x0000300001087983 */ /* 0x001ea20000300a00 */
[----:B------:R-:W2:Y:S03]  /*1f040*/  LDL.LU.64 R10, [R1+0x38] ;  /* 0x00003800010a7983 */ /* 0x000ea60000300a00 */
[----:B--2---:R-:W-:Y:S01]  /*1f050*/  STL.64 [R1+0x1fb0], R10 ;  /* 0x001fb00a01007387 */ /* 0x004fe20000100a00 */
[----:B------:R0:W-:Y:S03]  /*1f060*/  STL.64 [R1+0x1fa8], R8 ;  /* 0x001fa80801007387 */ /* 0x0001e60000100a00 */
[----:B0-----:R-:W2:Y:S01]  /*1f070*/  LDL R8, [R1+0xa0] ;  /* 0x0000a00001087983 */ /* 0x001ea20000100800 */
[----:B------:R-:W-:-:S07]  /*1f080*/  IMAD.MOV.U32 R9, RZ, RZ, R28 ;  /* 0x000000ffff097224 */ /* 0x000fce00078e001c */
[C---:B--2---:R-:W-:Y:S01]  /*1f090*/  HMMA.16816.F32 R8, R4.reuse, R8, R16 ;  /* 0x000000080408723c */ /* 0x044fe20000001810 */
[----:B------:R-:W2:Y:S01]  /*1f0a0*/  LDL.LU R19, [R1+0x1ff0] ;  /* 0x001ff00001137983 */ /* 0x000ea20000300800 */
[----:B------:R-:W3:Y:S11]  /*1f0b0*/  LDL.LU.64 R16, [R1+0x1fe8] ;  /* 0x001fe80001107983 */ /* 0x000ef60000300a00 */
[----:B------:R-:W-:Y:S10]  /*1f0c0*/  @!UPT UIADD3 URZ, URZ, URZ, URZ ;  /* 0x0000003f3f3ff290 */ /* 0x000ff4000fffe03f */
[----:B------:R0:W-:Y:S01]  /*1f0d0*/  STL.64 [R1+0x20], R8 ;  /* 0x0000200801007387 */ /* 0x0001e20000100a00 */
[----:B------:R-:W-:Y:S03]  /*1f0e0*/  STL [R1+0x28], R10 ;  /* 0x0000280a01007387 */ /* 0x000fe60000100800 */
[----:B0-----:R-:W2:Y:S04]  /*1f0f0*/  LDL R8, [R1+0x50] ;  /* 0x0000500001087983 */ /* 0x001ea80000100800 */
[----:B------:R-:W2:Y:S01]  /*1f100*/  LDL R9, [R1+0x54] ;  /* 0x0000540001097983 */ /* 0x000ea20000100800 */
[C---:B---3--:R-:W-:Y:S03]  /*1f110*/  HMMA.16816.F32 R20, R4.reuse, R16, R20 ;  /* 0x000000100414723c */ /* 0x048fe60000001814 */
[----:B--2---:R0:W-:Y:S04]  /*1f120*/  STL.64 [R1+0x1fc8], R8 ;  /* 0x001fc80801007387 */ /* 0x0041e80000100a00 */
[----:B0-----:R-:W2:Y:S11]  /*1f130*/  LDL R8, [R1+0x60] ;  /* 0x0000600001087983 */ /* 0x001eb60000100800 */
[----:B------:R-:W-:Y:S05]  /*1f140*/  @!UPT UIADD3 URZ, URZ, URZ, URZ ;  /* 0x0000003f3f3ff290 */ /* 0x000fea000fffe03f */
[----:B------:R0:W-:Y:S02]  /*1f150*/  STL.64 [R1+0x10], R20 ;  /* 0x0000101401007387 */ /* 0x0001e40000100a00 */
[----:B------:R1:W-:Y:S01]  /*1f160*/  STL.64 [R1+0x18], R22 ;  /* 0x0000181601007387 */ /* 0x0003e20000100a00 */
[----:B0-----:R-:W4:Y:S02]  /*1f170*/  LDL.LU.64 R20, [R1+0x1fe0] ;  /* 0x001fe00001147983 */ /* 0x001f240000300a00 */
[----:B----4-:R-:W-:Y:S11]  /*1f180*/  HMMA.16816.F32 R12, R4, R20, R12 ;  /* 0x00000014040c723c */ /* 0x010ff6000000180c */
[----:B------:R-:W-:Y:S11]  /*1f190*/  @!UPT UIADD3 URZ, URZ, URZ, URZ ;  /* 0x0000003f3f3ff290 */ /* 0x000ff6000fffe03f */
[----:B------:R-:W-:Y:S02]  /*1f1a0*/  @!UPT UIADD3 URZ, URZ, URZ, URZ ;  /* 0x0000003f3f3ff290 */ /* 0x000fe4000fffe03f */
[----:B-1----:R-:W-:Y:S02]  /*1f1b0*/  IMAD.MOV.U32 R22, RZ, RZ, R12 ;  /* 0x000000ffff167224 */ /* 0x002fe400078e000c */
[----:B------:R-:W-:Y:S02]  /*1f1c0*/  IMAD.MOV.U32 R23, RZ, RZ, R13 ;  /* 0x000000ffff177224 */ /* 0x000fe400078e000d */
[----:B------:R-:W3:Y:S01]  /*1f1d0*/  LDL.LU.64 R12, [R1+0x1fd8] ;  /* 0x001fd800010c7983 */ /* 0x000ee20000300a00 */
[----:B------:R-:W-:Y:S02]  /*1f1e0*/  IMAD.MOV.U32 R10, RZ, RZ, R20 ;  /* 0x000000ffff0a7224 */ /* 0x000fe400078e0014 */
[----:B------:R-:W-:Y:S02]  /*1f1f0*/  IMAD.MOV.U32 R3, RZ, RZ, R21 ;  /* 0x000000ffff037224 */ /* 0x000fe400078e0015 */
[----:B------:R0:W-:Y:S01]  /*1f200*/  STL.64 [R1+0x1fd0], R22 ;  /* 0x001fd01601007387 */ /* 0x0001e20000100a00 */
[----:B------:R-:W2:Y:S01]  /*1f210*/  LDL.LU.64 R20, [R1+0x1d0] ;  /* 0x0001d00001147983 */ /* 0x000ea20000300a00 */
[----:B------:R-:W-:-:S03]  /*1f220*/  IMAD.MOV.U32 R9, RZ, RZ, R19 ;  /* 0x000000ffff097224 */ /* 0x000fc600078e0013 */
[----:B0-----:R-:W2:Y:S01]  /*1f230*/  LDL.LU.64 R22, [R1+0x1d8] ;  /* 0x0001d80001167983 */ /* 0x001ea20000300a00 */
[----:B------:R-:W-:Y:S02]  /*1f240*/  IMAD.MOV.U32 R2, RZ, RZ, R14 ;  /* 0x000000ffff027224 */ /* 0x000fe400078e000e */
[----:B------:R-:W-:Y:S01]  /*1f250*/  IMAD.MOV.U32 R0, RZ, RZ, R15 ;  /* 0x000000ffff007224 */ /* 0x000fe200078e000f */
[----:B---3--:R-:W-:Y:S01]  /*1f260*/  HMMA.16816.F32 R24, R4, R12, R24 ;  /* 0x0000000c0418723c */ /* 0x008fe20000001818 */
[----:B------:R-:W-:Y:S02]  /*1f270*/  IMAD.MOV.U32 R19, RZ, RZ, R12 ;  /* 0x000000ffff137224 */ /* 0x000fe400078e000c */
[----:B------:R-:W-:-:S05]  /*1f280*/  IMAD.MOV.U32 R18, RZ, RZ, R13 ;  /* 0x000000ffff127224 */ /* 0x000fca00078e000d */
[----:B------:R-:W-:Y:S01]  /*1f290*/  STL.64 [R1+0x1fc0], R18 ;  /* 0x001fc01201007387 */ /* 0x000fe20000100a00 */
[----:B------:R0:W-:Y:S03]  /*1f2a0*/  STL.64 [R1+0x1fb8], R16 ;  /* 0x001fb81001007387 */ /* 0x0001e60000100a00 */
[----:B0-----:R-:W3:Y:S01]  /*1f2b0*/  LDL.LU.64 R16, [R1+0x1c0] ;  /* 0x0001c00001107983 */ /* 0x001ee20000300a00 */
[----:B------:R-:W3:Y:S02]  /*1f2c0*/  LDL.LU.64 R18, [R1+0x1c8] ;  /* 0x0001c80001127983 */ /* 0x000ee40000300a00 */
[----:B------:R-:W4:Y:S02]  /*1f2d0*/  LDL.LU.64 R12, [R1+0x170] ;  /* 0x00017000010c7983 */ /* 0x000f240000300a00 */
[----:B------:R-:W4:Y:S06]  /*1f2e0*/  LDL.LU.64 R14, [R1+0x178] ;  /* 0x00017800010e7983 */ /* 0x000f2c0000300a00 */
[----:B------:R0:W-:Y:S01]  /*1f2f0*/  STL.64 [R1+0x1db0], R26 ;  /* 0x001db01a01007387 */ /* 0x0001e20000100a00 */
[----:B------:R1:W-:Y:S03]  /*1f300*/  STL.64 [R1+0x1da8], R24 ;  /* 0x001da81801007387 */ /* 0x0003e60000100a00 */
[----:B0-----:R-:W3:Y:S04]  /*1f310*/  LDL R26, [R1+0x88] ;  /* 0x00008800011a7983 */ /* 0x001ee80000100800 */
[----:B------:R-:W3:Y:S01]  /*1f320*/  LDL R27, [R1+0x8c] ;  /* 0x00008c00011b7983 */ /* 0x000ee20000100800 */
[----:B------:R-:W-:-:S02]  /*1f330*/  IMAD.MOV.U32 R28, RZ, RZ, R11 ;  /* 0x000000ffff1c7224 */ /* 0x000fc400078e000b */
[----:B-1----:R-:W-:Y:S02]  /*1f340*/  IMAD.MOV.U32 R24, RZ, RZ, R10 ;  /* 0x000000ffff187224 */ /* 0x002fe400078e000a */
[----:B--2---:R-:W-:Y:S01]  /*1f350*/  HMMA.16816.F32 R8, R4, R8, R20 ;  /* 0x000000080408723c */ /* 0x004fe20000001814 */
[----:B------:R-:W-:Y:S11]  /*1f360*/  IMAD.MOV.U32 R25, RZ, RZ, R3 ;  /* 0x000000ffff197224 */ /* 0x000ff600078e0003 */
[----:B------:R-:W-:Y:S11]  /*1f370*/  @!UPT UIADD3 URZ, URZ, URZ, URZ ;  /* 0x0000003f3f3ff290 */ /* 0x000ff6000fffe03f */
[----:B------:R-:W-:Y:S01]  /*1f380*/  @!UPT UIADD3 URZ, URZ, URZ, URZ ;  /* 0x0000003f3f3ff290 */ /* 0x000fe2000fffe03f */
[----:B------:R-:W-:Y:S02]  /*1f390*/  IMAD.MOV.U32 R29, RZ, RZ, R8 ;  /* 0x000000ffff1d7224 */ /* 0x000fe400078e0008 */
[----:B------:R-:W-:Y:S01]  /*1f3a0*/  IMAD.MOV.U32 R3, RZ, RZ, R9 ;  /* 0x000000ffff037224 */ /* 0x000fe200078e0009 */
[----:B---3--:R-:W-:Y:S01]  /*1f3b0*/  STL.64 [R1+0x1f90], R26 ;  /* 0x001f901a01007387 */ /* 0x008fe20000100a00 */
[----:B------:R0:W-:Y:S03]  /*1f3c0*/  STL.64 [R1+0x1f88], R24 ;  /* 0x001f881801007387 */ /* 0x0001e60000100a00 */
[----:B0-----:R-:W2:Y:S01]  /*1f3d0*/  LDL.LU.64 R24, [R1+0x190] ;  /* 0x0001900001187983 */ /* 0x001ea20000300a00 */
[----:B------:R-:W2:Y:S02]  /*1f3e0*/  LDL.LU.64 R26, [R1+0x198] ;  /* 0x00019800011a7983 */ /* 0x000ea40000300a00 */
[----:B------:R-:W3:Y:S02]  /*1f3f0*/  LDL.LU.64 R22, [R1+0x1fd0] ;  /* 0x001fd00001167983 */ /* 0x000ee40000300a00 */
[----:B------:R-:W2:Y:S02]  /*1f400*/  LDL.LU.64 R8, [R1+0x1fc8] ;  /* 0x001fc80001087983 */ /* 0x000ea40000300a00 */
[----:B------:R-:W-:-:S02]  /*1f410*/  IMAD.MOV.U32 R20, RZ, RZ, R10 ;  /* 0x000000ffff147224 */ /* 0x000fc400078e000a */
[----:B------:R-:W-:Y:S02]  /*1f420*/  IMAD.MOV.U32 R21, RZ, RZ, R11 ;  /* 0x000000ffff157224 */ /* 0x000fe400078e000b */
[C---:B--2---:R-:W-:Y:S01]  /*1f430*/  HMMA.16816.F32 R8, R4.reuse, R8, R16 ;  /* 0x000000080408723c */ /* 0x044fe20000001810 */
[----:B---3--:R-:W-:Y:S02]  /*1f440*/  STL.64 [R1+0x1e90], R22 ;  /* 0x001e901601007387 */ /* 0x008fe40000100a00 */
[----:B------:R0:W-:Y:S02]  /*1f450*/  STL.64 [R1+0x1e88], R20 ;  /* 0x001e881401007387 */ /* 0x0001e40000100a00 */
[----:B0-----:R-:W4:Y:S04]  /*1f460*/  LDL R20, [R1+0x40] ;  /* 0x0000400001147983 */ /* 0x001f280000100800 */
[----:B------:R-:W4:Y:S01]  /*1f470*/  LDL R21, [R1+0x44] ;  /* 0x0000440001157983 */ /* 0x000f220000100800 */
[----:B------:R-:W2:Y:S02]  /*1f480*/  LDL.LU.64 R18, [R1+0x1fc0] ;  /* 0x001fc00001127983 */ /* 0x000ea40000300a00 */
[----:B------:R-:W3:Y:S11]  /*1f490*/  LDL.LU.64 R16, [R1+0x1fb8] ;  /* 0x001fb80001107983 */ /* 0x000ef60000300a00 */
[----:B------:R-:W-:Y:S01]  /*1f4a0*/  STL.64 [R1+0x140], R8 ;  /* 0x0001400801007387 */ /* 0x000fe20000100a00 */
[----:B------:R0:W-:Y:S03]  /*1f4b0*/  STL.64 [R1+0x148], R10 ;  /* 0x0001480a01007387 */ /* 0x0001e60000100a00 */
[----:B0-----:R-:W2:Y:S01]  /*1f4c0*/  LDL.LU.64 R10, [R1+0x1fb0] ;  /* 0x001fb000010a7983 */ /* 0x001ea20000300a00 */
[----:B------:R-:W2:Y:S01]  /*1f4d0*/  LDL.LU.64 R8, [R1+0x1fa8] ;  /* 0x001fa80001087983 */ /* 0x000ea20000300a00 */
[C---:B----4-:R-:W-:Y:S02]  /*1f4e0*/  HMMA.16816.F32 R20, R4.reuse, R20, R12 ;  /* 0x000000140414723c */ /* 0x050fe4000000180c */
[----:B------:R-:W3:Y:S01]  /*1f4f0*/  LDL.LU.64 R14, [R1+0x1fa0] ;  /* 0x001fa000010e7983 */ /* 0x000ee20000300a00 */
[----:B------:R-:W3:Y:S05]  /*1f500*/  LDL.LU.64 R12, [R1+0x1f98] ;  /* 0x001f9800010c7983 */ /* 0x000eea0000300a00 */
[----:B--2---:R-:W-:Y:S11]  /*1f510*/  HMMA.16816.F32 R4, R4, R8, R24 ;  /* 0x000000080404723c */ /* 0x004ff60000001818 */
[----:B------:R-:W-:Y:S04]  /*1f520*/  @!UPT UIADD3 URZ, URZ, URZ, URZ ;  /* 0x0000003f3f3ff290 */ /* 0x000fe8000fffe03f */
[----:B------:R0:W-:Y:S01]  /*1f530*/  STL.64 [R1+0x170], R20 ;  /* 0x0001701401007387 */ /* 0x0001e20000100a00 */
[----:B------:R1:W-:Y:S03]  /*1f540*/  STL.64 [R1+0x178], R22 ;  /* 0x0001781601007387 */ /* 0x0003e60000100a00 */
[----:B0-----:R-:W2:Y:S01]  /*1f550*/  LDL.LU.64 R20, [R1+0x340] ;  /* 0x0003400001147983 */ /* 0x001ea20000300a00 */
[----:B-1----:R-:W2:Y:S03]  /*1f560*/  LDL.LU.64 R22, [R1+0x348] ;  /* 0x0003480001167983 */ /* 0x002ea60000300a00 */
[----:B------:R-:W-:Y:S01]  /*1f570*/  STL.64 [R1+0x190], R4 ;  /* 0x0001900401007387 */ /* 0x000fe20000100a00 */
[----:B------:R-:W-:Y:S02]  /*1f580*/  STL.64 [R1+0x198], R6 ;  /* 0x0001980601007387 */ /* 0x000fe40000100a00 */
[----:B------:R-:W3:Y:S02]  /*1f590*/  LDL.LU.64 R24, [R1+0x330] ;  /* 0x0003300001187983 */ /* 0x000ee40000300a00 */
[----:B------:R-:W3:Y:S01]  /*1f5a0*/  LDL.LU.64 R26, [R1+0x338] ;  /* 0x00033800011a7983 */ /* 0x000ee20000300a00 */
[----:B------:R-:W-:Y:S01]  /*1f5b0*/  STL.64 [R1+0x1f48], R10 ;  /* 0x001f480a01007387 */ /* 0x000fe20000100a00 */
[----:B------:R0:W-:Y:S03]  /*1f5c0*/  STL.64 [R1+0x1f40], R8 ;  /* 0x001f400801007387 */ /* 0x0001e60000100a00 */
[----:B0-----:R-:W4:Y:S04]  /*1f5d0*/  LDL.LU.64 R8, [R1+0x40] ;  /* 0x0000400001087983 */ /* 0x001f280000300a00 */
[----:B----4-:R0:W-:Y:S04]  /*1f5e0*/  STL.64 [R1+0x1f60], R8 ;  /* 0x001f600801007387 */ /* 0x0101e80000100a00 */
[----:B0-----:R-:W4:Y:S04]  /*1f5f0*/  LDL.LU.64 R8, [R1+0x50] ;  /* 0x0000500001087983 */ /* 0x001f280000300a00 */
[----:B----4-:R0:W-:Y:S04]  /*1f600*/  STL.64 [R1+0x1f68], R8 ;  /* 0x001f680801007387 */ /* 0x0101e80000100a00 */
[----:B0-----:R-:W4:Y:S04]  /*1f610*/  LDL.LU.64 R8, [R1+0x60] ;  /* 0x0000600001087983 */ /* 0x001f280000300a00 */
[----:B----4-:R0:W-:Y:S04]  /*1f620*/  STL.64 [R1+0x1f70], R8 ;  /* 0x001f700801007387 */ /* 0x0101e80000100a00 */
[----:B0-----:R-:W2:Y:S01]  /*1f630*/  LDL.LU.64 R8, [R1+0xa0] ;  /* 0x0000a00001087983 */ /* 0x001ea20000300a00 */
[----:B------:R-:W4:Y:S02]  /*1f640*/  LDL R6, [R1+0x78] ;  /* 0x0000780001067983 */ /* 0x000f240000100800 */
[----:B------:R-:W4:Y:S01]  /*1f650*/  LDL R7, [R1+0x7c] ;  /* 0x00007c0001077983 */ /* 0x000f220000100800 */
[----:B---3--:R-:W-:Y:S01]  /*1f660*/  HMMA.16816.F32 R24, R12, R16, R24 ;  /* 0x000000100c18723c */ /* 0x008fe20000001818 */
[----:B------:R-:W-:-:S02]  /*1f670*/  IMAD.MOV.U32 R4, RZ, RZ, R19 ;  /* 0x000000ffff047224 */ /* 0x000fc400078e0013 */
[----:B------:R-:W-:-:S05]  /*1f680*/  IMAD.MOV.U32 R5, RZ, RZ, R18 ;  /* 0x000000ffff057224 */ /* 0x000fca00078e0012 */
[----:B--2---:R-:W-:Y:S01]  /*1f690*/  HMMA.16816.F32 R20, R12, R8, R20 ;  /* 0x000000080c14723c */ /* 0x004fe20000001814 */
[----:B----4-:R-:W-:Y:S01]  /*1f6a0*/  STL.64 [R1+0x1f80], R6 ;  /* 0x001f800601007387 */ /* 0x010fe20000100a00 */
[----:B------:R0:W-:Y:S03]  /*1f6b0*/  STL.64 [R1+0x1f78], R4 ;  /* 0x001f780401007387 */ /* 0x0001e60000100a00 */
[----:B0-----:R-:W2:Y:S01]  /*1f6c0*/  LDL.LU.64 R4, [R1+0x320] ;  /* 0x0003200001047983 */ /* 0x001ea20000300a00 */
[----:B------:R-:W2:Y:S11]  /*1f6d0*/  LDL.LU.64 R6, [R1+0x328] ;  /* 0x0003280001067983 */ /* 0x000eb60000300a00 */
[----:B------:R-:W-:Y:S06]  /*1f6e0*/  @!UPT UIADD3 URZ, URZ, URZ, URZ ;  /* 0x0000003f3f3ff290 */ /* 0x000fec000fffe03f */
[----:B------:R0:W-:Y:S01]  /*1f6f0*/  STL.64 [R1+0x1c0], R20 ;  /* 0x0001c01401007387 */ /* 0x0001e20000100a00 */
[----:B------:R-:W-:Y:S02]  /*1f700*/  STL.64 [R1+0x1c8], R22 ;  /* 0x0001c81601007387 */ /* 0x000fe40000100a00 */
[----:B0-----:R-:W-:Y:S02]  /*1f710*/  IMAD.MOV.U32 R21, RZ, RZ, R8 ;  /* 0x000000ffff157224 */ /* 0x001fe400078e0008 */
[----:B------:R-:W-:Y:S02]  /*1f720*/  IMAD.MOV.U32 R20, RZ, RZ, R9 ;  /* 0x000000ffff147224 */ /* 0x000fe400078e0009 */
[----:B------:R-:W3:Y:S01]  /*1f730*/  LDL.LU.64 R8, [R1+0x310] ;  /* 0x0003100001087983 */ /* 0x000ee20000300a00 */
[----:B------:R-:W3:Y:S02]  /*1f740*/  LDL.LU.64 R10, [R1+0x318] ;  /* 0x00031800010a7983 */ /* 0x000ee40000300a00 */
[----:B------:R-:W-:Y:S02]  /*1f750*/  STL.64 [R1+0x1d0], R24 ;  /* 0x0001d01801007387 */ /* 0x000fe40000100a00 */
[----:B------:R0:W-:Y:S02]  /*1f760*/  STL.64 [R1+0x1d8], R26 ;  /* 0x0001d81a01007387 */ /* 0x0001e40000100a00 */
[----:B0-----:R-:W4:Y:S01]  /*1f770*/  LDL.LU.64 R26, [R1+0x1f90] ;  /* 0x001f9000011a7983 */ /* 0x001f220000300a00 */
[----:B------:R-:W2:Y:S02]  /*1f780*/  LDL.LU.64 R24, [R1+0x1f88] ;  /* 0x001f880001187983 */ /* 0x000ea40000300a00 */
[----:B------:R-:W-:-:S02]  /*1f790*/  IMAD.MOV.U32 R23, RZ, RZ, R16 ;  /* 0x000000ffff177224 */ /* 0x000fc400078e0010 */
[----:B------:R-:W-:-:S05]  /*1f7a0*/  IMAD.MOV.U32 R22, RZ, RZ, R17 ;  /* 0x000000ffff167224 */ /* 0x000fca00078e0011 */
[----:B------:R-:W-:Y:S01]  /*1f7b0*/  STL.64 [R1+0x1f58], R22 ;  /* 0x001f581601007387 */ /* 0x000fe20000100a00 */
[----:B------:R0:W-:Y:S03]  /*1f7c0*/  STL.64 [R1+0x1f50], R20 ;  /* 0x001f501401007387 */ /* 0x0001e60000100a00 */
[----:B0-----:R-:W3:Y:S01]  /*1f7d0*/  LDL.LU.64 R20, [R1+0x220] ;  /* 0x0002200001147983 */ /* 0x001ee20000300a00 */
[----:B------:R-:W3:Y:S02]  /*1f7e0*/  LDL.LU.64 R22, [R1+0x228] ;  /* 0x0002280001167983 */ /* 0x000ee40000300a00 */
[----:B------:R-:W3:Y:S02]  /*1f7f0*/  LDL.LU.64 R16, [R1+0x210] ;  /* 0x0002100001107983 */ /* 0x000ee40000300a00 */
[----:B------:R-:W3:Y:S01]  /*1f800*/  LDL.LU.64 R18, [R1+0x218] ;  /* 0x0002180001127983 */ /* 0x000ee20000300a00 */
[C---:B--2---:R-:W-:Y:S11]  /*1f810*/  HMMA.16816.F32 R4, R12.reuse, R24, R4 ;  /* 0x000000180c04723c */ /* 0x044ff60000001804 */
[----:B------:R-:W-:Y:S11]  /*1f820*/  @!UPT UIADD3 URZ, URZ, URZ, URZ ;  /* 0x0000003f3f3ff290 */ /* 0x000ff6000fffe03f */
[----:B------:R-:W-:Y:S01]  /*1f830*/  @!UPT UIADD3 URZ, URZ, URZ, URZ ;  /* 0x0000003f3f3ff290 */ /* 0x000fe2000fffe03f */
[----:B------:R-:W-:Y:S01]  /*1f840*/  STL.64 [R1+0x1e0], R4 ;  /* 0x0001e00401007387 */ /* 0x000fe20000100a00 */
[----:B------:R0:W-:Y:S03]  /*1f850*/  STL.64 [R1+0x1e8], R6 ;  /* 0x0001e80601007387 */ /* 0x0001e60000100a00 */
[----:B0-----:R-:W2:Y:S01]  /*1f860*/  LDL.LU.64 R6, [R1+0x1f80] ;  /* 0x001f800001067983 */ /* 0x001ea20000300a00 */
[----:B------:R-:W3:Y:S02]  /*1f870*/  LDL.LU.64 R4, [R1+0x1f78] ;  /* 0x001f780001047983 */ /* 0x000ee40000300a00 */
[----:B----4-:R-:W-:Y:S02]  /*1f880*/  STL.64 [R1+0x1f00], R26 ;  /* 0x001f001a01007387 */ /* 0x010fe40000100a00 */
[----:B------:R0:W-:Y:S02]  /*1f890*/  STL.64 [R1+0x1ef8], R24 ;  /* 0x001ef81801007387 */ /* 0x0001e40000100a00 */
[----:B0-----:R-:W4:Y:S01]  /*1f8a0*/  LDL.LU.64 R24, [R1+0x200] ;  /* 0x0002000001187983 */ /* 0x001f220000300a00 */
[----:B------:R-:W4:Y:S01]  /*1f8b0*/  LDL.LU.64 R26, [R1+0x208] ;  /* 0x00020800011a7983 */ /* 0x000f220000300a00 */
[C---:B---3--:R-:W-:Y:S11]  /*1f8c0*/  HMMA.16816.F32 R8, R12.reuse, R4, R8 ;  /* 0x000000040c08723c */ /* 0x048ff60000001808 */
[----:B------:R-:W-:Y:S11]  /*1f8d0*/  @!UPT UIADD3 URZ, URZ, URZ, URZ ;  /* 0x0000003f3f3ff290 */ /* 0x000ff6000fffe03f */
[----:B------:R-:W-:Y:S01]  /*1f8e0*/  @!UPT UIADD3 URZ, URZ, URZ, URZ ;  /* 0x0000003f3f3ff290 */ /* 0x000fe2000fffe03f */
[----:B------:R0:W-:Y:S01]  /*1f8f0*/  STL.64 [R1+0x1f0], R8 ;  /* 0x0001f00801007387 */ /* 0x0001e20000100a00 */
[----:B------:R-:W-:Y:S03]  /*1f900*/  STL.64 [R1+0x1f8], R10 ;  /* 0x0001f80a01007387 */ /* 0x000fe60000100a00 */
[----:B0-----:R-:W4:Y:S01]  /*1f910*/  LDL.LU.64 R8, [R1+0x1f70] ;  /* 0x001f700001087983 */ /* 0x001f220000300a00 */
[----:B--2---:R-:W-:Y:S02]  /*1f920*/  STL.64 [R1+0x1ef0], R6 ;  /* 0x001ef00601007387 */ /* 0x004fe40000100a00 */
[----:B------:R0:W-:Y:S02]  /*1f930*/  STL.64 [R1+0x1ee8], R4 ;  /* 0x001ee80401007387 */ /* 0x0001e40000100a00 */
[----:B0-----:R-:W2:Y:S01]  /*1f940*/  LDL.LU.64 R4, [R1+0x230] ;  /* 0x0002300001047983 */ /* 0x001ea20000300a00 */
[----:B------:R-:W2:Y:S01]  /*1f950*/  LDL.LU.64 R6, [R1+0x238] ;  /* 0x0002380001067983 */ /* 0x000ea20000300a00 */
[C---:B----4-:R-:W-:Y:S11]  /*1f960*/  HMMA.16816.F32 R24, R12.reuse, R8, R24 ;  /* 0x000000080c18723c */ /* 0x050ff60000001818 */
[----:B------:R-:W-:Y:S11]  /*1f970*/  @!UPT UIADD3 URZ, URZ, URZ, URZ ;  /* 0x0000003f3f3ff290 */ /* 0x000ff6000fffe03f */
[----:B------:R-:W-:Y:S01]  /*1f980*/  @!UPT UIADD3 URZ, URZ, URZ, URZ ;  /* 0x0000003f3f3ff290 */ /* 0x000fe2000fffe03f */
[----:B------:R-:W-:Y:S01]  /*1f990*/  STL.64 [R1+0x200], R24 ;  /* 0x0002001801007387 */ /* 0x000fe20000100a00 */
[----:B------:R0:W-:Y:S02]  /*1f9a0*/  STL.64 [R1+0x208], R26 ;  /* 0x0002081a01007387 */ /* 0x0001e40000100a00 */
[----:B0-----:R-:W-:Y:S02]  /*1f9b0*/  IMAD.MOV.U32 R27, RZ, RZ, R8 ;  /* 0x000000ffff1b7224 */ /* 0x001fe400078e0008 */
[----:B------:R-:W-:Y:S02]  /*1f9c0*/  IMAD.MOV.U32 R26, RZ, RZ, R9 ;  /* 0x000000ffff1a7224 */ /* 0x000fe400078e0009 */
[----:B------:R-:W2:Y:S02]  /*1f9d0*/  LDL.LU.64 R8, [R1+0x1f68] ;  /* 0x001f680001087983 */ /* 0x000ea40000300a00 */
[C---:B--2---:R-:W-:Y:S11]  /*1f9e0*/  HMMA.16816.F32 R4, R12.reuse, R8, R4 ;  /* 0x000000080c04723c */ /* 0x044ff60000001804 */
[----:B------:R-:W-:Y:S11]  /*1f9f0*/  @!UPT UIADD3 URZ, URZ, URZ, URZ ;  /* 0x0000003f3f3ff290 */ /* 0x000ff6000fffe03f */
[----:B------:R-:W-:Y:S01]  /*1fa00*/  @!UPT UIADD3 URZ, URZ, URZ, URZ ;  /* 0x0000003f3f3ff290 */ /* 0x000fe2000fffe03f */
[----:B------:R0:W-:Y:S01]  /*1fa10*/  STL.64 [R1+0x240], R4 ;  /* 0x0002400401007387 */ /* 0x0001e20000100a00 */
[----:B------:R1:W-:Y:S02]  /*1fa20*/  STL.64 [R1+0x248], R6 ;  /* 0x0002480601007387 */ /* 0x0003e40000100a00 */
[----:B0-----:R-:W-:Y:S02]  /*1fa30*/  IMAD.MOV.U32 R5, RZ, RZ, R8 ;  /* 0x000000ffff057224 */ /* 0x001fe400078e0008 */
[----:B------:R-:W-:Y:S02]  /*1fa40*/  IMAD.MOV.U32 R4, RZ, RZ, R9 ;  /* 0x000000ffff047224 */ /* 0x000fe400078e0009 */
[----:B------:R-:W2:Y:S02]  /*1fa50*/  LDL.LU.64 R8, [R1+0x1f60] ;  /* 0x001f600001087983 */ /* 0x000ea40000300a00 */
[----:B--2---:R-:W-:Y:S01]  /*1fa60*/  HMMA.16816.F32 R20, R12, R8, R20 ;  /* 0x000000080c14723c */ /* 0x004fe20000001814 */
[----:B-1----:R-:W-:-:S02]  /*1fa70*/  IMAD.MOV.U32 R7, RZ, RZ, R8 ;  /* 0x000000ffff077224 */ /* 0x002fc400078e0008 */
[----:B------:R-:W-:Y:S11]  /*1fa80*/  IMAD.MOV.U32 R6, RZ, RZ, R9 ;  /* 0x000000ffff067224 */ /* 0x000ff600078e0009 */
[----:B------:R-:W-:Y:S09]  /*1fa90*/  @!UPT UIADD3 URZ, URZ, URZ, URZ ;  /* 0x0000003f3f3ff290 */ /* 0x000ff2000fffe03f */
[----:B------:R-:W-:Y:S01]  /*1faa0*/  STL.64 [R1+0x260], R20 ;  /* 0x0002601401007387 */ /* 0x000fe20000100a00 */
[----:B------:R0:W-:Y:S03]  /*1fab0*/  STL.64 [R1+0x268], R22 ;  /* 0x0002681601007387 */ /* 0x0001e60000100a00 */
[----:B0-----:R-:W2:Y:S01]  /*1fac0*/  LDL.LU.64 R22, [R1+0x1f58] ;  /* 0x001f580001167983 */ /* 0x001ea20000300a00 */
[----:B------:R-:W3:Y:S02]  /*1fad0*/  LDL.LU.64 R20, [R1+0x1f50] ;  /* 0x001f500001147983 */ /* 0x000ee40000300a00 */
[----:B------:R-:W4:Y:S02]  /*1fae0*/  LDL.LU.64 R10, [R1+0x1f48] ;  /* 0x001f4800010a7983 */ /* 0x000f240000300a00 */
[----:B------:R-:W2:Y:S02]  /*1faf0*/  LDL.LU.64 R8, [R1+0x1f40] ;  /* 0x001f400001087983 */ /* 0x000ea40000300a00 */
[----:B--2---:R-:W-:Y:S01]  /*1fb00*/  HMMA.16816.F32 R12, R12, R8, R16 ;  /* 0x000000080c0c723c */ /* 0x004fe20000001810 */
[----:B------:R-:W-:-:S02]  /*1fb10*/  IMAD.MOV.U32 R24, RZ, RZ, R23 ;  /* 0x000000ffff187224 */ /* 0x000fc400078e0017 */
[----:B------:R-:W-:Y:S01]  /*1fb20*/  IMAD.MOV.U32 R25, RZ, RZ, R22 ;  /* 0x000000ffff197224 */ /* 0x000fe200078e0016 */
[----:B------:R-:W2:Y:S01]  /*1fb30*/  LDL.LU.64 R18, [R1+0x1f38] ;  /* 0x001f380001127983 */ /* 0x000ea20000300a00 */
[----:B------:R-:W2:Y:S11]  /*1fb40*/  LDL.LU.64 R16, [R1+0x1f30] ;  /* 0x001f300001107983 */ /* 0x000eb60000300a00 */
[----:B------:R-:W-:Y:S07]  /*1fb50*/  @!UPT UIADD3 URZ, URZ, URZ, URZ ;  /* 0x0000003f3f3ff290 */ /* 0x000fee000fffe03f */
[----:B------:R-:W-:Y:S01]  /*1fb60*/  STL.64 [R1+0x230], R12 ;  /* 0x0002300c01007387 */ /* 0x000fe20000100a00 */
[----:B------:R-:W-:Y:S02]  /*1fb70*/  STL.64 [R1+0x238], R14 ;  /* 0x0002380e01007387 */ /* 0x000fe40000100a00 */
[----:B------:R-:W-:Y:S02]  /*1fb80*/  STL.64 [R1+0x1f18], R24 ;  /* 0x001f181801007387 */ /* 0x000fe40000100a00 */
[----:B----4-:R-:W-:Y:S01]  /*1fb90*/  STL.64 [R1+0x1ea0], R10 ;  /* 0x001ea00a01007387 */ /* 0x010fe20000100a00 */
[----:B------:R0:W-:Y:S02]  /*1fba0*/  STL.64 [R1+0x1e98], R8 ;  /* 0x001e980801007387 */ /* 0x0001e40000100a00 */
[----:B0-----:R-:W-:Y:S02]  /*1fbb0*/  IMAD.MOV.U32 R8, RZ, RZ, R7 ;  /* 0x000000ffff087224 */ /* 0x001fe400078e0007 */
[----:B------:R-:W-:-:S05]  /*1fbc0*/  IMAD.MOV.U32 R9, RZ, RZ, R6 ;  /* 0x000000ffff097224 */ /* 0x000fca00078e0006 */
[----:B------:R0:W-:Y:S02]  /*1fbd0*/  STL.64 [R1+0x1eb8], R8 ;  /* 0x001eb80801007387 */ /* 0x0001e40000100a00 */
[----:B0-----:R-:W-:Y:S02]  /*1fbe0*/  IMAD.MOV.U32 R8, RZ, RZ, R5 ;  /* 0x000000ffff087224 */ /* 0x001fe400078e0005 */
[----:B------:R-:W-:Y:S02]  /*1fbf0*/  IMAD.MOV.U32 R9, RZ, RZ, R4 ;  /* 0x000000ffff097224 */ /* 0x000fe400078e0004 */
[----:B------:R-:W4:Y:S01]  /*1fc00*/  LDL.LU.64 R4, [R1+0x250] ;  /* 0x0002500001047983 */ /* 0x000f220000300a00 */
[----:B------:R-:W2:Y:S03]  /*1fc10*/  LDL.LU.64 R6, [R1+0x258] ;  /* 0x0002580001067983 */ /* 0x000ea60000300a00 */
[----:B--2---:R-:W-:Y:S01]  /*1fc20*/  STL.64 [R1+0x1f10], R6 ;  /* 0x001f100601007387 */ /* 0x004fe20000100a00 */
[----:B----4-:R0:W-:Y:S03]  /*1fc30*/  STL.64 [R1+0x1f08], R4 ;  /* 0x001f080401007387 */ /* 0x0101e60000100a00 */
[----:B0-----:R-:W2:Y:S01]  /*1fc40*/  LDL.LU.64 R4, [R1+0x270] ;  /* 0x0002700001047983 */ /* 0x001ea20000300a00 */
[----:B------:R-:W4:Y:S03]  /*1fc50*/  LDL.LU.64 R6, [R1+0x278] ;  /* 0x0002780001067983 */ /* 0x000f260000300a00 */
[----:B----4-:R-:W-:Y:S01]  /*1fc60*/  STL.64 [R1+0x1f28], R6 ;  /* 0x001f280601007387 */ /* 0x010fe20000100a00 */
[----:B--2---:R0:W-:Y:S03]  /*1fc70*/  STL.64 [R1+0x1f20], R4 ;  /* 0x001f200401007387 */ /* 0x0041e60000100a00 */
[----:B0-----:R-:W2:Y:S01]  /*1fc80*/  LDL.LU.64 R4, [R1+0x290] ;  /* 0x0002900001047983 */ /* 0x001ea20000300a00 */
[----:B------:R-:W2:Y:S02]  /*1fc90*/  LDL.LU.64 R6, [R1+0x298] ;  /* 0x0002980001067983 */ /* 0x000ea40000300a00 */
[----:B------:R0:W-:Y:S02]  /*1fca0*/  STL.64 [R1+0x1ed0], R8 ;  /* 0x001ed00801007387 */ /* 0x0001e40000100a00 */
[----:B0-----:R-:W4:Y:S01]  /*1fcb0*/  LDL.LU.64 R8, [R1+0x1a0] ;  /* 0x0001a00001087983 */ /* 0x001f220000300a00 */
[----:B------:R-:W2:Y:S02]  /*1fcc0*/  LDL.LU.64 R10, [R1+0x1a8] ;  /* 0x0001a800010a7983 */ /* 0x000ea40000300a00 */
[----:B---3--:R-:W-:-:S02]  /*1fcd0*/  IMAD.MOV.U32 R24, RZ, RZ, R21 ;  /* 0x000000ffff187224 */ /* 0x008fc400078e0015 */
[----:B------:R-:W-:Y:S01]  /*1fce0*/  IMAD.MOV.U32 R25, RZ, RZ, R20 ;  /* 0x000000ffff197224 */ /* 0x000fe200078e0014 */
[----:B--2---:R-:W-:Y:S01]  /*1fcf0*/  STL.64 [R1+0x1ee0], R10 ;  /* 0x001ee00a01007387 */ /* 0x004fe20000100a00 */
[----:B----4-:R0:W-:Y:S03]  /*1fd00*/  STL.64 [R1+0x1ed8], R8 ;  /* 0x001ed80801007387 */ /* 0x0101e60000100a00 */
[----:B0-----:R-:W2:Y:S01]  /*1fd10*/  LDL.LU.64 R8, [R1+0x1b0] ;  /* 0x0001b00001087983 */ /* 0x001ea20000300a00 */
[----:B------:R-:W2:Y:S02]  /*1fd20*/  LDL.LU.64 R10, [R1+0x1b8] ;  /* 0x0001b800010a7983 */ /* 0x000ea40000300a00 */
[----:B------:R-:W3:Y:S02]  /*1fd30*/  LDL.LU.64 R20, [R1+0x150] ;  /* 0x0001500001147983 */ /* 0x000ee40000300a00 */
[----:B------:R-:W4:Y:S02]  /*1fd40*/  LDL.LU.64 R22, [R1+0x158] ;  /* 0x0001580001167983 */ /* 0x000f240000300a00 */
[----:B------:R-:W-:-:S02]  /*1fd50*/  IMAD.MOV.U32 R12, RZ, RZ, R27 ;  /* 0x000000ffff0c7224 */ /* 0x000fc400078e001b */
[----:B------:R-:W-:Y:S02]  /*1fd60*/  IMAD.MOV.U32 R13, RZ, RZ, R26 ;  /* 0x000000ffff0d7224 */ /* 0x000fe400078e001a */
[C---:B------:R-:W-:Y:S01]  /*1fd70*/  HMMA.16816.F32 R24, R16.reuse, R24, R4 ;  /* 0x000000181018723c */ /* 0x040fe20000001804 */
[----:B----4-:R-:W-:Y:S01]  /*1fd80*/  STL.64 [R1+0x1eb0], R22 ;  /* 0x001eb01601007387 */ /* 0x010fe20000100a00 */
[----:B---3--:R0:W-:Y:S03]  /*1fd90*/  STL.64 [R1+0x1ea8], R20 ;  /* 0x001ea81401007387 */ /* 0x0081e60000100a00 */
[----:B0-----:R-:W3:Y:S01]  /*1fda0*/  LDL.LU.64 R20, [R1+0x160] ;  /* 0x0001600001147983 */ /* 0x001ee20000300a00 */
[----:B------:R-:W4:Y:S03]  /*1fdb0*/  LDL.LU.64 R22, [R1+0x168] ;  /* 0x0001680001167983 */ /* 0x000f260000300a00 */
[----:B----4-:R-:W-:Y:S01]  /*1fdc0*/  STL.64 [R1+0x1ec8], R22 ;  /* 0x001ec81601007387 */ /* 0x010fe20000100a00 */
[----:B---3--:R0:W-:Y:S03]  /*1fdd0*/  STL.64 [R1+0x1ec0], R20 ;  /* 0x001ec01401007387 */ /* 0x0081e60000100a00 */
[----:B0-----:R-:W3:Y:S01]  /*1fde0*/  LDL.LU.64 R20, [R1+0x180] ;  /* 0x0001800001147983 */ /* 0x001ee20000300a00 */
[----:B------:R-:W3:Y:S02]  /*1fdf0*/  LDL.LU.64 R22, [R1+0x188] ;  /* 0x0001880001167983 */ /* 0x000ee40000300a00 */
[----:B------:R-:W4:Y:S02]  /*1fe00*/  LDL R14, [R1+0x68] ;  /* 0x00006800010e7983 */ /* 0x000f240000100800 */
[----:B------:R-:W4:Y:S01]  /*1fe10*/  LDL R15, [R1+0x6c] ;  /* 0x00006c00010f7983 */ /* 0x000f220000100800 */
[----:B------:R-:W2:Y:S01]  /*1fe20*/  LDL.LU.64 R6, [R1+0x1f28] ;  /* 0x001f280001067983 */ /* 0x000ea20000300a00 */
[----:B------:R-:W2:Y:S03]  /*1fe30*/  LDL.LU.64 R4, [R1+0x1f20] ;  /* 0x001f200001047983 */ /* 0x000ea60000300a00 */
[----:B------:R0:W-:Y:S02]  /*1fe40*/  STL.64 [R1+0x220], R24 ;  /* 0x0002201801007387 */ /* 0x0001e40000100a00 */
[----:B------:R2:W-:Y:S01]  /*1fe50*/  STL.64 [R1+0x228], R26 ;  /* 0x0002281a01007387 */ /* 0x0005e20000100a00 */
[----:B0-----:R-:W2:Y:S02]  /*1fe60*/  LDL.LU.64 R24, [R1+0x1f18] ;  /* 0x001f180001187983 */ /* 0x001ea40000300a00 */
[C---:B--2---:R-:W-:Y:S02]  /*1fe70*/  HMMA.16816.F32 R24, R16.reuse, R24, R4 ;  /* 0x000000181018723c */ /* 0x044fe40000001804 */
[----:B------:R-:W2:Y:S01]  /*1fe80*/  LDL.LU.64 R6, [R1+0x1f10] ;  /* 0x001f100001067983 */ /* 0x000ea20000300a00 */
[----:B------:R-:W2:Y:S11]  /*1fe90*/  LDL.LU.64 R4, [R1+0x1f08] ;  /* 0x001f080001047983 */ /* 0x000eb60000300a00 */
[----:B------:R-:W-:Y:S09]  /*1fea0*/  @!UPT UIADD3 URZ, URZ, URZ, URZ ;  /* 0x0000003f3f3ff290 */ /* 0x000ff2000fffe03f */
[----:B------:R-:W-:Y:S01]  /*1feb0*/  STL.64 [R1+0x210], R24 ;  /* 0x0002101801007387 */ /* 0x000fe20000100a00 */
[----:B------:R0:W-:Y:S03]  /*1fec0*/  STL.64 [R1+0x218], R26 ;  /* 0x0002181a01007387 */ /* 0x0001e60000100a00 */
[----:B0-----:R-:W2:Y:S01]  /*1fed0*/  LDL.LU.64 R26, [R1+0x1f00] ;  /* 0x001f0000011a7983 */ /* 0x001ea20000300a00 */
[----:B------:R-:W2:Y:S02]  /*1fee0*/  LDL.LU.64 R24, [R1+0x1ef8] ;  /* 0x001ef80001187983 */ /* 0x000ea40000300a00 */
[C---:B--2---:R-:W-:Y:S11]  /*1fef0*/  HMMA.16816.F32 R4, R16.reuse, R24, R4 ;  /* 0x000000181004723c */ /* 0x044ff60000001804 */
[----:B------:R-:W-:Y:S11]  /*1ff00*/  @!UPT UIADD3 URZ, URZ, URZ, URZ ;  /* 0x0000003f3f3ff290 */ /* 0x000ff6000fffe03f */
[----:B------:R-:W-:Y:S01]  /*1ff10*/  @!UPT UIADD3 URZ, URZ, URZ, URZ ;  /* 0x0000003f3f3ff290 */ /* 0x000fe2000fffe03f */
        /* <DEDUP_REMOVED lines=11> */
[----:B------:R0:W-:Y:S02]  /*1ffd0*/  STL.64 [R1+0x1e50], R6 ;  /* 0x001e500601007387 */ /* 0x0001e40000100a00 */
[----:B------:R-:W3:Y:S01]  /*1ffe0*/  LDL.LU R4, [R1+0x120] ;  /* 0x0001200001047983 */ /* 0x000ee20000300800 */
[----:B------:R-:W3:Y:S04]  /*1fff0*/  LDL.LU R5, [R1+0x124] ;  /* 0x0001240001057983 */ /* 0x000ee80000300800 */
[----:B0-----:R-:W3:Y:S01]  /*20000*/  LDL.LU R6, [R1+0x128] ;  /* 0x0001280001067983 */ /* 0x001ee20000300800 */
[----:B------:R-:W3:Y:S01]  /*20010*/  LDL.LU R7, [R1+0x12c] ;  /* 0x00012c0001077983 */ /* 0x000ee20000300800 */
[C---:B--2---:R-:W-:Y:S11]  /*20020*/  HMMA.16816.F32 R8, R16.reuse, R12, R8 ;  /* 0x0000000c1008723c */ /* 0x044ff60000001808 */
[----:B------:R-:W-:Y:S11]  /*20030*/  @!UPT UIADD3 URZ, URZ, URZ, URZ ;  /* 0x0000003f3f3ff290 */ /* 0x000ff6000fffe03f */
[----:B------:R-:W-:Y:S01]  /*20040*/  @!UPT UIADD3 URZ, URZ, URZ, URZ ;  /* 0x0000003f3f3ff290 */ /* 0x000fe2000fffe03f */
[----:B------:R0:W-:Y:S01]  /*20050*/  STL.64 [R1+0x2a0], R8 ;  /* 0x0002a00801007387 */ /* 0x0001e20000100a00 */
[----:B------:R-:W-:Y:S03]  /*20060*/  STL.64 [R1+0x2a8], R10 ;  /* 0x0002a80a01007387 */ /* 0x000fe60000100a00 */
[----:B0-----:R-:W3:Y:S01]  /*20070*/  LDL.LU.64 R8, [R1+0x1ed0] ;  /* 0x001ed00001087983 */ /* 0x001ee20000300a00 */
[----:B----4-:R0:W-:Y:S03]  /*20080*/  STL.64 [R1+0x1e48], R14 ;  /* 0x001e480e01007387 */ /* 0x0101e60000100a00 */
[----:B0-----:R-:W2:Y:S01]  /*20090*/  LDL.64 R14, [R1+0xa8] ;  /* 0x0000a800010e7983 */ /* 0x001ea20000100a00 */
[C---:B---3--:R-:W-:Y:S03]  /*200a0*/  HMMA.16816.F32 R8, R16.reuse, R8, R20 ;  /* 0x000000081008723c */ /* 0x048fe60000001814 */
[----:B------:R-:W3:Y:S01]  /*200b0*/  LDL.LU.64 R22, [R1+0x1ec8] ;  /* 0x001ec80001167983 */ /* 0x000ee20000300a00 */
[----:B------:R-:W3:Y:S11]  /*200c0*/  LDL.LU.64 R20, [R1+0x1ec0] ;  /* 0x001ec00001147983 */ /* 0x000ef60000300a00 */
[----:B------:R-:W-:Y:S08]  /*200d0*/  @!UPT UIADD3 URZ, URZ, URZ, URZ ;  /* 0x0000003f3f3ff290 */ /* 0x000ff0000fffe03f */
[----:B------:R0:W-:Y:S01]  /*200e0*/  STL.64 [R1+0x2c0], R8 ;  /* 0x0002c00801007387 */ /* 0x0001e20000100a00 */
[----:B------:R3:W-:Y:S03]  /*200f0*/  STL.64 [R1+0x2c8], R10 ;  /* 0x0002c80a01007387 */ /* 0x0007e60000100a00 */
[----:B0-----:R-:W3:Y:S02]  /*20100*/  LDL.LU.64 R8, [R1+0x1eb8] ;  /* 0x001eb80001087983 */ /* 0x001ee40000300a00 */
[C---:B---3--:R-:W-:Y:S02]  /*20110*/  HMMA.16816.F32 R8, R16.reuse, R8, R20 ;  /* 0x000000081008723c */ /* 0x048fe40000001814 */
[----:B------:R-:W3:Y:S01]  /*20120*/  LDL.LU.64 R22, [R1+0x1eb0] ;  /* 0x001eb00001167983 */ /* 0x000ee20000300a00 */
[----:B------:R-:W3:Y:S11]  /*20130*/  LDL.LU.64 R20, [R1+0x1ea8] ;  /* 0x001ea80001147983 */ /* 0x000ef60000300a00 */
[----:B------:R-:W-:Y:S09]  /*20140*/  @!UPT UIADD3 URZ, URZ, URZ, URZ ;  /* 0x0000003f3f3ff290 */ /* 0x000ff2000fffe03f */
[----:B------:R-:W-:Y:S01]  /*20150*/  STL.64 [R1+0x340], R8 ;  /* 0x0003400801007387 */ /* 0x000fe20000100a00 */
[----:B------:R0:W-:Y:S03]  /*20160*/  STL.64 [R1+0x348], R10 ;  /* 0x0003480a01007387 */ /* 0x0001e60000100a00 */
[----:B0-----:R-:W4:Y:S01]  /*20170*/  LDL.LU.64 R10, [R1+0x1ea0] ;  /* 0x001ea000010a7983 */ /* 0x001f220000300a00 */
[----:B------:R-:W3:Y:S02]  /*20180*/  LDL.LU.64 R8, [R1+0x1e98] ;  /* 0x001e980001087983 */ /* 0x000ee40000300a00 */
[----:B---3--:R-:W-:Y:S01]  /*20190*/  HMMA.16816.F32 R16, R16, R8, R20 ;  /* 0x000000081010723c */ /* 0x008fe20000001814 */
[----:B------:R-:W3:Y:S01]  /*201a0*/  LDL.LU.64 R22, [R1+0x1e90] ;  /* 0x001e900001167983 */ /* 0x000ee20000300a00 */
[----:B------:R-:W2:Y:S02]  /*201b0*/  LDL.LU.64 R20, [R1+0x1e88] ;  /* 0x001e880001147983 */ /* 0x000ea40000300a00 */
[----:B----4-:R0:W-:Y:S02]  /*201c0*/  STL.64 [R1+0x1e10], R10 ;  /* 0x001e100a01007387 */ /* 0x0101e40000100a00 */
[----:B------:R-:W4:Y:S11]  /*201d0*/  LDL.LU R8, [R1+0x130] ;  /* 0x0001300001087983 */ /* 0x000f360000300800 */
[----:B------:R-:W-:Y:S06]  /*201e0*/  @!UPT UIADD3 URZ, URZ, URZ, URZ ;  /* 0x0000003f3f3ff290 */ /* 0x000fec000fffe03f */
[----:B------:R1:W-:Y:S01]  /*201f0*/  STL.64 [R1+0x330], R16 ;  /* 0x0003301001007387 */ /* 0x0003e20000100a00 */
[----:B------:R2:W-:Y:S02]  /*20200*/  STL.64 [R1+0x338], R18 ;  /* 0x0003381201007387 */ /* 0x0005e40000100a00 */
[----:B------:R-:W4:Y:S02]  /*20210*/  LDL.LU R9, [R1+0x134] ;  /* 0x0001340001097983 */ /* 0x000f240000300800 */
[----:B0-----:R-:W4:Y:S01]  /*20220*/  LDL.LU R10, [R1+0x138] ;  /* 0x00013800010a7983 */ /* 0x001f220000300800 */
[----:B------:R-:W4:Y:S01]  /*20230*/  LDL.LU R11, [R1+0x13c] ;  /* 0x00013c00010b7983 */ /* 0x000f220000300800 */
[----:B-1----:R-:W-:Y:S02]  /*20240*/  IMAD.MOV.U32 R16, RZ, RZ, R29 ;  /* 0x000000ffff107224 */ /* 0x002fe400078e001d */
[----:B------:R-:W-:Y:S01]  /*20250*/  IMAD.MOV.U32 R17, RZ, RZ, R3 ;  /* 0x000000ffff117224 */ /* 0x000fe200078e0003 */
[----:B------:R-:W4:Y:S01]  /*20260*/  LDL.LU R29, [R1+0x1e84] ;  /* 0x001e8400011d7983 */ /* 0x000f220000300800 */
[----:B------:R-:W4:Y:S02]  /*20270*/  LDL.LU R3, [R1+0x1e80] ;  /* 0x001e800001037983 */ /* 0x000f240000300800 */
[----:B--2---:R-:W-:-:S02]  /*20280*/  IMAD.MOV.U32 R18, RZ, RZ, R20 ;  /* 0x000000ffff127224 */ /* 0x004fc400078e0014 */
[----:B------:R-:W-:Y:S01]  /*20290*/  IMAD.MOV.U32 R19, RZ, RZ, R21 ;  /* 0x000000ffff137224 */ /* 0x000fe200078e0015 */
[----:B------:R-:W4:Y:S01]  /*202a0*/  LDL.LU R20, [R1+0x1e7c] ;  /* 0x001e7c0001147983 */ /* 0x000f220000300800 */
[----:B------:R-:W4:Y:S03]  /*202b0*/  LDL.LU R21, [R1+0x1e78] ;  /* 0x001e780001157983 */ /* 0x000f260000300800 */
[----:B------:R0:W-:Y:S01]  /*202c0*/  STL.64 [R1+0x1dc0], R18 ;  /* 0x001dc01201007387 */ /* 0x0001e20000100a00 */
[----:B------:R3:W-:Y:S02]  /*202d0*/  STL.64 [R1+0x1db8], R16 ;  /* 0x001db81001007387 */ /* 0x0007e40000100a00 */
[----:B0-----:R-:W-:Y:S02]  /*202e0*/  IMAD.MOV.U32 R18, RZ, RZ, R2 ;  /* 0x000000ffff127224 */ /* 0x001fe400078e0002 */
[----:B---3--:R-:W-:-:S02]  /*202f0*/  IMAD.MOV.U32 R16, RZ, RZ, R22 ;  /* 0x000000ffff107224 */ /* 0x008fc400078e0016 */
[----:B------:R-:W-:Y:S01]  /*20300*/  IMAD.MOV.U32 R19, RZ, RZ, R0 ;  /* 0x000000ffff137224 */ /* 0x000fe200078e0000 */
[----:B------:R-:W4:Y:S01]  /*20310*/  LDL.LU R22, [R1+0x1e74] ;  /* 0x001e740001167983 */ /* 0x000f220000300800 */
[----:B------:R-:W-:Y:S02]  /*20320*/  IMAD.MOV.U32 R17, RZ, RZ, R23 ;  /* 0x000000ffff117224 */ /* 0x000fe400078e0017 */
[----:B------:R-:W4:Y:S02]  /*20330*/  LDL.LU R23, [R1+0x1e70] ;  /* 0x001e700001177983 */ /* 0x000f240000300800 */
[----:B------:R-:W2:Y:S01]  /*20340*/  LDL.LU R2, [R1+0x1e6c] ;  /* 0x001e6c0001027983 */ /* 0x000ea20000300800 */
[----:B------:R-:W3:Y:S01]  /*20350*/  LDL.LU R0, [R1+0x1e68] ;  /* 0x001e680001007983 */ /* 0x000ee20000300800 */
[----:B------:R0:W-:Y:S02]  /*20360*/  STL.64 [R1+0x1dd0], R18 ;  /* 0x001dd01201007387 */ /* 0x0001e40000100a00 */
[----:B------:R-:W-:Y:S01]  /*20370*/  STL.64 [R1+0x1dc8], R16 ;  /* 0x001dc81001007387 */ /* 0x000fe20000100a00 */
[----:B0-----:R-:W2:Y:S04]  /*20380*/  LDL R18, [R1+0x98] ;  /* 0x0000980001127983 */ /* 0x001ea80000100800 */
[----:B------:R-:W2:Y:S01]  /*20390*/  LDL R19, [R1+0x9c] ;  /* 0x00009c0001137983 */ /* 0x000ea20000100800 */
[C---:B----4-:R-:W-:Y:S08]  /*203a0*/  HMMA.16816.F32 R8, R20.reuse, R14, R8 ;  /* 0x0000000e1408723c */ /* 0x050ff00000001808 */
[----:B--2---:R-:W-:Y:S11]  /*203b0*/  HMMA.16816.F32 R4, R20, R18, R4 ;  /* 0x000000121404723c */ /* 0x004ff60000001804 */
[----:B------:R-:W-:Y:S04]  /*203c0*/  @!UPT UIADD3 URZ, URZ, URZ, URZ ;  /* 0x0000003f3f3ff290 */ /* 0x000fe8000fffe03f */
[----:B------:R-:W-:Y:S01]  /*203d0*/  STL.64 [R1+0x320], R8 ;  /* 0x0003200801007387 */ /* 0x000fe20000100a00 */
[----:B------:R0:W-:Y:S03]  /*203e0*/  STL.64 [R1+0x328], R10 ;  /* 0x0003280a01007387 */ /* 0x0001e60000100a00 */
[----:B0-----:R-:W2:Y:S04]  /*203f0*/  LDL R10, [R1+0x48] ;  /* 0x00004800010a7983 */ /* 0x001ea80000100800 */
[----:B------:R0:W-:Y:S02]  /*20400*/  STL.64 [R1+0x310], R4 ;  /* 0x0003100401007387 */ /* 0x0001e40000100a00 */
[----:B------:R1:W-:Y:S02]  /*20410*/  STL.64 [R1+0x318], R6 ;  /* 0x0003180601007387 */ /* 0x0003e40000100a00 */
[----:B------:R-:W2:Y:S01]  /*20420*/  LDL R11, [R1+0x4c] ;  /* 0x00004c00010b7983 */ /* 0x000ea20000100800 */
[----:B0-----:R-:W4:Y:S01]  /*20430*/  LDL.LU R4, [R1+0x110] ;  /* 0x0001100001047983 */ /* 0x001f220000300800 */
[----:B------:R-:W4:Y:S02]  /*20440*/  LDL.LU R5, [R1+0x114] ;  /* 0x0001140001057983 */ /* 0x000f240000300800 */
[----:B-1----:R-:W4:Y:S02]  /*20450*/  LDL.LU R6, [R1+0x118] ;  /* 0x0001180001067983 */ /* 0x002f240000300800 */
[----:B------:R-:W4:Y:S01]  /*20460*/  LDL.LU R7, [R1+0x11c] ;  /* 0x00011c0001077983 */ /* 0x000f220000300800 */
[----:B--2---:R0:W-:Y:S01]  /*20470*/  STL.64 [R1+0x1e28], R10 ;  /* 0x001e280a01007387 */ /* 0x0041e20000100a00 */
[----:B------:R1:W-:Y:S03]  /*20480*/  STL.64 [R1+0x1de0], R18 ;  /* 0x001de01201007387 */ /* 0x0003e60000100a00 */
[----:B0-----:R-:W2:Y:S04]  /*20490*/  LDL R10, [R1+0x58] ;  /* 0x00005800010a7983 */ /* 0x001ea80000100800 */
[----:B------:R-:W2:Y:S01]  /*204a0*/  LDL R11, [R1+0x5c] ;  /* 0x00005c00010b7983 */ /* 0x000ea20000100800 */
[----:B------:R-:W-:-:S02]  /*204b0*/  IMAD.MOV.U32 R9, RZ, RZ, R14 ;  /* 0x000000ffff097224 */ /* 0x000fc400078e000e */
[----:B------:R-:W-:Y:S02]  /*204c0*/  IMAD.MOV.U32 R8, RZ, RZ, R15 ;  /* 0x000000ffff087224 */ /* 0x000fe400078e000f */
[----:B-1----:R-:W-:Y:S02]  /*204d0*/  IMAD.MOV.U32 R18, RZ, RZ, R9 ;  /* 0x000000ffff127224 */ /* 0x002fe400078e0009 */
[----:B------:R-:W-:Y:S02]  /*204e0*/  IMAD.MOV.U32 R19, RZ, RZ, R8 ;  /* 0x000000ffff137224 */ /* 0x000fe400078e0008 */
[----:B---3--:R-:W-:Y:S02]  /*204f0*/  IMAD.MOV.U32 R16, RZ, RZ, R0 ;  /* 0x000000ffff107224 */ /* 0x008fe400078e0000 */
[----:B------:R-:W-:Y:S01]  /*20500*/  IMAD.MOV.U32 R17, RZ, RZ, R2 ;  /* 0x000000ffff117224 */ /* 0x000fe200078e0002 */
[----:B--2---:R-:W-:Y:S01]  /*20510*/  STL.64 [R1+0x1e40], R10 ;  /* 0x001e400a01007387 */ /* 0x004fe20000100a00 */
[----:B------:R0:W-:Y:S02]  /*20520*/  STL.64 [R1+0x1e08], R18 ;  /* 0x001e081201007387 */ /* 0x0001e40000100a00 */
[----:B------:R-:W2:Y:S02]  /*20530*/  LDL.LU R0, [R1+0x1e64] ;  /* 0x001e640001007983 */ /* 0x000ea40000300800 */
[----:B------:R-:W3:Y:S02]  /*20540*/  LDL.LU R2, [R1+0x1e60] ;  /* 0x001e600001027983 */ /* 0x000ee40000300800 */
[----:B0-----:R-:W-:-:S02]  /*20550*/  IMAD.MOV.U32 R18, RZ, RZ, R3 ;  /* 0x000000ffff127224 */ /* 0x001fc400078e0003 */
[----:B------:R-:W-:Y:S01]  /*20560*/  IMAD.MOV.U32 R19, RZ, RZ, R29 ;  /* 0x000000ffff137224 */ /* 0x000fe200078e001d */
[----:B------:R-:W2:Y:S01]  /*20570*/  LDL.LU R3, [R1+0x1e5c] ;  /* 0x001e5c0001037983 */ /* 0x000ea20000300800 */
[----:B------:R-:W2:Y:S02]  /*20580*/  LDL.LU R29, [R1+0x1e58] ;  /* 0x001e5800011d7983 */ /* 0x000ea40000300800 */
[----:B------:R-:W2:Y:S02]  /*20590*/  LDL.LU R8, [R1+0xf0] ;  /* 0x0000f00001087983 */ /* 0x000ea40000300800 */
[----:B------:R-:W2:Y:S01]  /*205a0*/  LDL.LU R9, [R1+0xf4] ;  /* 0x0000f40001097983 */ /* 0x000ea20000300800 */
[----:B------:R-:W2:Y:S01]  /*205b0*/  LDL.LU R10, [R1+0xf8] ;  /* 0x0000f800010a7983 */ /* 0x000ea20000300800 */
[----:B------:R-:W2:Y:S02]  /*205c0*/  LDL.LU R11, [R1+0xfc] ;  /* 0x0000fc00010b7983 */ /* 0x000ea40000300800 */
[----:B------:R-:W2:Y:S02]  /*205d0*/  LDL.LU R12, [R1+0x100] ;  /* 0x00010000010c7983 */ /* 0x000ea40000300800 */
[----:B------:R-:W2:Y:S01]  /*205e0*/  LDL.LU R13, [R1+0x104] ;  /* 0x00010400010d7983 */ /* 0x000ea20000300800 */
[----:B------:R-:W2:Y:S01]  /*205f0*/  LDL.LU R14, [R1+0x108] ;  /* 0x00010800010e7983 */ /* 0x000ea20000300800 */
[----:B------:R-:W2:Y:S02]  /*20600*/  LDL.LU R15, [R1+0x10c] ;  /* 0x00010c00010f7983 */ /* 0x000ea40000300800 */
[----:B------:R-:W-:Y:S02]  /*20610*/  STL.64 [R1+0x1e20], R18 ;  /* 0x001e201201007387 */ /* 0x000fe40000100a00 */
[----:B------:R0:W-:Y:S02]  /*20620*/  STL.64 [R1+0x1e18], R16 ;  /* 0x001e181001007387 */ /* 0x0001e40000100a00 */
[----:B0-----:R-:W2:Y:S01]  /*20630*/  LDL.LU R16, [R1+0xd0] ;  /* 0x0000d00001107983 */ /* 0x001ea20000300800 */
[----:B------:R-:W2:Y:S02]  /*20640*/  LDL.LU R17, [R1+0xd4] ;  /* 0x0000d40001117983 */ /* 0x000ea40000300800 */
[----:B------:R-:W2:Y:S02]  /*20650*/  LDL.LU R18, [R1+0xd8] ;  /* 0x0000d80001127983 */ /* 0x000ea40000300800 */
[----:B------:R-:W2:Y:S01]  /*20660*/  LDL.LU R19, [R1+0xdc] ;  /* 0x0000dc0001137983 */ /* 0x000ea20000300800 */
[----:B----4-:R-:W-:Y:S01]  /*20670*/  HMMA.16816.F32 R4, R20, R26, R4 ;  /* 0x0000001a1404723c */ /* 0x010fe20000001804 */
[----:B--2---:R3:W-:Y:S01]  /*20680*/  STL.64 [R1+0x1e38], R18 ;  /* 0x001e381201007387 */ /* 0x0047e20000100a00 */
[----:B------:R-:W-:Y:S02]  /*20690*/  STL.64 [R1+0x1e30], R16 ;  /* 0x001e301001007387 */ /* 0x000fe40000100a00 */
[----:B---3--:R-:W-:-:S02]  /*206a0*/  IMAD.MOV.U32 R18, RZ, RZ, R2 ;  /* 0x000000ffff127224 */ /* 0x008fc400078e0002 */
[----:B------:R-:W-:Y:S11]  /*206b0*/  IMAD.MOV.U32 R19, RZ, RZ, R0 ;  /* 0x000000ffff137224 */ /* 0x000ff600078e0000 */
[----:B------:R-:W-:Y:S07]  /*206c0*/  @!UPT UIADD3 URZ, URZ, URZ, URZ ;  /* 0x0000003f3f3ff290 */ /* 0x000fee000fffe03f */
[----:B------:R-:W-:Y:S02]  /*206d0*/  IMAD.MOV.U32 R2, RZ, RZ, R6 ;  /* 0x000000ffff027224 */ /* 0x000fe400078e0006 */
[----:B------:R-:W-:Y:S02]  /*206e0*/  IMAD.MOV.U32 R0, RZ, RZ, R7 ;  /* 0x000000ffff007224 */ /* 0x000fe400078e0007 */
[----:B------:R-:W2:Y:S01]  /*206f0*/  LDL.LU.64 R6, [R1+0x1e50] ;  /* 0x001e500001067983 */ /* 0x000ea20000300a00 */
[----:B------:R0:W-:Y:S02]  /*20700*/  STL.64 [R1+0x1dd8], R26 ;  /* 0x001dd81a01007387 */ /* 0x0001e40000100a00 */
[----:B------:R-:W3:Y:S02]  /*20710*/  LDL.LU R24, [R1+0x10] ;  /* 0x0000100001187983 */ /* 0x000ee40000300800 */
[----:B------:R-:W3:Y:S01]  /*20720*/  LDL.LU R25, [R1+0x14] ;  /* 0x0000140001197983 */ /* 0x000ee20000300800 */
[----:B0-----:R-:W4:Y:S01]  /*20730*/  LDL.LU R26, [R1+0x18] ;  /* 0x00001800011a7983 */ /* 0x001f220000300800 */
[----:B------:R-:W4:Y:S02]  /*20740*/  LDL.LU R27, [R1+0x1c] ;  /* 0x00001c00011b7983 */ /* 0x000f240000300800 */
[----:B------:R-:W-:-:S02]  /*20750*/  IMAD.MOV.U32 R17, RZ, RZ, R3 ;  /* 0x000000ffff117224 */ /* 0x000fc400078e0003 */
[----:B------:R-:W-:Y:S02]  /*20760*/  IMAD.MOV.U32 R16, RZ, RZ, R29 ;  /* 0x000000ffff107224 */ /* 0x000fe400078e001d */
[----:B------:R-:W-:Y:S02]  /*20770*/  IMAD.MOV.U32 R3, RZ, RZ, R5 ;  /* 0x000000ffff037224 */ /* 0x000fe400078e0005 */
[----:B------:R-:W-:Y:S01]  /*20780*/  IMAD.MOV.U32 R29, RZ, RZ, R4 ;  /* 0x000000ffff1d7224 */ /* 0x000fe200078e0004 */
[C---:B--2---:R-:W-:Y:S01]  /*20790*/  HMMA.16816.F32 R12, R20.reuse, R6, R12 ;  /* 0x00000006140c723c */ /* 0x044fe2000000180c */
[----:B----4-:R-:W-:Y:S01]  /*207a0*/  STL.64 [R1+0x1df0], R26 ;  /* 0x001df01a01007387 */ /* 0x010fe20000100a00 */
[----:B---3--:R0:W-:Y:S03]  /*207b0*/  STL.64 [R1+0x1de8], R24 ;  /* 0x001de81801007387 */ /* 0x0081e60000100a00 */
[----:B0-----:R-:W2:Y:S01]  /*207c0*/  LDL.LU R24, [R1+0x20] ;  /* 0x0000200001187983 */ /* 0x001ea20000300800 */
[----:B------:R-:W2:Y:S02]  /*207d0*/  LDL.LU R25, [R1+0x24] ;  /* 0x0000240001197983 */ /* 0x000ea40000300800 */
[----:B------:R-:W2:Y:S02]  /*207e0*/  LDL.LU R26, [R1+0x28] ;  /* 0x00002800011a7983 */ /* 0x000ea40000300800 */
[----:B------:R-:W-:Y:S01]  /*207f0*/  STL [R1+0x1da0], R0 ;  /* 0x001da00001007387 */ /* 0x000fe20000100800 */
[----:B------:R0:W-:Y:S04]  /*20800*/  STL [R1+0x1d68], R2 ;  /* 0x001d680201007387 */ /* 0x0001e80000100800 */
[----:B0-----:R-:W3:Y:S01]  /*20810*/  LDL R2, [R1+0xc58] ;  /* 0x000c580001027983 */ /* 0x001ee20000100800 */
[----:B------:R-:W-:Y:S02]  /*20820*/  STL [R1+0x1d2c], R3 ;  /* 0x001d2c0301007387 */ /* 0x000fe40000100800 */
[----:B------:R-:W-:Y:S05]  /*20830*/  STL [R1+0x1d28], R29 ;  /* 0x001d281d01007387 */ /* 0x000fea0000100800 */
[----:B------:R-:W-:Y:S01]  /*20840*/  STL.64 [R1+0x2d0], R12 ;  /* 0x0002d00c01007387 */ /* 0x000fe20000100a00 */
[----:B------:R0:W-:Y:S04]  /*20850*/  STL.64 [R1+0x2d8], R14 ;  /* 0x0002d80e01007387 */ /* 0x0001e80000100a00 */
[----:B0-----:R-:W4:Y:S02]  /*20860*/  LDL.LU.64 R14, [R1+0x1e48] ;  /* 0x001e4800010e7983 */ /* 0x001f240000300a00 */
[C---:B----4-:R-:W-:Y:S11]  /*20870*/  HMMA.16816.F32 R8, R20.reuse, R14, R8 ;  /* 0x0000000e1408723c */ /* 0x050ff60000001808 */
[----:B------:R-:W-:Y:S11]  /*20880*/  @!UPT UIADD3 URZ, URZ, URZ, URZ ;  /* 0x0000003f3f3ff290 */ /* 0x000ff6000fffe03f */
[----:B------:R-:W-:Y:S01]  /*20890*/  @!UPT UIADD3 URZ, URZ, URZ, URZ ;  /* 0x0000003f3f3ff290 */ /* 0x000fe2000fffe03f */
[----:B------:R-:W-:Y:S01]  /*208a0*/  STL.64 [R1+0x2f0], R8 ;  /* 0x0002f00801007387 */ /* 0x000fe20000100a00 */
[----:B------:R0:W-:Y:S03]  /*208b0*/  STL.64 [R1+0x2f8], R10 ;  /* 0x0002f80a01007387 */ /* 0x0001e60000100a00 */
[----:B0-----:R-:W4:Y:S02]  /*208c0*/  LDL.LU.64 R10, [R1+0x1e40] ;  /* 0x001e4000010a7983 */ /* 0x001f240000300a00 */
[C---:B----4-:R-:W-:Y:S02]  /*208d0*/  HMMA.16816.F32 R8, R20.reuse, R10, R16 ;  /* 0x0000000a1408723c */ /* 0x050fe40000001810 */
[----:B------:R-:W4:Y:S01]  /*208e0*/  LDL.LU.64 R18, [R1+0x1e38] ;  /* 0x001e380001127983 */ /* 0x000f220000300a00 */
[----:B------:R-:W4:Y:S11]  /*208f0*/  LDL.LU.64 R16, [R1+0x1e30] ;  /* 0x001e300001107983 */ /* 0x000f360000300a00 */
[----:B------:R-:W-:Y:S09]  /*20900*/  @!UPT UIADD3 URZ, URZ, URZ, URZ ;  /* 0x0000003f3f3ff290 */ /* 0x000ff2000fffe03f */
        /* <DEDUP_REMOVED lines=10> */
[----:B----4-:R-:W-:Y:S02]  /*209b0*/  HMMA.16816.F32 R20, R20, R10, R16 ;  /* 0x0000000a1414723c */ /* 0x010fe40000001810 */
[----:B------:R-:W2:Y:S01]  /*209c0*/  LDL.LU.64 R18, [R1+0x1e08] ;  /* 0x001e080001127983 */ /* 0x000ea20000300a00 */
[----:B------:R-:W-:Y:S02]  /*209d0*/  IMAD.MOV.U32 R0, RZ, RZ, R10 ;  /* 0x000000ffff007224 */ /* 0x000fe400078e000a */
[----:B------:R-:W-:Y:S11]  /*209e0*/  IMAD.MOV.U32 R3, RZ, RZ, R11 ;  /* 0x000000ffff037224 */ /* 0x000ff600078e000b */
[----:B------:R-:W-:Y:S07]  /*209f0*/  @!UPT UIADD3 URZ, URZ, URZ, URZ ;  /* 0x0000003f3f3ff290 */ /* 0x000fee000fffe03f */
[----:B------:R-:W-:Y:S01]  /*20a00*/  STL.64 [R1+0x1b0], R20 ;  /* 0x0001b01401007387 */ /* 0x000fe20000100a00 */
[----:B------:R0:W-:Y:S02]  /*20a10*/  STL.64 [R1+0x1b8], R22 ;  /* 0x0001b81601007387 */ /* 0x0001e40000100a00 */
[----:B------:R-:W2:Y:S02]  /*20a20*/  LDL.LU.64 R10, [R1+0x1e00] ;  /* 0x001e0000010a7983 */ /* 0x000ea40000300a00 */
[----:B------:R-:W2:Y:S02]  /*20a30*/  LDL.LU.64 R8, [R1+0x1df8] ;  /* 0x001df80001087983 */ /* 0x000ea40000300a00 */
[----:B------:R-:W-:Y:S01]  /*20a40*/  IMAD.MOV.U32 R27, RZ, RZ, R28 ;  /* 0x000000ffff1b7224 */ /* 0x000fe200078e001c */
[----:B0-----:R-:W4:Y:S06]  /*20a50*/  LDL R23, [R1+0x384] ;  /* 0x0003840001177983 */ /* 0x001f2c0000100800 */
[C---:B--2---:R-:W-:Y:S01]  /*20a60*/  HMMA.16816.F32 R16, R8.reuse, R18, R24 ;  /* 0x000000120810723c */ /* 0x044fe20000001818 */
[----:B------:R-:W2:Y:S01]  /*20a70*/  LDL.LU.64 R26, [R1+0x1df0] ;  /* 0x001df000011a7983 */ /* 0x000ea20000300a00 */
[----:B------:R-:W2:Y:S11]  /*20a80*/  LDL.LU.64 R24, [R1+0x1de8] ;  /* 0x001de80001187983 */ /* 0x000eb60000300a00 */
[----:B------:R-:W-:Y:S10]  /*20a90*/  @!UPT UIADD3 URZ, URZ, URZ, URZ ;  /* 0x0000003f3f3ff290 */ /* 0x000ff4000fffe03f */
[----:B------:R-:W-:Y:S01]  /*20aa0*/  STL.64 [R1+0x1a0], R16 ;  /* 0x0001a01001007387 */ /* 0x000fe20000100a00 */
[----:B------:R0:W-:Y:S03]  /*20ab0*/  STL.64 [R1+0x1a8], R18 ;  /* 0x0001a81201007387 */ /* 0x0001e60000100a00 */
[----:B0-----:R-:W2:Y:S02]  /*20ac0*/  LDL.LU.64 R18, [R1+0x1de0] ;  /* 0x001de00001127983 */ /* 0x001ea40000300a00 */
[C---:B--2---:R-:W-:Y:S02]  /*20ad0*/  HMMA.16816.F32 R16, R8.reuse, R18, R24 ;  /* 0x000000120810723c */ /* 0x044fe40000001818 */
[----:B------:R-:W2:Y:S11]  /*20ae0*/  LDL.LU.64 R26, [R1+0x1dd8] ;  /* 0x001dd800011a7983 */ /* 0x000eb60000300a00 */
[----:B------:R-:W-:Y:S10]  /*20af0*/  @!UPT UIADD3 URZ, URZ, URZ, URZ ;  /* 0x0000003f3f3ff290 */ /* 0x000ff4000fffe03f */
[----:B------:R-:W-:Y:S01]  /*20b00*/  STL.64 [R1+0x180], R16 ;  /* 0x0001801001007387 */ /* 0x000fe20000100a00 */
[----:B------:R0:W-:Y:S02]  /*20b10*/  STL [R1+0x188], R18 ;  /* 0x0001881201007387 */ /* 0x0001e40000100800 */
[----:B------:R-:W-:Y:S02]  /*20b20*/  IMAD.MOV.U32 R28, RZ, RZ, R19 ;  /* 0x000000ffff1c7224 */ /* 0x000fe400078e0013 */
[----:B0-----:R-:W2:Y:S01]  /*20b30*/  LDL.LU.64 R18, [R1+0x1dd0] ;  /* 0x001dd00001127983 */ /* 0x001ea20000300a00 */
[----:B------:R-:W2:Y:S02]  /*20b40*/  LDL.LU.64 R16, [R1+0x1dc8] ;  /* 0x001dc80001107983 */ /* 0x000ea40000300a00 */
[C---:B--2---:R-:W-:Y:S01]  /*20b50*/  HMMA.16816.F32 R24, R8.reuse, R26, R16 ;  /* 0x0000001a0818723c */ /* 0x044fe20000001810 */
[----:B------:R-:W2:Y:S01]  /*20b60*/  LDL.LU.64 R18, [R1+0x1dc0] ;  /* 0x001dc00001127983 */ /* 0x000ea20000300a00 */
[----:B------:R-:W2:Y:S11]  /*20b70*/  LDL.LU.64 R16, [R1+0x1db8] ;  /* 0x001db80001107983 */ /* 0x000eb60000300a00 */
[----:B------:R-:W-:Y:S10]  /*20b80*/  @!UPT UIADD3 URZ, URZ, URZ, URZ ;  /* 0x0000003f3f3ff290 */ /* 0x000ff4000fffe03f */
[----:B------:R-:W-:Y:S01]  /*20b90*/  STL.64 [R1+0x160], R24 ;  /* 0x0001601801007387 */ /* 0x000fe20000100a00 */
[----:B------:R0:W-:Y:S03]  /*20ba0*/  STL.64 [R1+0x168], R26 ;  /* 0x0001681a01007387 */ /* 0x0001e60000100a00 */
[----:B0-----:R-:W2:Y:S01]  /*20bb0*/  LDL.LU.64 R26, [R1+0x1db0] ;  /* 0x001db000011a7983 */ /* 0x001ea20000300a00 */
[----:B------:R-:W2:Y:S02]  /*20bc0*/  LDL.LU.64 R24, [R1+0x1da8] ;  /* 0x001da80001187983 */ /* 0x000ea40000300a00 */
[C---:B--2---:R-:W-:Y:S01]  /*20bd0*/  HMMA.16816.F32 R4, R8.reuse, R6, R24 ;  /* 0x000000060804723c */ /* 0x044fe20000001818 */
[----:B------:R-:W2:Y:S11]  /*20be0*/  LDL.LU.64 R26, [R1+0x58] ;  /* 0x00005800011a7983 */ /* 0x000eb60000300a00 */
[----:B------:R-:W-:Y:S11]  /*20bf0*/  @!UPT UIADD3 URZ, URZ, URZ, URZ ;  /* 0x0000003f3f3ff290 */ /* 0x000ff6000fffe03f */
[----:B------:R-:W-:Y:S01]  /*20c00*/  STL.64 [R1+0x150], R4 ;  /* 0x0001500401007387 */ /* 0x000fe20000100a00 */
[----:B------:R-:W-:Y:S02]  /*20c10*/  STL.64 [R1+0x158], R6 ;  /* 0x0001580601007387 */ /* 0x000fe40000100a00 */
[----:B---3--:R-:W0:Y:S01]  /*20c20*/  LDSM.16.MT88.4 R4, [R2+0x1000] ;  /* 0x001000000204783b */ /* 0x008e220000004200 */
[----:B------:R-:W-:Y:S01]  /*20c30*/  HMMA.16816.F32 R12, R8, R14, R16 ;  /* 0x0000000e080c723c */ /* 0x000fe20000001810 */
[----:B----4-:R-:W-:Y:S04]  /*20c40*/  LDSM.16.MT88.4 R16, [R23+0x2000] ;  /* 0x002000001710783b */ /* 0x010fe80000004200 */
[----:B0-----:R-:W-:Y:S01]  /*20c50*/  STL.64 [R1+0x1d78], R6 ;  /* 0x001d780601007387 */ /* 0x001fe20000100a00 */
[----:B------:R0:W-:Y:S03]  /*20c60*/  STL.64 [R1+0x1d70], R4 ;  /* 0x001d700401007387 */ /* 0x0001e60000100a00 */
[----:B0-----:R-:W3:Y:S11]  /*20c70*/  LDL.LU R4, [R1+0x190] ;  /* 0x0001900001047983 */ /* 0x001ef60000300800 */
[----:B------:R-:W-:Y:S03]  /*20c80*/  @!UPT UIADD3 URZ, URZ, URZ, URZ ;  /* 0x0000003f3f3ff290 */ /* 0x000fe6000fffe03f */
[----:B------:R-:W-:Y:S02]  /*20c90*/  STL.64 [R1+0x130], R12 ;  /* 0x0001300c01007387 */ /* 0x000fe40000100a00 */
[----:B------:R-:W-:Y:S02]  /*20ca0*/  STL.64 [R1+0x138], R14 ;  /* 0x0001380e01007387 */ /* 0x000fe40000100a00 */
[----:B------:R-:W3:Y:S01]  /*20cb0*/  LDL.LU R5, [R1+0x194] ;  /* 0x0001940001057983 */ /* 0x000ee20000300800 */
[----:B------:R-:W4:Y:S01]  /*20cc0*/  LDL.LU R6, [R1+0x198] ;  /* 0x0001980001067983 */ /* 0x000f220000300800 */
[----:B------:R-:W4:Y:S02]  /*20cd0*/  LDL.LU R7, [R1+0x19c] ;  /* 0x00019c0001077983 */ /* 0x000f240000300800 */
[----:B------:R-:W2:Y:S01]  /*20ce0*/  LDL R29, [R1+0x38c] ;  /* 0x00038c00011d7983 */ /* 0x000ea20000100800 */
[----:B------:R-:W0:Y:S04]  /*20cf0*/  LDSM.16.MT88.4 R12, [R2+0x1080] ;  /* 0x00108000020c783b */ /* 0x000e280000004200 */
[----:B----4-:R1:W-:Y:S01]  /*20d00*/  STL.64 [R1+0x1d88], R6 ;  /* 0x001d880601007387 */ /* 0x0103e20000100a00 */
[----:B---3--:R3:W-:Y:S03]  /*20d10*/  STL.64 [R1+0x1d80], R4 ;  /* 0x001d800401007387 */ /* 0x0087e60000100a00 */
[----:B-1----:R-:W4:Y:S04]  /*20d20*/  LDL.LU.64 R6, [R1+0x48] ;  /* 0x0000480001067983 */ /* 0x002f280000300a00 */
[----:B----4-:R1:W-:Y:S01]  /*20d30*/  STL.64 [R1+0x1d98], R6 ;  /* 0x001d980601007387 */ /* 0x0103e20000100a00 */
[----:B---3--:R-:W3:Y:S02]  /*20d40*/  LDL.LU R4, [R1+0x140] ;  /* 0x0001400001047983 */ /* 0x008ee40000300800 */
[----:B------:R-:W3:Y:S01]  /*20d50*/  LDL.LU R5, [R1+0x144] ;  /* 0x0001440001057983 */ /* 0x000ee20000300800 */
[----:B-1----:R-:W3:Y:S01]  /*20d60*/  LDL.LU R6, [R1+0x148] ;  /* 0x0001480001067983 */ /* 0x002ee20000300800 */
[----:B------:R-:W3:Y:S02]  /*20d70*/  LDL.LU R7, [R1+0x14c] ;  /* 0x00014c0001077983 */ /* 0x000ee40000300800 */
[----:B0-----:R-:W-:Y:S02]  /*20d80*/  STL.64 [R1+0x1d18], R14 ;  /* 0x001d180e01007387 */ /* 0x001fe40000100a00 */
[----:B------:R-:W-:Y:S02]  /*20d90*/  STL.64 [R1+0x1d10], R12 ;  /* 0x001d100c01007387 */ /* 0x000fe40000100a00 */
[----:B--2---:R-:W0:Y:S04]  /*20da0*/  LDSM.16.M88.4 R12, [R29+0x8000] ;  /* 0x008000001d0c783b */ /* 0x004e280000000200 */
[----:B------:R1:W-:Y:S01]  /*20db0*/  STL [R1+0x1d90], R23 ;  /* 0x001d901701007387 */ /* 0x0003e20000100800 */
[----:B------:R-:W2:Y:S02]  /*20dc0*/  LDL.LU R20, [R1+0x170] ;  /* 0x0001700001147983 */ /* 0x000ea40000300800 */
[----:B------:R-:W2:Y:S02]  /*20dd0*/  LDL.LU R21, [R1+0x174] ;  /* 0x0001740001157983 */ /* 0x000ea40000300800 */
[----:B------:R-:W2:Y:S01]  /*20de0*/  LDL.LU R22, [R1+0x178] ;  /* 0x0001780001167983 */ /* 0x000ea20000300800 */
[----:B-1----:R-:W2:Y:S01]  /*20df0*/  LDL.LU R23, [R1+0x17c] ;  /* 0x00017c0001177983 */ /* 0x002ea20000300800 */
[----:B------:R1:W-:Y:S02]  /*20e00*/  STL.64 [R1+0x1c48], R18 ;  /* 0x001c481201007387 */ /* 0x0003e40000100a00 */
[----:B------:R-:W-:Y:S02]  /*20e10*/  STL.64 [R1+0x1c40], R16 ;  /* 0x001c401001007387 */ /* 0x000fe40000100a00 */
[----:B-1----:R-:W-:-:S02]  /*20e20*/  IMAD.MOV.U32 R18, RZ, RZ, R0 ;  /* 0x000000ffff127224 */ /* 0x002fc400078e0000 */
[----:B------:R-:W4:Y:S04]  /*20e30*/  LDL.LU R0, [R1+0x1da0] ;  /* 0x001da00001007983 */ /* 0x000f280000300800 */
[----:B0-----:R0:W-:Y:S01]  /*20e40*/  STL.64 [R1+0x20], R12 ;  /* 0x0000200c01007387 */ /* 0x0011e20000100a00 */
[----:B------:R-:W-:Y:S02]  /*20e50*/  STL.64 [R1+0x28], R14 ;  /* 0x0000280e01007387 */ /* 0x000fe40000100a00 */
[----:B------:R-:W-:Y:S02]  /*20e60*/  IMAD.MOV.U32 R19, RZ, RZ, R3 ;  /* 0x000000ffff137224 */ /* 0x000fe400078e0003 */
[----:B------:R-:W-:Y:S02]  /*20e70*/  IMAD.MOV.U32 R3, RZ, RZ, R27 ;  /* 0x000000ffff037224 */ /* 0x000fe400078e001b */
[----:B0-----:R-:W-:Y:S01]  /*20e80*/  IMAD.MOV.U32 R12, RZ, RZ, R26 ;  /* 0x000000ffff0c7224 */ /* 0x001fe200078e001a */
[----:B---3--:R-:W-:Y:S01]  /*20e90*/  HMMA.16816.F32 R4, R8, R26, R4 ;  /* 0x0000001a0804723c */ /* 0x008fe20000001804 */
[----:B------:R-:W-:Y:S11]  /*20ea0*/  LDSM.16.M88.4 R24, [R29+0xb000] ;  /* 0x00b000001d18783b */ /* 0x000ff60000000200 */
[----:B------:R-:W-:Y:S11]  /*20eb0*/  @!UPT UIADD3 URZ, URZ, URZ, URZ ;  /* 0x0000003f3f3ff290 */ /* 0x000ff6000fffe03f */
[----:B------:R-:W-:Y:S01]  /*20ec0*/  STL.64 [R1+0x120], R4 ;  /* 0x0001200401007387 */ /* 0x000fe20000100a00 */
[----:B------:R-:W-:Y:S02]  /*20ed0*/  STL.64 [R1+0x128], R6 ;  /* 0x0001280601007387 */ /* 0x000fe40000100a00 */
[----:B------:R-:W0:Y:S02]  /*20ee0*/  LDSM.16.M88.4 R4, [R29+0x9000] ;  /* 0x009000001d04783b */ /* 0x000e240000000200 */
[----:B0-----:R-:W-:Y:S02]  /*20ef0*/  STL.64 [R1+0x10], R4 ;  /* 0x0000100401007387 */ /* 0x001fe40000100a00 */
[----:B------:R-:W-:Y:S02]  /*20f00*/  IMAD.MOV.U32 R15, RZ, RZ, R4 ;  /* 0x000000ffff0f7224 */ /* 0x000fe400078e0004 */
[----:B------:R-:W-:Y:S02]  /*20f10*/  STL.64 [R1+0x18], R6 ;  /* 0x0000180601007387 */ /* 0x000fe40000100a00 */
[----:B------:R-:W-:-:S02]  /*20f20*/  IMAD.MOV.U32 R14, RZ, RZ, R5 ;  /* 0x000000ffff0e7224 */ /* 0x000fc400078e0005 */
[----:B------:R-:W0:Y:S04]  /*20f30*/  LDSM.16.M88.4 R4, [R29+0xa000] ;  /* 0x00a000001d04783b */ /* 0x000e280000000200 */
[----:B------:R-:W-:Y:S04]  /*20f40*/  STL [R1+0x1a60], R27 ;  /* 0x001a601b01007387 */ /* 0x000fe80000100800 */
[----:B0-----:R-:W-:Y:S01]  /*20f50*/  STL.64 [R1], R4 ;  /* 0x0000000401007387 */ /* 0x001fe20000100a00 */
[----:B------:R-:W-:Y:S02]  /*20f60*/  STL.64 [R1+0x8], R6 ;  /* 0x0000080601007387 */ /* 0x000fe40000100a00 */
[----:B------:R-:W0:Y:S04]  /*20f70*/  LDSM.16.M88.4 R4, [R29+0xc000] ;  /* 0x00c000001d04783b */ /* 0x000e280000000200 */
[----:B------:R1:W-:Y:S01]  /*20f80*/  STL [R1+0x1c28], R26 ;  /* 0x001c281a01007387 */ /* 0x0003e20000100800 */
[----:B------:R-:W-:Y:S04]  /*20f90*/  STL.64 [R1+0x1c20], R24 ;  /* 0x001c201801007387 */ /* 0x000fe80000100a00 */
[----:B-1----:R-:W3:Y:S04]  /*20fa0*/  LDL.LU.64 R26, [R1+0x98] ;  /* 0x00009800011a7983 */ /* 0x002ee80000300a00 */
[----:B0-----:R-:W-:Y:S01]  /*20fb0*/  STL.64 [R1+0xc0], R4 ;  /* 0x0000c00401007387 */ /* 0x001fe20000100a00 */
[----:B------:R-:W-:Y:S02]  /*20fc0*/  STL.64 [R1+0xc8], R6 ;  /* 0x0000c80601007387 */ /* 0x000fe40000100a00 */
[----:B------:R-:W0:Y:S02]  /*20fd0*/  LDSM.16.M88.4 R4, [R29+0xd000] ;  /* 0x00d000001d04783b */ /* 0x000e240000000200 */
[----:B0-----:R-:W-:Y:S02]  /*20fe0*/  STL.64 [R1+0xb0], R4 ;  /* 0x0000b00401007387 */ /* 0x001fe40000100a00 */
[----:B------:R-:W-:Y:S02]  /*20ff0*/  STL.64 [R1+0xb8], R6 ;  /* 0x0000b80601007387 */ /* 0x000fe40000100a00 */
[----:B------:R-:W0:Y:S02]  /*21000*/  LDSM.16.M88.4 R4, [R29+0xe000] ;  /* 0x00e000001d04783b */ /* 0x000e240000000200 */
[----:B0-----:R-:W-:Y:S02]  /*21010*/  STL.64 [R1+0xe0], R4 ;  /* 0x0000e00401007387 */ /* 0x001fe40000100a00 */
[----:B------:R-:W-:Y:S02]  /*21020*/  STL.64 [R1+0xe8], R6 ;  /* 0x0000e80601007387 */ /* 0x000fe40000100a00 */
[----:B------:R-:W0:Y:S02]  /*21030*/  LDSM.16.M88.4 R4, [R29+0xf000] ;  /* 0x00f000001d04783b */ /* 0x000e240000000200 */
[----:B0-----:R-:W-:Y:S02]  /*21040*/  STL.64 [R1+0x100], R4 ;  /* 0x0001000401007387 */ /* 0x001fe40000100a00 */
[----:B------:R0:W-:Y:S02]  /*21050*/  STL.64 [R1+0x108], R6 ;  /* 0x0001080601007387 */ /* 0x0001e40000100a00 */
[----:B0-----:R-:W2:Y:S02]  /*21060*/  LDL.LU.64 R6, [R1+0x1d98] ;  /* 0x001d980001067983 */ /* 0x001ea40000300a00 */
[C---:B--2---:R-:W-:Y:S11]  /*21070*/  HMMA.16816.F32 R20, R8.reuse, R6, R20 ;  /* 0x000000060814723c */ /* 0x044ff60000001814 */
[----:B------:R-:W-:Y:S11]  /*21080*/  @!UPT UIADD3 URZ, URZ, URZ, URZ ;  /* 0x0000003f3f3ff290 */ /* 0x000ff6000fffe03f */
[----:B------:R-:W-:Y:S01]  /*21090*/  @!UPT UIADD3 URZ, URZ, URZ, URZ ;  /* 0x0000003f3f3ff290 */ /* 0x000fe2000fffe03f */
[----:B------:R-:W-:Y:S01]  /*210a0*/  STL.64 [R1+0x110], R20 ;  /* 0x0001101401007387 */ /* 0x000fe20000100a00 */
[----:B------:R0:W-:Y:S03]  /*210b0*/  STL.64 [R1+0x118], R22 ;  /* 0x0001181601007387 */ /* 0x0001e60000100a00 */
[----:B0-----:R-:W2:Y:S01]  /*210c0*/  LDL.LU R23, [R1+0x1d90] ;  /* 0x001d900001177983 */ /* 0x001ea20000300800 */
[----:B------:R-:W-:Y:S02]  /*210d0*/  IMAD.MOV.U32 R29, RZ, RZ, R6 ;  /* 0x000000ffff1d7224 */ /* 0x000fe400078e0006 */
[----:B------:R-:W-:Y:S02]  /*210e0*/  IMAD.MOV.U32 R13, RZ, RZ, R7 ;  /* 0x000000ffff0d7224 */ /* 0x000fe400078e0007 */
[----:B------:R-:W3:Y:S01]  /*210f0*/  LDL.LU.64 R6, [R1+0x1d88] ;  /* 0x001d880001067983 */ /* 0x000ee20000300a00 */
[----:B------:R-:W3:Y:S03]  /*21100*/  LDL.LU.64 R4, [R1+0x1d80] ;  /* 0x001d800001047983 */ /* 0x000ee60000300a00 */
[----:B--2---:R-:W0:Y:S01]  /*21110*/  LDSM.16.MT88.4 R20, [R23+0x2080] ;  /* 0x002080001714783b */ /* 0x004e220000004200 */
[----:B---3--:R-:W-:Y:S03]  /*21120*/  HMMA.16816.F32 R8, R8, R18, R4 ;  /* 0x000000120808723c */ /* 0x008fe60000001804 */
[----:B0-----:R-:W-:Y:S01]  /*21130*/  STL.64 [R1+0x1bc8], R22 ;  /* 0x001bc81601007387 */ /* 0x001fe20000100a00 */
[----:B------:R0:W-:Y:S03]  /*21140*/  STL.64 [R1+0x1bc0], R20 ;  /* 0x001bc01401007387 */ /* 0x0001e60000100a00 */
[----:B0-----:R-:W2:Y:S01]  /*21150*/  LDL.LU R20, [R1+0x1d0] ;  /* 0x0001d00001147983 */ /* 0x001ea20000300800 */
[----:B------:R-:W2:Y:S02]  /*21160*/  LDL.LU R21, [R1+0x1d4] ;  /* 0x0001d40001157983 */ /* 0x000ea40000300800 */
[----:B------:R-:W2:Y:S02]  /*21170*/  LDL.LU R22, [R1+0x1d8] ;  /* 0x0001d80001167983 */ /* 0x000ea40000300800 */
[----:B------:R-:W2:Y:S01]  /*21180*/  LDL.LU R23, [R1+0x1dc] ;  /* 0x0001dc0001177983 */ /* 0x000ea20000300800 */
[----:B------:R-:W3:Y:S01]  /*21190*/  LDL.LU.64 R6, [R1+0x1d78] ;  /* 0x001d780001067983 */ /* 0x000ee20000300a00 */
[----:B------:R-:W3:Y:S02]  /*211a0*/  LDL.LU.64 R4, [R1+0x1d70] ;  /* 0x001d700001047983 */ /* 0x000ee40000300a00 */
[----:B------:R0:W-:Y:S02]  /*211b0*/  STL.64 [R1+0x1d20], R18 ;  /* 0x001d201201007387 */ /* 0x0001e40000100a00 */
[----:B------:R-:W3:Y:S05]  /*211c0*/  LDL.LU R16, [R1+0x1c0] ;  /* 0x0001c00001107983 */ /* 0x000eea0000300800 */
[----:B------:R-:W-:Y:S01]  /*211d0*/  STL.64 [R1+0xd0], R8 ;  /* 0x0000d00801007387 */ /* 0x000fe20000100a00 */
[----:B------:R-:W-:Y:S02]  /*211e0*/  STL.64 [R1+0xd8], R10 ;  /* 0x0000d80a01007387 */ /* 0x000fe40000100a00 */
[----:B------:R1:W4:Y:S04]  /*211f0*/  LDSM.16.MT88.4 R8, [R2+0x2000] ;  /* 0x002000000208783b */ /* 0x0003280000004200 */
[----:B------:R-:W3:Y:S01]  /*21200*/  LDL.LU R17, [R1+0x1c4] ;  /* 0x0001c40001117983 */ /* 0x000ee20000300800 */
[----:B0-----:R-:W3:Y:S01]  /*21210*/  LDL.LU R18, [R1+0x1c8] ;  /* 0x0001c80001127983 */ /* 0x001ee20000300800 */
[----:B------:R-:W3:Y:S02]  /*21220*/  LDL.LU R19, [R1+0x1cc] ;  /* 0x0001cc0001137983 */ /* 0x000ee40000300800 */
[----:B-1----:R-:W2:Y:S01]  /*21230*/  LDL.LU R2, [R1+0x1d68] ;  /* 0x001d680001027983 */ /* 0x002ea20000300800 */
[----:B----4-:R0:W-:Y:S01]  /*21240*/  STL.64 [R1+0x1b40], R10 ;  /* 0x001b400a01007387 */ /* 0x0101e20000100a00 */
[----:B------:R-:W-:Y:S03]  /*21250*/  STL.64 [R1+0x1b38], R8 ;  /* 0x001b380801007387 */ /* 0x000fe60000100a00 */
[----:B0-----:R-:W3:Y:S01]  /*21260*/  LDL.LU.64 R10, [R1+0xa8] ;  /* 0x0000a800010a7983 */ /* 0x001ee20000300a00 */
[----:B------:R-:W-:-:S02]  /*21270*/  IMAD.MOV.U32 R24, RZ, RZ, R15 ;  /* 0x000000ffff187224 */ /* 0x000fc400078e000f */
[----:B------:R-:W-:Y:S01]  /*21280*/  IMAD.MOV.U32 R25, RZ, RZ, R14 ;  /* 0x000000ffff197224 */ /* 0x000fe200078e000e */
[C---:B---3--:R-:W-:Y:S11]  /*21290*/  HMMA.16816.F32 R16, R4.reuse, R10, R16 ;  /* 0x0000000a0410723c */ /* 0x048ff60000001810 */
[----:B------:R-:W-:Y:S11]  /*212a0*/  @!UPT UIADD3 URZ, URZ, URZ, URZ ;  /* 0x0000003f3f3ff290 */ /* 0x000ff6000fffe03f */
[----:B------:R-:W-:Y:S01]  /*212b0*/  @!UPT UIADD3 URZ, URZ, URZ, URZ ;  /* 0x0000003f3f3ff290 */ /* 0x000fe2000fffe03f */
[----:B------:R0:W-:Y:S02]  /*212c0*/  STL.64 [R1+0xf0], R16 ;  /* 0x0000f01001007387 */ /* 0x0001e40000100a00 */
[----:B0-----:R-:W-:Y:S02]  /*212d0*/  IMAD.MOV.U32 R17, RZ, RZ, R10 ;  /* 0x000000ffff117224 */ /* 0x001fe400078e000a */
[----:B------:R-:W-:Y:S02]  /*212e0*/  IMAD.MOV.U32 R16, RZ, RZ, R11 ;  /* 0x000000ffff107224 */ /* 0x000fe400078e000b */
[----:B--2---:R-:W-:Y:S01]  /*212f0*/  HMMA.16816.F32 R8, R4, R26, R20 ;  /* 0x0000001a0408723c */ /* 0x004fe20000001814 */
[----:B------:R0:W-:Y:S02]  /*21300*/  STL.64 [R1+0xf8], R18 ;  /* 0x0000f81201007387 */ /* 0x0001e40000100a00 */
[----:B0-----:R-:W-:Y:S02]  /*21310*/  IMAD.MOV.U32 R19, RZ, RZ, R26 ;  /* 0x000000ffff137224 */ /* 0x001fe400078e001a */
[----:B------:R-:W-:Y:S11]  /*21320*/  IMAD.MOV.U32 R18, RZ, RZ, R27 ;  /* 0x000000ffff127224 */ /* 0x000ff600078e001b */
[----:B------:R-:W-:Y:S07]  /*21330*/  @!UPT UIADD3 URZ, URZ, URZ, URZ ;  /* 0x0000003f3f3ff290 */ /* 0x000fee000fffe03f */
[----:B------:R-:W-:Y:S01]  /*21340*/  STL.64 [R1+0x140], R8 ;  /* 0x0001400801007387 */ /* 0x000fe20000100a00 */
[----:B------:R-:W-:Y:S02]  /*21350*/  STL.64 [R1+0x148], R10 ;  /* 0x0001480a01007387 */ /* 0x000fe40000100a00 */
[----:B------:R-:W-:Y:S02]  /*21360*/  STL.64 [R1+0x1d38], R18 ;  /* 0x001d381201007387 */ /* 0x000fe40000100a00 */
[----:B------:R-:W-:Y:S01]  /*21370*/  STL.64 [R1+0x1d30], R16 ;  /* 0x001d301001007387 */ /* 0x000fe20000100a00 */
[----:B------:R-:W2:Y:S01]  /*21380*/  LDL.LU R20, [R1+0x2d0] ;  /* 0x0002d00001147983 */ /* 0x000ea20000300800 */
[----:B------:R-:W2:Y:S02]  /*21390*/  LDL.LU R21, [R1+0x2d4] ;  /* 0x0002d40001157983 */ /* 0x000ea40000300800 */
[----:B------:R-:W3:Y:S02]  /*213a0*/  LDL.LU R22, [R1+0x2d8] ;  /* 0x0002d80001167983 */ /* 0x000ee40000300800 */
[----:B------:R-:W3:Y:S01]  /*213b0*/  LDL.LU R23, [R1+0x2dc] ;  /* 0x0002dc0001177983 */ /* 0x000ee20000300800 */
[----:B------:R0:W-:Y:S04]  /*213c0*/  STL.64 [R1+0x1c38], R24 ;  /* 0x001c381801007387 */ /* 0x0001e80000100a00 */
[----:B0-----:R-:W4:Y:S04]  /*213d0*/  LDL.64 R24, [R1+0x20] ;  /* 0x0000200001187983 */ /* 0x001f280000100a00 */
[----:B----4-:R0:W-:Y:S04]  /*213e0*/  STL.64 [R1+0x1c50], R24 ;  /* 0x001c501801007387 */ /* 0x0101e80000100a00 */
[----:B0-----:R-:W4:Y:S01]  /*213f0*/  LDL.LU R24, [R1+0x330] ;  /* 0x0003300001187983 */ /* 0x001f220000300800 */
[----:B------:R-:W4:Y:S02]  /*21400*/  LDL.LU R25, [R1+0x334] ;  /* 0x0003340001197983 */ /* 0x000f240000300800 */
[----:B------:R-:W2:Y:S02]  /*21410*/  LDL.LU R26, [R1+0x338] ;  /* 0x00033800011a7983 */ /* 0x000ea40000300800 */
[----:B------:R-:W2:Y:S01]  /*21420*/  LDL.LU R27, [R1+0x33c] ;  /* 0x00033c00011b7983 */ /* 0x000ea20000300800 */
[----:B------:R-:W2:Y:S04]  /*21430*/  LDL.LU.64 R14, [R1+0x78] ;  /* 0x00007800010e7983 */ /* 0x000ea80000300a00 */
[----:B--2---:R0:W-:Y:S01]  /*21440*/  STL.64 [R1+0x1d50], R14 ;  /* 0x001d500e01007387 */ /* 0x0041e20000100a00 */
[----:B------:R1:W-:Y:S02]  /*21450*/  STL.64 [R1+0x1c60], R26 ;  /* 0x001c601a01007387 */ /* 0x0003e40000100a00 */
[----:B----4-:R2:W-:Y:S01]  /*21460*/  STL.64 [R1+0x1c58], R24 ;  /* 0x001c581801007387 */ /* 0x0105e20000100a00 */
[----:B0-----:R-:W4:Y:S01]  /*21470*/  LDL.LU.64 R14, [R1+0x88] ;  /* 0x00008800010e7983 */ /* 0x001f220000300a00 */
[----:B-1----:R-:W-:-:S02]  /*21480*/  IMAD.MOV.U32 R26, RZ, RZ, R29 ;  /* 0x000000ffff1a7224 */ /* 0x002fc400078e001d */
[----:B------:R-:W-:-:S05]  /*21490*/  IMAD.MOV.U32 R27, RZ, RZ, R13 ;  /* 0x000000ffff1b7224 */ /* 0x000fca00078e000d */
[----:B------:R0:W-:Y:S01]  /*214a0*/  STL.64 [R1+0x1d48], R26 ;  /* 0x001d481a01007387 */ /* 0x0001e20000100a00 */
[----:B--2---:R-:W2:Y:S02]  /*214b0*/  LDL.LU R24, [R1+0x1f0] ;  /* 0x0001f00001187983 */ /* 0x004ea40000300800 */
[----:B------:R-:W2:Y:S01]  /*214c0*/  LDL.LU R25, [R1+0x1f4] ;  /* 0x0001f40001197983 */ /* 0x000ea20000300800 */
[----:B0-----:R-:W2:Y:S01]  /*214d0*/  LDL.LU R26, [R1+0x1f8] ;  /* 0x0001f800011a7983 */ /* 0x001ea20000300800 */
[----:B------:R-:W2:Y:S03]  /*214e0*/  LDL.LU R27, [R1+0x1fc] ;  /* 0x0001fc00011b7983 */ /* 0x000ea60000300800 */
[----:B--2---:R-:W-:Y:S01]  /*214f0*/  STL.64 [R1+0x1d60], R26 ;  /* 0x001d601a01007387 */ /* 0x004fe20000100a00 */
[----:B------:R0:W-:Y:S03]  /*21500*/  STL.64 [R1+0x1d58], R24 ;  /* 0x001d581801007387 */ /* 0x0001e60000100a00 */
[----:B0-----:R-:W4:Y:S01]  /*21510*/  LDL.LU R24, [R1+0x1e0] ;  /* 0x0001e00001187983 */ /* 0x001f220000300800 */
[----:B------:R-:W4:Y:S02]  /*21520*/  LDL.LU R25, [R1+0x1e4] ;  /* 0x0001e40001197983 */ /* 0x000f240000300800 */
[----:B------:R-:W4:Y:S02]  /*21530*/  LDL.LU R26, [R1+0x1e8] ;  /* 0x0001e800011a7983 */ /* 0x000f240000300800 */
[----:B------:R-:W4:Y:S01]  /*21540*/  LDL.LU R27, [R1+0x1ec] ;  /* 0x0001ec00011b7983 */ /* 0x000f220000300800 */
[----:B------:R-:W2:Y:S01]  /*21550*/  LDL.LU R16, [R1+0x200] ;  /* 0x0002000001107983 */ /* 0x000ea20000300800 */
[----:B------:R-:W2:Y:S02]  /*21560*/  LDL.LU R17, [R1+0x204] ;  /* 0x0002040001117983 */ /* 0x000ea40000300800 */
[----:B------:R-:W2:Y:S02]  /*21570*/  LDL.LU R18, [R1+0x208] ;  /* 0x0002080001127983 */ /* 0x000ea40000300800 */
[----:B------:R-:W2:Y:S01]  /*21580*/  LDL.LU R19, [R1+0x20c] ;  /* 0x00020c0001137983 */ /* 0x000ea20000300800 */
[----:B---3--:R-:W-:Y:S01]  /*21590*/  STL.64 [R1+0x1c18], R22 ;  /* 0x001c181601007387 */ /* 0x008fe20000100a00 */
[----:B------:R0:W-:Y:S03]  /*215a0*/  STL.64 [R1+0x1c10], R20 ;  /* 0x001c101401007387 */ /* 0x0001e60000100a00 */
[----:B0-----:R-:W3:Y:S04]  /*215b0*/  LDL.64 R20, [R1] ;  /* 0x0000000001147983 */ /* 0x001ee80000100a00 */
[----:B---3--:R0:W-:Y:S04]  /*215c0*/  STL.64 [R1+0x1c30], R20 ;  /* 0x001c301401007387 */ /* 0x0081e80000100a00 */
[----:B0-----:R-:W3:Y:S01]  /*215d0*/  LDL.LU R20, [R1+0x310] ;  /* 0x0003100001147983 */ /* 0x001ee20000300800 */
[----:B------:R-:W3:Y:S02]  /*215e0*/  LDL.LU R21, [R1+0x314] ;  /* 0x0003140001157983 */ /* 0x000ee40000300800 */
[----:B------:R-:W2:Y:S02]  /*215f0*/  LDL.LU R22, [R1+0x318] ;  /* 0x0003180001167983 */ /* 0x000ea40000300800 */
[----:B------:R-:W2:Y:S02]  /*21600*/  LDL.LU R23, [R1+0x31c] ;  /* 0x00031c0001177983 */ /* 0x000ea40000300800 */
[----:B--2---:R-:W-:Y:S01]  /*21610*/  STL.64 [R1+0x1c70], R22 ;  /* 0x001c701601007387 */ /* 0x004fe20000100a00 */
[----:B---3--:R0:W-:Y:S03]  /*21620*/  STL.64 [R1+0x1c68], R20 ;  /* 0x001c681401007387 */ /* 0x0081e60000100a00 */
[----:B0-----:R-:W2:Y:S01]  /*21630*/  LDL.LU R20, [R1+0x340] ;  /* 0x0003400001147983 */ /* 0x001ea20000300800 */
[----:B------:R-:W2:Y:S02]  /*21640*/  LDL.LU R21, [R1+0x344] ;  /* 0x0003440001157983 */ /* 0x000ea40000300800 */
[----:B------:R-:W3:Y:S02]  /*21650*/  LDL.LU R22, [R1+0x348] ;  /* 0x0003480001167983 */ /* 0x000ee40000300800 */
[----:B------:R-:W3:Y:S01]  /*21660*/  LDL.LU R23, [R1+0x34c] ;  /* 0x00034c0001177983 */ /* 0x000ee20000300800 */
[----:B----4-:R-:W-:Y:S01]  /*21670*/  HMMA.16816.F32 R24, R4, R14, R24 ;  /* 0x0000000e0418723c */ /* 0x010fe20000001818 */
[----:B---3--:R-:W-:Y:S01]  /*21680*/  STL.64 [R1+0x1c80], R22 ;  /* 0x001c801601007387 */ /* 0x008fe20000100a00 */
[----:B--2---:R0:W-:Y:S02]  /*21690*/  STL.64 [R1+0x1c78], R20 ;  /* 0x001c781401007387 */ /* 0x0041e40000100a00 */
[----:B------:R-:W2:Y:S02]  /*216a0*/  LDL.64 R8, [R1+0x100] ;  /* 0x0001000001087983 */ /* 0x000ea40000100a00 */
[----:B0-----:R-:W-:-:S02]  /*216b0*/  IMAD.MOV.U32 R21, RZ, RZ, R14 ;  /* 0x000000ffff157224 */ /* 0x001fc400078e000e */
[----:B------:R-:W-:Y:S01]  /*216c0*/  IMAD.MOV.U32 R20, RZ, RZ, R15 ;  /* 0x000000ffff147224 */ /* 0x000fe200078e000f */
[----:B--2---:R-:W-:Y:S01]  /*216d0*/  STL.64 [R1+0x1d40], R8 ;  /* 0x001d400801007387 */ /* 0x004fe20000100a00 */
[----:B------:R-:W2:Y:S11]  /*216e0*/  LDL.LU.64 R10, [R1+0x68] ;  /* 0x00006800010a7983 */ /* 0x000eb60000300a00 */
[----:B------:R-:W-:Y:S02]  /*216f0*/  @!UPT UIADD3 URZ, URZ, URZ, URZ ;  /* 0x0000003f3f3ff290 */ /* 0x000fe4000fffe03f */
[----:B------:R-:W-:Y:S02]  /*21700*/  STL.64 [R1+0x170], R24 ;  /* 0x0001701801007387 */ /* 0x000fe40000100a00 */
[----:B------:R0:W-:Y:S02]  /*21710*/  STL.64 [R1+0x178], R26 ;  /* 0x0001781a01007387 */ /* 0x0001e40000100a00 */
[----:B0-----:R-:W3:Y:S01]  /*21720*/  LDL.LU.64 R26, [R1+0x1d60] ;  /* 0x001d6000011a7983 */ /* 0x001ee20000300a00 */
[----:B------:R-:W3:Y:S02]  /*21730*/  LDL.LU.64 R24, [R1+0x1d58] ;  /* 0x001d580001187983 */ /* 0x000ee40000300a00 */
[----:B------:R-:W3:Y:S02]  /*21740*/  LDL.LU.64 R14, [R1+0x1d50] ;  /* 0x001d5000010e7983 */ /* 0x000ee40000300a00 */
[----:B------:R-:W-:Y:S01]  /*21750*/  IMAD.MOV.U32 R22, RZ, RZ, R12 ;  /* 0x000000ffff167224 */ /* 0x000fe200078e000c */
[C---:B---3--:R-:W-:Y:S11]  /*21760*/  HMMA.16816.F32 R24, R4.reuse, R14, R24 ;  /* 0x0000000e0418723c */ /* 0x048ff60000001818 */
[----:B------:R-:W-:Y:S11]  /*21770*/  @!UPT UIADD3 URZ, URZ, URZ, URZ ;  /* 0x0000003f3f3ff290 */ /* 0x000ff6000fffe03f */
[----:B------:R-:W-:Y:S01]  /*21780*/  @!UPT UIADD3 URZ, URZ, URZ, URZ ;  /* 0x0000003f3f3ff290 */ /* 0x000fe2000fffe03f */
[----:B------:R-:W-:Y:S01]  /*21790*/  STL.64 [R1+0x190], R24 ;  /* 0x0001901801007387 */ /* 0x000fe20000100a00 */
[----:B------:R0:W-:Y:S03]  /*217a0*/  STL.64 [R1+0x198], R26 ;  /* 0x0001981a01007387 */ /* 0x0001e60000100a00 */
[----:B0-----:R-:W3:Y:S01]  /*217b0*/  LDL.LU.64 R26, [R1+0x1d48] ;  /* 0x001d4800011a7983 */ /* 0x001ee20000300a00 */
[----:B------:R-:W4:Y:S02]  /*217c0*/  LDL.LU R12, [R1+0x240] ;  /* 0x00024000010c7983 */ /* 0x000f240000300800 */
[----:B------:R-:W-:Y:S02]  /*217d0*/  IMAD.MOV.U32 R25, RZ, RZ, R14 ;  /* 0x000000ffff197224 */ /* 0x000fe400078e000e */
[----:B------:R-:W4:Y:S02]  /*217e0*/  LDL.LU R13, [R1+0x244] ;  /* 0x00024400010d7983 */ /* 0x000f240000300800 */
[----:B------:R-:W-:Y:S01]  /*217f0*/  IMAD.MOV.U32 R24, RZ, RZ, R15 ;  /* 0x000000ffff187224 */ /* 0x000fe200078e000f */
[----:B------:R-:W4:Y:S01]  /*21800*/  LDL.LU R14, [R1+0x248] ;  /* 0x00024800010e7983 */ /* 0x000f220000300800 */
[----:B------:R-:W4:Y:S02]  /*21810*/  LDL.LU R15, [R1+0x24c] ;  /* 0x00024c00010f7983 */ /* 0x000f240000300800 */
[----:B------:R-:W3:Y:S01]  /*21820*/  LDL.LU.64 R8, [R1+0x1d40] ;  /* 0x001d400001087983 */ /* 0x000ee20000300a00 */
[----:B--2---:R-:W-:Y:S01]  /*21830*/  HMMA.16816.F32 R16, R4, R10, R16 ;  /* 0x0000000a0410723c */ /* 0x004fe20000001810 */
[----:B------:R-:W-:-:S02]  /*21840*/  IMAD.MOV.U32 R23, RZ, RZ, R3 ;  /* 0x000000ffff177224 */ /* 0x000fc400078e0003 */
[----:B------:R-:W-:Y:S02]  /*21850*/  IMAD.MOV.U32 R3, RZ, RZ, R10 ;  /* 0x000000ffff037224 */ /* 0x000fe400078e000a */
[----:B------:R-:W-:Y:S11]  /*21860*/  IMAD.MOV.U32 R29, RZ, RZ, R11 ;  /* 0x000000ffff1d7224 */ /* 0x000ff600078e000b */
[----:B------:R-:W-:Y:S08]  /*21870*/  @!UPT UIADD3 URZ, URZ, URZ, URZ ;  /* 0x0000003f3f3ff290 */ /* 0x000ff0000fffe03f */
[----:B------:R-:W-:Y:S02]  /*21880*/  IMAD.MOV.U32 R11, RZ, RZ, R18 ;  /* 0x000000ffff0b7224 */ /* 0x000fe400078e0012 */
[----:B------:R-:W-:Y:S01]  /*21890*/  IMAD.MOV.U32 R10, RZ, RZ, R19 ;  /* 0x000000ffff0a7224 */ /* 0x000fe200078e0013 */
[----:B------:R0:W-:Y:S01]  /*218a0*/  STL.64 [R1+0x1d0], R16 ;  /* 0x0001d01001007387 */ /* 0x0001e20000100a00 */
[----:B------:R-:W2:Y:S03]  /*218b0*/  LDL.LU.64 R18, [R1+0x1d38] ;  /* 0x001d380001127983 */ /* 0x000ea60000300a00 */
[----:B0-----:R-:W2:Y:S01]  /*218c0*/  LDL.LU.64 R16, [R1+0x1d30] ;  /* 0x001d300001107983 */ /* 0x001ea20000300a00 */
[----:B------:R-:W-:Y:S03]  /*218d0*/  STL.64 [R1+0x1bd8], R10 ;  /* 0x001bd80a01007387 */ /* 0x000fe60000100a00 */
        /* <DEDUP_REMOVED lines=12> */
[----:B---3--:R0:W-:Y:S01]  /*219a0*/  STL.64 [R1+0x1ca0], R10 ;  /* 0x001ca00a01007387 */ /* 0x0081e20000100a00 */
[----:B--2---:R-:W-:Y:S02]  /*219b0*/  STL.64 [R1+0x1c98], R8 ;  /* 0x001c980801007387 */ /* 0x004fe40000100a00 */
[----:B0-----:R-:W-:-:S02]  /*219c0*/  IMAD.MOV.U32 R10, RZ, RZ, R3 ;  /* 0x000000ffff0a7224 */ /* 0x001fc400078e0003 */
[----:B------:R-:W-:Y:S01]  /*219d0*/  IMAD.MOV.U32 R11, RZ, RZ, R29 ;  /* 0x000000ffff0b7224 */ /* 0x000fe200078e001d */
[----:B------:R-:W2:Y:S01]  /*219e0*/  LDL.LU R3, [R1+0x1d2c] ;  /* 0x001d2c0001037983 */ /* 0x000ea20000300800 */
[----:B------:R-:W3:Y:S03]  /*219f0*/  LDL.LU R29, [R1+0x1d28] ;  /* 0x001d2800011d7983 */ /* 0x000ee60000300800 */
[----:B------:R0:W-:Y:S02]  /*21a00*/  STL.64 [R1+0x1cb0], R10 ;  /* 0x001cb00a01007387 */ /* 0x0001e40000100a00 */
[----:B0-----:R-:W-:Y:S02]  /*21a10*/  IMAD.MOV.U32 R10, RZ, RZ, R25 ;  /* 0x000000ffff0a7224 */ /* 0x001fe400078e0019 */
[----:B------:R-:W-:-:S05]  /*21a20*/  IMAD.MOV.U32 R11, RZ, RZ, R24 ;  /* 0x000000ffff0b7224 */ /* 0x000fca00078e0018 */
        /* <DEDUP_REMOVED lines=8> */
[----:B------:R-:W4:Y:S01]  /*21ab0*/  LDL.LU R16, [R1+0x260] ;  /* 0x0002600001107983 */ /* 0x000f220000300800 */
[----:B------:R0:W-:Y:S02]  /*21ac0*/  STL.64 [R1+0x1f0], R12 ;  /* 0x0001f00c01007387 */ /* 0x0001e40000100a00 */
[----:B------:R-:W-:Y:S02]  /*21ad0*/  IMAD.MOV.U32 R10, RZ, RZ, R17 ;  /* 0x000000ffff0a7224 */ /* 0x000fe400078e0011 */
[----:B------:R1:W-:Y:S01]  /*21ae0*/  STL.64 [R1+0x1f8], R14 ;  /* 0x0001f80e01007387 */ /* 0x0003e20000100a00 */
[----:B------:R-:W4:Y:S01]  /*21af0*/  LDL.LU R17, [R1+0x264] ;  /* 0x0002640001117983 */ /* 0x000f220000300800 */
[----:B------:R-:W4:Y:S02]  /*21b00*/  LDL.LU R18, [R1+0x268] ;  /* 0x0002680001127983 */ /* 0x000f240000300800 */
[----:B------:R-:W4:Y:S01]  /*21b10*/  LDL.LU R19, [R1+0x26c] ;  /* 0x00026c0001137983 */ /* 0x000f220000300800 */
[----:B0-----:R-:W2:Y:S01]  /*21b20*/  LDL.LU R12, [R1+0x230] ;  /* 0x00023000010c7983 */ /* 0x001ea20000300800 */
[----:B------:R-:W2:Y:S02]  /*21b30*/  LDL.LU R13, [R1+0x234] ;  /* 0x00023400010d7983 */ /* 0x000ea40000300800 */
[----:B-1----:R-:W2:Y:S02]  /*21b40*/  LDL.LU R14, [R1+0x238] ;  /* 0x00023800010e7983 */ /* 0x002ea40000300800 */
[----:B------:R-:W2:Y:S01]  /*21b50*/  LDL.LU R15, [R1+0x23c] ;  /* 0x00023c00010f7983 */ /* 0x000ea20000300800 */
[----:B------:R0:W-:Y:S01]  /*21b60*/  STL.64 [R1+0x1ca8], R22 ;  /* 0x001ca81601007387 */ /* 0x0001e20000100a00 */
[----:B------:R-:W2:Y:S02]  /*21b70*/  LDL.LU R20, [R1+0x2a0] ;  /* 0x0002a00001147983 */ /* 0x000ea40000300800 */
[----:B------:R-:W2:Y:S01]  /*21b80*/  LDL.LU R21, [R1+0x2a4] ;  /* 0x0002a40001157983 */ /* 0x000ea20000300800 */
[----:B0-----:R-:W2:Y:S01]  /*21b90*/  LDL.LU R22, [R1+0x2a8] ;  /* 0x0002a80001167983 */ /* 0x001ea20000300800 */
[----:B------:R-:W2:Y:S03]  /*21ba0*/  LDL.LU R23, [R1+0x2ac] ;  /* 0x0002ac0001177983 */ /* 0x000ea60000300800 */
[----:B--2---:R-:W-:Y:S01]  /*21bb0*/  STL.64 [R1+0x1cc0], R22 ;  /* 0x001cc01601007387 */ /* 0x004fe20000100a00 */
[----:B------:R0:W-:Y:S03]  /*21bc0*/  STL.64 [R1+0x1cb8], R20 ;  /* 0x001cb81401007387 */ /* 0x0001e60000100a00 */
[----:B0-----:R-:W2:Y:S01]  /*21bd0*/  LDL.LU R20, [R1+0x290] ;  /* 0x0002900001147983 */ /* 0x001ea20000300800 */
[----:B------:R-:W2:Y:S02]  /*21be0*/  LDL.LU R21, [R1+0x294] ;  /* 0x0002940001157983 */ /* 0x000ea40000300800 */
[----:B------:R-:W2:Y:S02]  /*21bf0*/  LDL.LU R22, [R1+0x298] ;  /* 0x0002980001167983 */ /* 0x000ea40000300800 */
[----:B------:R-:W2:Y:S02]  /*21c00*/  LDL.LU R23, [R1+0x29c] ;  /* 0x00029c0001177983 */ /* 0x000ea40000300800 */
[----:B--2---:R-:W-:Y:S01]  /*21c10*/  STL.64 [R1+0x1cd8], R22 ;  /* 0x001cd81601007387 */ /* 0x004fe20000100a00 */
[----:B------:R0:W-:Y:S03]  /*21c20*/  STL.64 [R1+0x1cd0], R20 ;  /* 0x001cd01401007387 */ /* 0x0001e60000100a00 */
[----:B0-----:R-:W2:Y:S01]  /*21c30*/  LDL.LU R20, [R1+0x250] ;  /* 0x0002500001147983 */ /* 0x001ea20000300800 */
[----:B------:R-:W2:Y:S02]  /*21c40*/  LDL.LU R21, [R1+0x254] ;  /* 0x0002540001157983 */ /* 0x000ea40000300800 */
[----:B------:R-:W2:Y:S02]  /*21c50*/  LDL.LU R22, [R1+0x258] ;  /* 0x0002580001167983 */ /* 0x000ea40000300800 */
[----:B------:R-:W2:Y:S01]  /*21c60*/  LDL.LU R23, [R1+0x25c] ;  /* 0x00025c0001177983 */ /* 0x000ea20000300800 */
[C---:B----4-:R-:W-:Y:S01]  /*21c70*/  HMMA.16816.F32 R16, R4.reuse, R26, R16 ;  /* 0x0000001a0410723c */ /* 0x050fe20000001810 */
[----:B--2---:R-:W-:Y:S01]  /*21c80*/  STL.64 [R1+0x1cf0], R22 ;  /* 0x001cf01601007387 */ /* 0x004fe20000100a00 */
[----:B------:R0:W-:Y:S03]  /*21c90*/  STL.64 [R1+0x1ce8], R20 ;  /* 0x001ce81401007387 */ /* 0x0001e60000100a00 */
[----:B0-----:R-:W2:Y:S01]  /*21ca0*/  LDL.LU R20, [R1+0x210] ;  /* 0x0002100001147983 */ /* 0x001ea20000300800 */
[----:B------:R-:W2:Y:S02]  /*21cb0*/  LDL.LU R21, [R1+0x214] ;  /* 0x0002140001157983 */ /* 0x000ea40000300800 */
[----:B------:R-:W4:Y:S02]  /*21cc0*/  LDL.LU R22, [R1+0x218] ;  /* 0x0002180001167983 */ /* 0x000f240000300800 */
[----:B------:R-:W4:Y:S02]  /*21cd0*/  LDL.LU R23, [R1+0x21c] ;  /* 0x00021c0001177983 */ /* 0x000f240000300800 */
[----:B----4-:R-:W-:Y:S01]  /*21ce0*/  STL.64 [R1+0x1d08], R22 ;  /* 0x001d081601007387 */ /* 0x010fe20000100a00 */
[----:B--2---:R0:W-:Y:S03]  /*21cf0*/  STL.64 [R1+0x1d00], R20 ;  /* 0x001d001401007387 */ /* 0x0041e60000100a00 */
[----:B0-----:R-:W2:Y:S01]  /*21d00*/  LDL.LU R20, [R1+0x220] ;  /* 0x0002200001147983 */ /* 0x001ea20000300800 */
[----:B------:R-:W2:Y:S02]  /*21d10*/  LDL.LU R21, [R1+0x224] ;  /* 0x0002240001157983 */ /* 0x000ea40000300800 */
[----:B------:R-:W2:Y:S02]  /*21d20*/  LDL.LU R22, [R1+0x228] ;  /* 0x0002280001167983 */ /* 0x000ea40000300800 */
[----:B------:R-:W2:Y:S02]  /*21d30*/  LDL.LU R23, [R1+0x22c] ;  /* 0x00022c0001177983 */ /* 0x000ea40000300800 */
[----:B------:R-:W-:Y:S01]  /*21d40*/  STL.64 [R1+0x370], R16 ;  /* 0x0003701001007387 */ /* 0x000fe20000100a00 */
[----:B------:R0:W-:Y:S03]  /*21d50*/  STL.64 [R1+0x378], R18 ;  /* 0x0003781201007387 */ /* 0x0001e60000100a00 */
[----:B0-----:R-:W4:Y:S02]  /*21d60*/  LDL.LU.64 R18, [R1+0x1d20] ;  /* 0x001d200001127983 */ /* 0x001f240000300a00 */
[----:B----4-:R-:W-:Y:S02]  /*21d70*/  HMMA.16816.F32 R4, R4, R18, R12 ;  /* 0x000000120404723c */ /* 0x010fe4000000180c */
[----:B------:R-:W2:Y:S01]  /*21d80*/  LDL.LU.64 R14, [R1+0x1d18] ;  /* 0x001d1800010e7983 */ /* 0x000ea20000300a00 */
[----:B------:R-:W2:Y:S11]  /*21d90*/  LDL.LU.64 R12, [R1+0x1d10] ;  /* 0x001d1000010c7983 */ /* 0x000eb60000300a00 */
[----:B------:R-:W-:Y:S09]  /*21da0*/  @!UPT UIADD3 URZ, URZ, URZ, URZ ;  /* 0x0000003f3f3ff290 */ /* 0x000ff2000fffe03f */
[----:B------:R-:W-:Y:S01]  /*21db0*/  STL.64 [R1+0x360], R4 ;  /* 0x0003600401007387 */ /* 0x000fe20000100a00 */
[----:B------:R-:W-:Y:S01]  /*21dc0*/  STL.64 [R1+0x368], R6 ;  /* 0x0003680601007387 */ /* 0x000fe20000100a00 */
[C---:B--2---:R-:W-:Y:S02]  /*21dd0*/  HMMA.16816.F32 R8, R12.reuse, R10, R20 ;  /* 0x0000000a0c08723c */ /* 0x044fe40000001814 */
[----:B------:R-:W2:Y:S01]  /*21de0*/  LDL.LU.64 R22, [R1+0x1d08] ;  /* 0x001d080001167983 */ /* 0x000ea20000300a00 */
[----:B------:R-:W2:Y:S11]  /*21df0*/  LDL.LU.64 R20, [R1+0x1d00] ;  /* 0x001d000001147983 */ /* 0x000eb60000300a00 */
[----:B------:R-:W-:Y:S09]  /*21e00*/  @!UPT UIADD3 URZ, URZ, URZ, URZ ;  /* 0x0000003f3f3ff290 */ /* 0x000ff2000fffe03f */
[----:B------:R-:W-:Y:S01]  /*21e10*/  STL.64 [R1+0x350], R8 ;  /* 0x0003500801007387 */ /* 0x000fe20000100a00 */
[----:B------:R0:W-:Y:S03]  /*21e20*/  STL.64 [R1+0x358], R10 ;  /* 0x0003580a01007387 */ /* 0x0001e60000100a00 */
[----:B0-----:R-:W2:Y:S02]  /*21e30*/  LDL.LU.64 R10, [R1+0x1cf8] ;  /* 0x001cf800010a7983 */ /* 0x001ea40000300a00 */
        /* <DEDUP_REMOVED lines=22> */
[----:B------:R-:W2:Y:S11]  /*21fa0*/  LDL.LU.64 R22, [R1+0x1ca8] ;  /* 0x001ca80001167983 */ /* 0x000eb60000300a00 */
[----:B------:R-:W-:Y:S10]  /*21fb0*/  @!UPT UIADD3 URZ, URZ, URZ, URZ ;  /* 0x0000003f3f3ff290 */ /* 0x000ff4000fffe03f */
[----:B------:R-:W-:Y:S01]  /*21fc0*/  STL.64 [R1+0x250], R8 ;  /* 0x0002500801007387 */ /* 0x000fe20000100a00 */
[----:B------:R0:W-:Y:S03]  /*21fd0*/  STL.64 [R1+0x258], R10 ;  /* 0x0002580a01007387 */ /* 0x0001e60000100a00 */
        /* <DEDUP_REMOVED lines=8> */
[----:B0-----:R-:W4:Y:S01]  /*22060*/  LDL.LU.64 R22, [R1+0x1c80] ;  /* 0x001c800001167983 */ /* 0x001f220000300a00 */
[----:B------:R-:W4:Y:S02]  /*22070*/  LDL.LU.64 R20, [R1+0x1c78] ;  /* 0x001c780001147983 */ /* 0x000f240000300a00 */
[C---:B----4-:R-:W-:Y:S01]  /*22080*/  HMMA.16816.F32 R24, R12.reuse, R26, R20 ;  /* 0x0000001a0c18723c */ /* 0x050fe20000001814 */
[----:B------:R-:W4:Y:S01]  /*22090*/  LDL.LU.64 R22, [R1+0x1c70] ;  /* 0x001c700001167983 */ /* 0x000f220000300a00 */
[----:B------:R-:W4:Y:S11]  /*220a0*/  LDL.LU.64 R20, [R1+0x1c68] ;  /* 0x001c680001147983 */ /* 0x000f360000300a00 */
[----:B------:R-:W-:Y:S10]  /*220b0*/  @!UPT UIADD3 URZ, URZ, URZ, URZ ;  /* 0x0000003f3f3ff290 */ /* 0x000ff4000fffe03f */
[----:B------:R-:W-:Y:S01]  /*220c0*/  STL.64 [R1+0x230], R24 ;  /* 0x0002301801007387 */ /* 0x000fe20000100a00 */
[----:B------:R0:W-:Y:S03]  /*220d0*/  STL.64 [R1+0x238], R26 ;  /* 0x0002381a01007387 */ /* 0x0001e60000100a00 */
[----:B0-----:R-:W2:Y:S01]  /*220e0*/  LDL.LU.64 R26, [R1+0x1c60] ;  /* 0x001c6000011a7983 */ /* 0x001ea20000300a00 */
[----:B------:R-:W2:Y:S02]  /*220f0*/  LDL.LU.64 R24, [R1+0x1c58] ;  /* 0x001c580001187983 */ /* 0x000ea40000300a00 */
[----:B--2---:R-:W-:Y:S01]  /*22100*/  HMMA.16816.F32 R12, R12, R18, R24 ;  /* 0x000000120c0c723c */ /* 0x004fe20000001818 */
[----:B------:R-:W2:Y:S01]  /*22110*/  LDL.LU.64 R24, [R1+0x1c50] ;  /* 0x001c500001187983 */ /* 0x000ea20000300a00 */
[----:B------:R-:W2:Y:S02]  /*22120*/  LDL.LU.64 R18, [R1+0x1c48] ;  /* 0x001c480001127983 */ /* 0x000ea40000300a00 */
[----:B------:R-:W2:Y:S02]  /*22130*/  LDL.LU.64 R16, [R1+0x1c40] ;  /* 0x001c400001107983 */ /* 0x000ea40000300a00 */
[----:B------:R-:W-:Y:S11]  /*22140*/  IMAD.MOV.U32 R7, RZ, RZ, R0 ;  /* 0x000000ffff077224 */ /* 0x000ff600078e0000 */
[----:B------:R-:W-:Y:S06]  /*22150*/  @!UPT UIADD3 URZ, URZ, URZ, URZ ;  /* 0x0000003f3f3ff290 */ /* 0x000fec000fffe03f */
[----:B------:R0:W-:Y:S01]  /*22160*/  STL.64 [R1+0x210], R12 ;  /* 0x0002100c01007387 */ /* 0x0001e20000100a00 */
[----:B------:R-:W-:Y:S03]  /*22170*/  STL.64 [R1+0x218], R14 ;  /* 0x0002180e01007387 */ /* 0x000fe60000100a00 */
[----:B0-----:R-:W3:Y:S01]  /*22180*/  LDL.LU.64 R12, [R1+0xc0] ;  /* 0x0000c000010c7983 */ /* 0x001ee20000300a00 */
[C---:B--2---:R-:W-:Y:S01]  /*22190*/  HMMA.16816.F32 R8, R16.reuse, R24, R8 ;  /* 0x000000181008723c */ /* 0x044fe20000001808 */
[----:B------:R-:W-:Y:S11]  /*221a0*/  IMAD.MOV.U32 R0, RZ, RZ, R25 ;  /* 0x000000ffff007224 */ /* 0x000ff600078e0019 */
[----:B------:R-:W-:Y:S11]  /*221b0*/  @!UPT UIADD3 URZ, URZ, URZ, URZ ;  /* 0x0000003f3f3ff290 */ /* 0x000ff6000fffe03f */
[----:B------:R-:W-:Y:S01]  /*221c0*/  STL.64 [R1+0x220], R8 ;  /* 0x0002200801007387 */ /* 0x000fe20000100a00 */
[----:B------:R0:W-:Y:S02]  /*221d0*/  STL.64 [R1+0x228], R10 ;  /* 0x0002280a01007387 */ /* 0x0001e40000100a00 */
[----:B0-----:R-:W-:Y:S02]  /*221e0*/  IMAD.MOV.U32 R10, RZ, RZ, R24 ;  /* 0x000000ffff0a7224 */ /* 0x001fe400078e0018 */
[----:B------:R-:W4:Y:S01]  /*221f0*/  LDL.LU.64 R24, [R1+0x1c38] ;  /* 0x001c380001187983 */ /* 0x000f220000300a00 */
[----:B---3--:R-:W-:Y:S02]  /*22200*/  IMAD.MOV.U32 R4, RZ, RZ, R29 ;  /* 0x000000ffff047224 */ /* 0x008fe400078e001d */
[----:B------:R-:W-:Y:S02]  /*22210*/  IMAD.MOV.U32 R5, RZ, RZ, R3 ;  /* 0x000000ffff057224 */ /* 0x000fe400078e0003 */
[----:B------:R-:W-:Y:S01]  /*22220*/  IMAD.MOV.U32 R6, RZ, RZ, R2 ;  /* 0x000000ffff067224 */ /* 0x000fe200078e0002 */
[C---:B----4-:R-:W-:Y:S01]  /*22230*/  HMMA.16816.F32 R24, R16.reuse, R24, R20 ;  /* 0x000000181018723c */ /* 0x050fe20000001814 */
[----:B------:R-:W2:Y:S11]  /*22240*/  LDL.LU.64 R20, [R1+0x1c30] ;  /* 0x001c300001147983 */ /* 0x000eb60000300a00 */
[----:B------:R-:W-:Y:S11]  /*22250*/  @!UPT UIADD3 URZ, URZ, URZ, URZ ;  /* 0x0000003f3f3ff290 */ /* 0x000ff6000fffe03f */
[----:B------:R-:W-:Y:S01]  /*22260*/  STL [R1+0x2a4], R25 ;  /* 0x0002a41901007387 */ /* 0x000fe20000100800 */
[----:B------:R0:W-:Y:S02]  /*22270*/  STL.64 [R1+0x2a8], R26 ;  /* 0x0002a81a01007387 */ /* 0x0001e40000100a00 */
[----:B0-----:R-:W-:Y:S01]  /*22280*/  IMAD.MOV.U32 R27, RZ, RZ, R24 ;  /* 0x000000ffff1b7224 */ /* 0x001fe200078e0018 */
[----:B------:R-:W3:Y:S01]  /*22290*/  LDL.LU R26, [R1+0x1c28] ;  /* 0x001c2800011a7983 */ /* 0x000ee20000300800 */
[----:B------:R-:W4:Y:S02]  /*222a0*/  LDL.LU.64 R24, [R1+0x1c20] ;  /* 0x001c200001187983 */ /* 0x000f240000300a00 */
[----:B------:R-:W4:Y:S01]  /*222b0*/  LDL.LU.64 R22, [R1+0x1c18] ;  /* 0x001c180001167983 */ /* 0x000f220000300a00 */
[----:B--2---:R-:W-:Y:S01]  /*222c0*/  HMMA.16816.F32 R4, R16, R20, R4 ;  /* 0x000000141004723c */ /* 0x004fe20000001804 */
[----:B------:R-:W-:Y:S02]  /*222d0*/  IMAD.MOV.U32 R3, RZ, RZ, R20 ;  /* 0x000000ffff037224 */ /* 0x000fe400078e0014 */
[----:B------:R-:W-:-:S02]  /*222e0*/  IMAD.MOV.U32 R2, RZ, RZ, R21 ;  /* 0x000000ffff027224 */ /* 0x000fc400078e0015 */
[----:B------:R-:W2:Y:S11]  /*222f0*/  LDL.LU.64 R20, [R1+0x1c10] ;  /* 0x001c100001147983 */ /* 0x000eb60000300a00 */
[----:B------:R-:W-:Y:S07]  /*22300*/  @!UPT UIADD3 URZ, URZ, URZ, URZ ;  /* 0x0000003f3f3ff290 */ /* 0x000fee000fffe03f */
[----:B------:R-:W-:Y:S01]  /*22310*/  STL.64 [R1+0x2c0], R4 ;  /* 0x0002c00401007387 */ /* 0x000fe20000100a00 */
[----:B------:R2:W-:Y:S02]  /*22320*/  STL [R1+0x2c8], R6 ;  /* 0x0002c80601007387 */ /* 0x0005e40000100800 */
[----:B------:R-:W-:-:S05]  /*22330*/  IMAD.MOV.U32 R29, RZ, RZ, R7 ;  /* 0x000000ffff1d7224 */ /* 0x000fca00078e0007 */
[----:B------:R-:W-:Y:S04]  /*22340*/  STL [R1+0x1ab0], R29 ;  /* 0x001ab01d01007387 */ /* 0x000fe80000100800 */
[----:B---3--:R-:W-:Y:S01]  /*22350*/  STL.64 [R1+0x1b80], R26 ;  /* 0x001b801a01007387 */ /* 0x008fe20000100a00 */
[----:B----4-:R0:W-:Y:S01]  /*22360*/  STL.64 [R1+0x1b78], R24 ;  /* 0x001b781801007387 */ /* 0x0101e20000100a00 */
[C---:B--2---:R-:W-:Y:S11]  /*22370*/  HMMA.16816.F32 R4, R16.reuse, R24, R20 ;  /* 0x000000181004723c */ /* 0x044ff60000001814 */
[----:B------:R-:W-:Y:S11]  /*22380*/  @!UPT UIADD3 URZ, URZ, URZ, URZ ;  /* 0x0000003f3f3ff290 */ /* 0x000ff6000fffe03f */
[----:B------:R-:W-:Y:S01]  /*22390*/  @!UPT UIADD3 URZ, URZ, URZ, URZ ;  /* 0x0000003f3f3ff290 */ /* 0x000fe2000fffe03f */
[----:B------:R-:W-:Y:S01]  /*223a0*/  STL.64 [R1+0x2d0], R4 ;  /* 0x0002d00401007387 */ /* 0x000fe20000100a00 */
[----:B------:R-:W-:Y:S02]  /*223b0*/  STL.64 [R1+0x2d8], R6 ;  /* 0x0002d80601007387 */ /* 0x000fe40000100a00 */
[----:B0-----:R-:W2:Y:S02]  /*223c0*/  LDL.LU R24, [R1+0x160] ;  /* 0x0001600001187983 */ /* 0x001ea40000300800 */
[----:B------:R-:W2:Y:S01]  /*223d0*/  LDL.LU R25, [R1+0x164] ;  /* 0x0001640001197983 */ /* 0x000ea20000300800 */
[----:B------:R-:W3:Y:S01]  /*223e0*/  LDL.LU R26, [R1+0x168] ;  /* 0x00016800011a7983 */ /* 0x000ee20000300800 */
[----:B------:R-:W3:Y:S02]  /*223f0*/  LDL.LU R27, [R1+0x16c] ;  /* 0x00016c00011b7983 */ /* 0x000ee40000300800 */
[----:B------:R-:W4:Y:S02]  /*22400*/  LDL.LU R20, [R1+0x1b0] ;  /* 0x0001b00001147983 */ /* 0x000f240000300800 */
[----:B------:R-:W4:Y:S01]  /*22410*/  LDL.LU R21, [R1+0x1b4] ;  /* 0x0001b40001157983 */ /* 0x000f220000300800 */
[----:B------:R-:W2:Y:S01]  /*22420*/  LDL.LU R22, [R1+0x1b8] ;  /* 0x0001b80001167983 */ /* 0x000ea20000300800 */
[----:B------:R-:W2:Y:S03]  /*22430*/  LDL.LU R23, [R1+0x1bc] ;  /* 0x0001bc0001177983 */ /* 0x000ea60000300800 */
[----:B--2---:R-:W-:Y:S01]  /*22440*/  STL.64 [R1+0x1be8], R22 ;  /* 0x001be81601007387 */ /* 0x004fe20000100a00 */
[----:B----4-:R0:W-:Y:S03]  /*22450*/  STL.64 [R1+0x1be0], R20 ;  /* 0x001be01401007387 */ /* 0x0101e60000100a00 */
[----:B0-----:R-:W2:Y:S01]  /*22460*/  LDL.LU R20, [R1+0x2b0] ;  /* 0x0002b00001147983 */ /* 0x001ea20000300800 */
[----:B------:R-:W2:Y:S02]  /*22470*/  LDL.LU R21, [R1+0x2b4] ;  /* 0x0002b40001157983 */ /* 0x000ea40000300800 */
[----:B------:R-:W4:Y:S02]  /*22480*/  LDL.LU R22, [R1+0x2b8] ;  /* 0x0002b80001167983 */ /* 0x000f240000300800 */
[----:B------:R-:W4:Y:S01]  /*22490*/  LDL.LU R23, [R1+0x2bc] ;  /* 0x0002bc0001177983 */ /* 0x000f220000300800 */
[----:B------:R-:W2:Y:S01]  /*224a0*/  LDL.LU R4, [R1+0x2e0] ;  /* 0x0002e00001047983 */ /* 0x000ea20000300800 */
        /* <DEDUP_REMOVED lines=9> */
[----:B----4-:R-:W-:Y:S01]  /*22540*/  STL.64 [R1+0x1bf8], R22 ;  /* 0x001bf81601007387 */ /* 0x010fe20000100a00 */
[----:B------:R0:W-:Y:S02]  /*22550*/  STL.64 [R1+0x1bf0], R20 ;  /* 0x001bf01401007387 */ /* 0x0001e40000100a00 */
[----:B------:R-:W4:Y:S01]  /*22560*/  LDL.64 R8, [R1+0xe0] ;  /* 0x0000e00001087983 */ /* 0x000f220000100a00 */
[----:B0-----:R-:W4:Y:S01]  /*22570*/  LDL.64 R20, [R1+0xb0] ;  /* 0x0000b00001147983 */ /* 0x001f220000100a00 */
[----:B---3--:R-:W-:Y:S02]  /*22580*/  STL.64 [R1+0x1b90], R26 ;  /* 0x001b901a01007387 */ /* 0x008fe40000100a00 */
[----:B------:R0:W-:Y:S02]  /*22590*/  STL.64 [R1+0x1b88], R24 ;  /* 0x001b881801007387 */ /* 0x0001e40000100a00 */
[----:B0-----:R-:W3:Y:S01]  /*225a0*/  LDL.LU R24, [R1+0x180] ;  /* 0x0001800001187983 */ /* 0x001ee20000300800 */
[----:B------:R-:W3:Y:S02]  /*225b0*/  LDL.LU R25, [R1+0x184] ;  /* 0x0001840001197983 */ /* 0x000ee40000300800 */
[----:B------:R-:W3:Y:S02]  /*225c0*/  LDL.LU R26, [R1+0x188] ;  /* 0x00018800011a7983 */ /* 0x000ee40000300800 */
[----:B------:R-:W-:Y:S01]  /*225d0*/  IMAD.MOV.U32 R27, RZ, RZ, R28 ;  /* 0x000000ffff1b7224 */ /* 0x000fe200078e001c */
[----:B--2---:R-:W-:Y:S11]  /*225e0*/  HMMA.16816.F32 R4, R16, R12, R4 ;  /* 0x0000000c1004723c */ /* 0x004ff60000001804 */
[----:B------:R-:W-:Y:S11]  /*225f0*/  @!UPT UIADD3 URZ, URZ, URZ, URZ ;  /* 0x0000003f3f3ff290 */ /* 0x000ff6000fffe03f */
[----:B------:R-:W-:Y:S02]  /*22600*/  @!UPT UIADD3 URZ, URZ, URZ, URZ ;  /* 0x0000003f3f3ff290 */ /* 0x000fe4000fffe03f */
[----:B------:R-:W-:Y:S01]  /*22610*/  IMAD.MOV.U32 R28, RZ, RZ, R6 ;  /* 0x000000ffff1c7224 */ /* 0x000fe200078e0006 */
[----:B---3--:R-:W-:Y:S01]  /*22620*/  STL.64 [R1+0x1bb0], R26 ;  /* 0x001bb01a01007387 */ /* 0x008fe20000100a00 */
[----:B------:R0:W-:Y:S02]  /*22630*/  STL.64 [R1+0x1ba8], R24 ;  /* 0x001ba81801007387 */ /* 0x0001e40000100a00 */
[----:B------:R-:W2:Y:S02]  /*22640*/  LDL R29, [R1+0xc58] ;  /* 0x000c5800011d7983 */ /* 0x000ea40000100800 */
[----:B------:R1:W-:Y:S02]  /*22650*/  STL.64 [R1+0x2f0], R4 ;  /* 0x0002f00401007387 */ /* 0x0003e40000100a00 */
[----:B0-----:R-:W-:Y:S02]  /*22660*/  IMAD.MOV.U32 R25, RZ, RZ, R0 ;  /* 0x000000ffff197224 */ /* 0x001fe400078e0000 */
[----:B------:R-:W-:-:S02]  /*22670*/  IMAD.MOV.U32 R0, RZ, RZ, R7 ;  /* 0x000000ffff007224 */ /* 0x000fc400078e0007 */
[----:B------:R-:W4:Y:S01]  /*22680*/  LDL.LU.64 R6, [R1+0x1c08] ;  /* 0x001c080001067983 */ /* 0x000f220000300a00 */
[----:B-1----:R-:W4:Y:S02]  /*22690*/  LDL.LU.64 R4, [R1+0x1c00] ;  /* 0x001c000001047983 */ /* 0x002f240000300a00 */
[----:B------:R0:W-:Y:S02]  /*226a0*/  STL.64 [R1+0x1b70], R12 ;  /* 0x001b700c01007387 */ /* 0x0001e40000100a00 */
[----:B0-----:R-:W3:Y:S01]  /*226b0*/  LDL.LU R12, [R1+0x150] ;  /* 0x00015000010c7983 */ /* 0x001ee20000300800 */
[----:B------:R-:W3:Y:S02]  /*226c0*/  LDL.LU R13, [R1+0x154] ;  /* 0x00015400010d7983 */ /* 0x000ee40000300800 */
[----:B------:R-:W2:Y:S02]  /*226d0*/  LDL.LU R14, [R1+0x158] ;  /* 0x00015800010e7983 */ /* 0x000ea40000300800 */
[----:B------:R-:W2:Y:S02]  /*226e0*/  LDL.LU R15, [R1+0x15c] ;  /* 0x00015c00010f7983 */ /* 0x000ea40000300800 */
[----:B--2---:R-:W-:Y:S01]  /*226f0*/  STL.64 [R1+0x1ba0], R14 ;  /* 0x001ba00e01007387 */ /* 0x004fe20000100a00 */
[----:B---3--:R0:W-:Y:S03]  /*22700*/  STL.64 [R1+0x1b98], R12 ;  /* 0x001b980c01007387 */ /* 0x0081e60000100a00 */
[----:B0-----:R-:W2:Y:S01]  /*22710*/  LDL.64 R12, [R1+0x10] ;  /* 0x00001000010c7983 */ /* 0x001ea20000100a00 */
[----:B----4-:R-:W-:Y:S03]  /*22720*/  HMMA.16816.F32 R4, R16, R20, R4 ;  /* 0x000000141004723c */ /* 0x010fe60000001804 */
[----:B--2---:R0:W-:Y:S04]  /*22730*/  STL.64 [R1+0x1bb8], R12 ;  /* 0x001bb80c01007387 */ /* 0x0041e80000100a00 */
[----:B0-----:R-:W2:Y:S01]  /*22740*/  LDL.LU R12, [R1+0x1a0] ;  /* 0x0001a000010c7983 */ /* 0x001ea20000300800 */
[----:B------:R-:W2:Y:S02]  /*22750*/  LDL.LU R13, [R1+0x1a4] ;  /* 0x0001a400010d7983 */ /* 0x000ea40000300800 */
[----:B------:R-:W2:Y:S02]  /*22760*/  LDL.LU R14, [R1+0x1a8] ;  /* 0x0001a800010e7983 */ /* 0x000ea40000300800 */
[----:B------:R-:W2:Y:S01]  /*22770*/  LDL.LU R15, [R1+0x1ac] ;  /* 0x0001ac00010f7983 */ /* 0x000ea20000300800 */
[----:B------:R0:W-:Y:S01]  /*22780*/  STL [R1+0x1ab8], R0 ;  /* 0x001ab80001007387 */ /* 0x0001e20000100800 */
[----:B------:R-:W-:Y:S09]  /*22790*/  STL [R1+0x1ab4], R28 ;  /* 0x001ab41c01007387 */ /* 0x000ff20000100800 */
[----:B------:R1:W-:Y:S02]  /*227a0*/  STL.64 [R1+0x300], R4 ;  /* 0x0003000401007387 */ /* 0x0003e40000100a00 */
[----:B------:R3:W-:Y:S01]  /*227b0*/  STL.64 [R1+0x308], R6 ;  /* 0x0003080601007387 */ /* 0x0007e20000100a00 */
[----:B------:R-:W4:Y:S01]  /*227c0*/  LDL.LU.64 R22, [R1+0x1bf8] ;  /* 0x001bf80001167983 */ /* 0x000f220000300a00 */
[----:B0-----:R-:W-:-:S02]  /*227d0*/  IMAD.MOV.U32 R0, RZ, RZ, R21 ;  /* 0x000000ffff007224 */ /* 0x001fc400078e0015 */
[----:B-1----:R-:W-:Y:S02]  /*227e0*/  IMAD.MOV.U32 R4, RZ, RZ, R20 ;  /* 0x000000ffff047224 */ /* 0x002fe400078e0014 */
[----:B------:R-:W4:Y:S01]  /*227f0*/  LDL.LU.64 R20, [R1+0x1bf0] ;  /* 0x001bf00001147983 */ /* 0x000f220000300a00 */
[----:B------:R-:W-:Y:S02]  /*22800*/  IMAD.MOV.U32 R24, RZ, RZ, R10 ;  /* 0x000000ffff187224 */ /* 0x000fe400078e000a */
[----:B---3--:R-:W-:Y:S02]  /*22810*/  IMAD.MOV.U32 R6, RZ, RZ, R8 ;  /* 0x000000ffff067224 */ /* 0x008fe400078e0008 */
[----:B------:R-:W-:Y:S01]  /*22820*/  IMAD.MOV.U32 R5, RZ, RZ, R9 ;  /* 0x000000ffff057224 */ /* 0x000fe200078e0009 */
[C---:B----4-:R-:W-:Y:S11]  /*22830*/  HMMA.16816.F32 R20, R16.reuse, R8, R20 ;  /* 0x000000081014723c */ /* 0x050ff60000001814 */
[----:B------:R-:W-:Y:S11]  /*22840*/  @!UPT UIADD3 URZ, URZ, URZ, URZ ;  /* 0x0000003f3f3ff290 */ /* 0x000ff6000fffe03f */
[----:B------:R-:W-:Y:S01]  /*22850*/  @!UPT UIADD3 URZ, URZ, URZ, URZ ;  /* 0x0000003f3f3ff290 */ /* 0x000fe2000fffe03f */
[----:B------:R-:W-:Y:S01]  /*22860*/  STL.64 [R1+0x2e0], R20 ;  /* 0x0002e01401007387 */ /* 0x000fe20000100a00 */
[----:B------:R0:W-:Y:S03]  /*22870*/  STL.64 [R1+0x2e8], R22 ;  /* 0x0002e81601007387 */ /* 0x0001e60000100a00 */
[----:B0-----:R-:W3:Y:S01]  /*22880*/  LDL.LU.64 R22, [R1+0x1be8] ;  /* 0x001be80001167983 */ /* 0x001ee20000300a00 */
[----:B------:R-:W3:Y:S02]  /*22890*/  LDL.LU.64 R20, [R1+0x1be0] ;  /* 0x001be00001147983 */ /* 0x000ee40000300a00 */
[----:B------:R-:W4:Y:S02]  /*228a0*/  LDL.LU.64 R10, [R1+0x1bd8] ;  /* 0x001bd800010a7983 */ /* 0x000f240000300a00 */
[----:B------:R-:W3:Y:S02]  /*228b0*/  LDL.LU.64 R8, [R1+0x1bd0] ;  /* 0x001bd00001087983 */ /* 0x000ee40000300a00 */
[----:B---3--:R-:W-:Y:S01]  /*228c0*/  HMMA.16816.F32 R16, R16, R8, R20 ;  /* 0x000000081010723c */ /* 0x008fe20000001814 */
[----:B------:R-:W2:Y:S01]  /*228d0*/  LDL.LU.64 R22, [R1+0x1bc8] ;  /* 0x001bc80001167983 */ /* 0x000ea20000300a00 */
[----:B------:R-:W2:Y:S11]  /*228e0*/  LDL.LU.64 R20, [R1+0x1bc0] ;  /* 0x001bc00001147983 */ /* 0x000eb60000300a00 */
[----:B------:R-:W-:Y:S10]  /*228f0*/  @!UPT UIADD3 URZ, URZ, URZ, URZ ;  /* 0x0000003f3f3ff290 */ /* 0x000ff4000fffe03f */
[----:B------:R-:W-:Y:S01]  /*22900*/  STL.64 [R1+0x2b0], R16 ;  /* 0x0002b01001007387 */ /* 0x000fe20000100a00 */
[----:B------:R-:W-:Y:S02]  /*22910*/  STL.64 [R1+0x2b8], R18 ;  /* 0x0002b81201007387 */ /* 0x000fe40000100a00 */
[----:B------:R-:W-:Y:S01]  /*22920*/  STL.64 [R1+0x1b48], R8 ;  /* 0x001b480801007387 */ /* 0x000fe20000100a00 */
[----:B--2---:R-:W-:Y:S01]  /*22930*/  HMMA.16816.F32 R24, R20, R24, R12 ;  /* 0x000000181418723c */ /* 0x004fe2000000180c */
[----:B------:R-:W2:Y:S11]  /*22940*/  LDL.LU.64 R12, [R1+0x1bb8] ;  /* 0x001bb800010c7983 */ /* 0x000eb60000300a00 */
[----:B------:R-:W-:Y:S11]  /*22950*/  @!UPT UIADD3 URZ, URZ, URZ, URZ ;  /* 0x0000003f3f3ff290 */ /* 0x000ff6000fffe03f */
[----:B------:R-:W-:Y:S01]  /*22960*/  STL.64 [R1+0x290], R24 ;  /* 0x0002901801007387 */ /* 0x000fe20000100a00 */
[----:B------:R0:W-:Y:S03]  /*22970*/  STL.64 [R1+0x298], R26 ;  /* 0x0002981a01007387 */ /* 0x0001e60000100a00 */
[----:B0-----:R-:W3:Y:S01]  /*22980*/  LDL.LU.64 R26, [R1+0x1bb0] ;  /* 0x001bb000011a7983 */ /* 0x001ee20000300a00 */
[----:B------:R-:W3:Y:S02]  /*22990*/  LDL.LU.64 R24, [R1+0x1ba8] ;  /* 0x001ba80001187983 */ /* 0x000ee40000300a00 */
[----:B------:R-:W4:Y:S02]  /*229a0*/  LDL.LU.64 R14, [R1+0x1ba0] ;  /* 0x001ba000010e7983 */ /* 0x000f240000300a00 */
[----:B------:R-:W-:Y:S02]  /*229b0*/  IMAD.MOV.U32 R16, RZ, RZ, R3 ;  /* 0x000000ffff107224 */ /* 0x000fe400078e0003 */
[----:B------:R-:W-:-:S02]  /*229c0*/  IMAD.MOV.U32 R17, RZ, RZ, R2 ;  /* 0x000000ffff117224 */ /* 0x000fc400078e0002 */
[----:B--2---:R-:W-:Y:S02]  /*229d0*/  IMAD.MOV.U32 R8, RZ, RZ, R12 ;  /* 0x000000ffff087224 */ /* 0x004fe400078e000c */
[----:B------:R-:W-:Y:S01]  /*229e0*/  IMAD.MOV.U32 R7, RZ, RZ, R13 ;  /* 0x000000ffff077224 */ /* 0x000fe200078e000d */
[C---:B---3--:R-:W-:Y:S01]  /*229f0*/  HMMA.16816.F32 R24, R20.reuse, R12, R24 ;  /* 0x0000000c1418723c */ /* 0x048fe20000001818 */
[----:B------:R-:W4:Y:S11]  /*22a00*/  LDL.LU.64 R12, [R1+0x1b98] ;  /* 0x001b9800010c7983 */ /* 0x000f360000300a00 */
[----:B------:R-:W-:Y:S11]  /*22a10*/  @!UPT UIADD3 URZ, URZ, URZ, URZ ;  /* 0x0000003f3f3ff290 */ /* 0x000ff6000fffe03f */
[----:B------:R0:W-:Y:S01]  /*22a20*/  STL.64 [R1+0x200], R24 ;  /* 0x0002001801007387 */ /* 0x0001e20000100a00 */
[----:B------:R-:W-:Y:S02]  /*22a30*/  IMAD.MOV.U32 R3, RZ, RZ, R26 ;  /* 0x000000ffff037224 */ /* 0x000fe400078e001a */
[----:B------:R-:W-:Y:S02]  /*22a40*/  IMAD.MOV.U32 R2, RZ, RZ, R27 ;  /* 0x000000ffff027224 */ /* 0x000fe400078e001b */
[----:B------:R-:W2:Y:S04]  /*22a50*/  LDL.LU.64 R26, [R1+0x1b90] ;  /* 0x001b9000011a7983 */ /* 0x000ea80000300a00 */
[----:B0-----:R-:W2:Y:S01]  /*22a60*/  LDL.LU.64 R24, [R1+0x1b88] ;  /* 0x001b880001187983 */ /* 0x001ea20000300a00 */
[----:B------:R-:W-:Y:S02]  /*22a70*/  STL [R1+0x19c4], R2 ;  /* 0x0019c40201007387 */ /* 0x000fe40000100800 */
[----:B------:R-:W-:Y:S01]  /*22a80*/  STL [R1+0x19c0], R3 ;  /* 0x0019c00301007387 */ /* 0x000fe20000100800 */
[C---:B--2---:R-:W-:Y:S01]  /*22a90*/  HMMA.16816.F32 R16, R20.reuse, R16, R24 ;  /* 0x000000101410723c */ /* 0x044fe20000001818 */
[----:B------:R-:W2:Y:S01]  /*22aa0*/  LDL.LU.64 R26, [R1+0x1b80] ;  /* 0x001b8000011a7983 */ /* 0x000ea20000300a00 */
[----:B------:R-:W4:Y:S11]  /*22ab0*/  LDL.LU.64 R24, [R1+0x1b78] ;  /* 0x001b780001187983 */ /* 0x000f360000300a00 */
[----:B------:R-:W-:Y:S10]  /*22ac0*/  @!UPT UIADD3 URZ, URZ, URZ, URZ ;  /* 0x0000003f3f3ff290 */ /* 0x000ff4000fffe03f */
[----:B------:R-:W-:Y:S01]  /*22ad0*/  STL.64 [R1+0x1e0], R16 ;  /* 0x0001e01001007387 */ /* 0x000fe20000100a00 */
[----:B------:R0:W-:Y:S03]  /*22ae0*/  STL.64 [R1+0x1e8], R18 ;  /* 0x0001e81201007387 */ /* 0x0001e60000100a00 */
[----:B0-----:R-:W3:Y:S01]  /*22af0*/  LDL R19, [R1+0x384] ;  /* 0x0003840001137983 */ /* 0x001ee20000100800 */
[----:B----4-:R-:W-:Y:S03]  /*22b00*/  HMMA.16816.F32 R12, R20, R24, R12 ;  /* 0x00000018140c723c */ /* 0x010fe6000000180c */
[----:B---3--:R0:W-:Y:S01]  /*22b10*/  STL [R1+0x1ae8], R19 ;  /* 0x001ae81301007387 */ /* 0x0081e20000100800 */
[----:B------:R-:W3:Y:S02]  /*22b20*/  LDL.LU R16, [R1+0x130] ;  /* 0x0001300001107983 */ /* 0x000ee40000300800 */
[----:B------:R-:W3:Y:S02]  /*22b30*/  LDL.LU R17, [R1+0x134] ;  /* 0x0001340001117983 */ /* 0x000ee40000300800 */
[----:B------:R-:W3:Y:S01]  /*22b40*/  LDL.LU R18, [R1+0x138] ;  /* 0x0001380001127983 */ /* 0x000ee20000300800 */
[----:B0-----:R-:W3:Y:S11]  /*22b50*/  LDL.LU R19, [R1+0x13c] ;  /* 0x00013c0001137983 */ /* 0x001ef60000300800 */
[----:B------:R-:W-:Y:S03]  /*22b60*/  @!UPT UIADD3 URZ, URZ, URZ, URZ ;  /* 0x0000003f3f3ff290 */ /* 0x000fe6000fffe03f */
[----:B------:R0:W-:Y:S02]  /*22b70*/  STL.64 [R1+0x1c0], R12 ;  /* 0x0001c00c01007387 */ /* 0x0001e40000100a00 */
[----:B0-----:R-:W3:Y:S01]  /*22b80*/  LDL.LU.64 R12, [R1+0x1b70] ;  /* 0x001b7000010c7983 */ /* 0x001ee20000300a00 */
[----:B--2---:R-:W-:Y:S02]  /*22b90*/  STL.64 [R1+0x1b00], R26 ;  /* 0x001b001a01007387 */ /* 0x004fe40000100a00 */
[----:B------:R0:W-:Y:S02]  /*22ba0*/  STL.64 [R1+0x1af8], R24 ;  /* 0x001af81801007387 */ /* 0x0001e40000100a00 */
[----:B0-----:R-:W2:Y:S01]  /*22bb0*/  LDL.LU.64 R24, [R1] ;  /* 0x0000000001187983 */ /* 0x001ea20000300a00 */
[----:B------:R-:W-:Y:S02]  /*22bc0*/  IMAD.MOV.U32 R3, RZ, RZ, R15 ;  /* 0x000000ffff037224 */ /* 0x000fe400078e000f */
[----:B------:R-:W-:-:S02]  /*22bd0*/  IMAD.MOV.U32 R2, RZ, RZ, R14 ;  /* 0x000000ffff027224 */ /* 0x000fc400078e000e */
[----:B------:R-:W-:Y:S01]  /*22be0*/  IMAD.MOV.U32 R9, RZ, RZ, R5 ;  /* 0x000000ffff097224 */ /* 0x000fe200078e0005 */
[----:B---3--:R-:W-:Y:S01]  /*22bf0*/  HMMA.16816.F32 R16, R20, R12, R16 ;  /* 0x0000000c1410723c */ /* 0x008fe20000001810 */
[----:B--2---:R0:W-:Y:S01]  /*22c00*/  STL.64 [R1+0x1b18], R24 ;  /* 0x001b181801007387 */ /* 0x0041e20000100a00 */
[----:B------:R-:W-:Y:S02]  /*22c10*/  STL [R1+0x19cc], R3 ;  /* 0x0019cc0301007387 */ /* 0x000fe40000100800 */
[----:B------:R-:W-:Y:S11]  /*22c20*/  STL [R1+0x19c8], R2 ;  /* 0x0019c80201007387 */ /* 0x000ff60000100800 */
[----:B------:R-:W-:Y:S08]  /*22c30*/  @!UPT UIADD3 URZ, URZ, URZ, URZ ;  /* 0x0000003f3f3ff290 */ /* 0x000ff0000fffe03f */
[----:B------:R1:W-:Y:S01]  /*22c40*/  STL.64 [R1+0x1b0], R16 ;  /* 0x0001b01001007387 */ /* 0x0003e20000100a00 */
[----:B0-----:R-:W-:Y:S02]  /*22c50*/  IMAD.MOV.U32 R24, RZ, RZ, R8 ;  /* 0x000000ffff187224 */ /* 0x001fe400078e0008 */
[----:B------:R-:W-:Y:S01]  /*22c60*/  IMAD.MOV.U32 R8, RZ, RZ, R6 ;  /* 0x000000ffff087224 */ /* 0x000fe200078e0006 */
[----:B------:R-:W-:Y:S01]  /*22c70*/  STL.64 [R1+0x1b8], R18 ;  /* 0x0001b81201007387 */ /* 0x000fe20000100a00 */
[----:B------:R-:W-:Y:S03]  /*22c80*/  STL.64 [R1+0x1b68], R10 ;  /* 0x001b680a01007387 */ /* 0x000fe60000100a00 */
[----:B------:R0:W-:Y:S01]  /*22c90*/  STL.64 [R1+0x1b60], R8 ;  /* 0x001b600801007387 */ /* 0x0001e20000100a00 */
[----:B-1----:R-:W-:Y:S02]  /*22ca0*/  IMAD.MOV.U32 R16, RZ, RZ, R4 ;  /* 0x000000ffff107224 */ /* 0x002fe400078e0004 */
[----:B------:R-:W-:Y:S01]  /*22cb0*/  IMAD.MOV.U32 R25, RZ, RZ, R7 ;  /* 0x000000ffff197224 */ /* 0x000fe200078e0007 */
[----:B0-----:R-:W2:Y:S01]  /*22cc0*/  LDL.LU R8, [R1+0x120] ;  /* 0x0001200001087983 */ /* 0x001ea20000300800 */
[----:B------:R-:W2:Y:S02]  /*22cd0*/  LDL.LU R9, [R1+0x124] ;  /* 0x0001240001097983 */ /* 0x000ea40000300800 */
[----:B------:R-:W2:Y:S02]  /*22ce0*/  LDL.LU R10, [R1+0x128] ;  /* 0x00012800010a7983 */ /* 0x000ea40000300800 */
[----:B------:R-:W2:Y:S01]  /*22cf0*/  LDL.LU R11, [R1+0x12c] ;  /* 0x00012c00010b7983 */ /* 0x000ea20000300800 */
[----:B------:R-:W3:Y:S01]  /*22d00*/  LDL.LU R4, [R1+0xd0] ;  /* 0x0000d00001047983 */ /* 0x000ee20000300800 */
[----:B------:R-:W3:Y:S02]  /*22d10*/  LDL.LU R5, [R1+0xd4] ;  /* 0x0000d40001057983 */ /* 0x000ee40000300800 */
[----:B------:R-:W4:Y:S02]  /*22d20*/  LDL.LU R6, [R1+0xd8] ;  /* 0x0000d80001067983 */ /* 0x000f240000300800 */
[----:B------:R-:W4:Y:S02]  /*22d30*/  LDL.LU R7, [R1+0xdc] ;  /* 0x0000dc0001077983 */ /* 0x000f240000300800 */
[----:B----4-:R-:W-:Y:S01]  /*22d40*/  STL.64 [R1+0x1b58], R6 ;  /* 0x001b580601007387 */ /* 0x010fe20000100a00 */
[----:B---3--:R0:W-:Y:S03]  /*22d50*/  STL.64 [R1+0x1b50], R4 ;  /* 0x001b500401007387 */ /* 0x0081e60000100a00 */
[----:B0-----:R-:W3:Y:S01]  /*22d60*/  LDL.LU R4, [R1+0x110] ;  /* 0x0001100001047983 */ /* 0x001ee20000300800 */
[----:B------:R-:W3:Y:S02]  /*22d70*/  LDL.LU R5, [R1+0x114] ;  /* 0x0001140001057983 */ /* 0x000ee40000300800 */
[----:B------:R-:W3:Y:S02]  /*22d80*/  LDL.LU R6, [R1+0x118] ;  /* 0x0001180001067983 */ /* 0x000ee40000300800 */
[----:B------:R-:W3:Y:S01]  /*22d90*/  LDL.LU R7, [R1+0x11c] ;  /* 0x00011c0001077983 */ /* 0x000ee20000300800 */
[----:B------:R0:W-:Y:S04]  /*22da0*/  STL.64 [R1+0x1b30], R24 ;  /* 0x001b301801007387 */ /* 0x0001e80000100a00 */
[----:B0-----:R-:W4:Y:S01]  /*22db0*/  LDL.LU R24, [R1+0xf0] ;  /* 0x0000f00001187983 */ /* 0x001f220000300800 */
[----:B------:R-:W4:Y:S02]  /*22dc0*/  LDL.LU R25, [R1+0xf4] ;  /* 0x0000f40001197983 */ /* 0x000f240000300800 */
[----:B------:R-:W4:Y:S02]  /*22dd0*/  LDL.LU R26, [R1+0xf8] ;  /* 0x0000f800011a7983 */ /* 0x000f240000300800 */
[----:B------:R-:W4:Y:S01]  /*22de0*/  LDL.LU R27, [R1+0xfc] ;  /* 0x0000fc00011b7983 */ /* 0x000f220000300800 */
[----:B------:R0:W-:Y:S04]  /*22df0*/  STL.64 [R1+0x1af0], R12 ;  /* 0x001af00c01007387 */ /* 0x0001e80000100a00 */
        /* <DEDUP_REMOVED lines=9> */
[----:B------:R-:W2:Y:S02]  /*22e90*/  LDL.LU R15, [R1+0x17c] ;  /* 0x00017c00010f7983 */ /* 0x000ea40000300800 */
[----:B------:R-:W-:-:S07]  /*22ea0*/  IMAD.MOV.U32 R17, RZ, RZ, R0 ;  /* 0x000000ffff117224 */ /* 0x000fce00078e0000 */
[----:B------:R-:W-:Y:S01]  /*22eb0*/  HMMA.16816.F32 R16, R20, R16, R8 ;  /* 0x000000101410723c */ /* 0x000fe20000001808 */
[----:B--2---:R-:W-:Y:S01]  /*22ec0*/  STL.64 [R1+0x1b28], R14 ;  /* 0x001b280e01007387 */ /* 0x004fe20000100a00 */
[----:B------:R0:W-:Y:S03]  /*22ed0*/  STL.64 [R1+0x1b20], R12 ;  /* 0x001b200c01007387 */ /* 0x0001e60000100a00 */
[----:B0-----:R-:W2:Y:S01]  /*22ee0*/  LDL.LU R12, [R1+0x140] ;  /* 0x00014000010c7983 */ /* 0x001ea20000300800 */
[----:B------:R-:W2:Y:S02]  /*22ef0*/  LDL.LU R13, [R1+0x144] ;  /* 0x00014400010d7983 */ /* 0x000ea40000300800 */
[----:B------:R-:W2:Y:S02]  /*22f00*/  LDL.LU R14, [R1+0x148] ;  /* 0x00014800010e7983 */ /* 0x000ea40000300800 */
[----:B------:R-:W2:Y:S01]  /*22f10*/  LDL.LU R15, [R1+0x14c] ;  /* 0x00014c00010f7983 */ /* 0x000ea20000300800 */
[----:B------:R-:W2:Y:S01]  /*22f20*/  LDL.LU.64 R10, [R1+0x1b68] ;  /* 0x001b6800010a7983 */ /* 0x000ea20000300a00 */
[----:B------:R-:W3:Y:S11]  /*22f30*/  LDL.LU.64 R8, [R1+0x1b60] ;  /* 0x001b600001087983 */ /* 0x000ef60000300a00 */
[----:B------:R0:W-:Y:S02]  /*22f40*/  STL.64 [R1+0x1a0], R16 ;  /* 0x0001a01001007387 */ /* 0x0001e40000100a00 */
[----:B------:R2:W-:Y:S01]  /*22f50*/  STL.64 [R1+0x1a8], R18 ;  /* 0x0001a81201007387 */ /* 0x0005e20000100a00 */
[----:B0-----:R-:W4:Y:S01]  /*22f60*/  LDL.LU R16, [R1+0x1d0] ;  /* 0x0001d00001107983 */ /* 0x001f220000300800 */
[----:B------:R-:W4:Y:S02]  /*22f70*/  LDL.LU R17, [R1+0x1d4] ;  /* 0x0001d40001117983 */ /* 0x000f240000300800 */
[----:B--2---:R-:W-:-:S02]  /*22f80*/  IMAD.MOV.U32 R18, RZ, RZ, R11 ;  /* 0x000000ffff127224 */ /* 0x004fc400078e000b */
[----:B------:R-:W-:Y:S02]  /*22f90*/  IMAD.MOV.U32 R19, RZ, RZ, R10 ;  /* 0x000000ffff137224 */ /* 0x000fe400078e000a */
[----:B---3--:R-:W-:Y:S01]  /*22fa0*/  HMMA.16816.F32 R8, R20, R8, R4 ;  /* 0x000000081408723c */ /* 0x008fe20000001804 */
[----:B------:R-:W2:Y:S01]  /*22fb0*/  LDL.LU.64 R6, [R1+0x1b58] ;  /* 0x001b580001067983 */ /* 0x000ea20000300a00 */
[----:B------:R-:W2:Y:S11]  /*22fc0*/  LDL.LU.64 R4, [R1+0x1b50] ;  /* 0x001b500001047983 */ /* 0x000eb60000300a00 */
[----:B------:R-:W-:Y:S10]  /*22fd0*/  @!UPT UIADD3 URZ, URZ, URZ, URZ ;  /* 0x0000003f3f3ff290 */ /* 0x000ff4000fffe03f */
[----:B------:R0:W-:Y:S04]  /*22fe0*/  STL.64 [R1+0x160], R8 ;  /* 0x0001600801007387 */ /* 0x0001e80000100a00 */
[----:B0-----:R-:W2:Y:S01]  /*22ff0*/  LDL.LU.64 R8, [R1+0x1b48] ;  /* 0x001b480001087983 */ /* 0x001ea20000300a00 */
[----:B------:R-:W-:Y:S02]  /*23000*/  IMAD.MOV.U32 R2, RZ, RZ, R11 ;  /* 0x000000ffff027224 */ /* 0x000fe400078e000b */
[----:B------:R-:W-:-:S03]  /*23010*/  IMAD.MOV.U32 R3, RZ, RZ, R10 ;  /* 0x000000ffff037224 */ /* 0x000fc600078e000a */
[----:B------:R-:W-:Y:S02]  /*23020*/  STL [R1+0x1ac0], R2 ;  /* 0x001ac00201007387 */ /* 0x000fe40000100800 */
[----:B------:R-:W-:Y:S01]  /*23030*/  STL [R1+0x1abc], R3 ;  /* 0x001abc0301007387 */ /* 0x000fe20000100800 */
[----:B--2---:R-:W-:Y:S01]  /*23040*/  HMMA.16816.F32 R20, R20, R8, R4 ;  /* 0x000000081414723c */ /* 0x004fe20000001804 */
[----:B------:R-:W-:-:S06]  /*23050*/  IMAD.MOV.U32 R0, RZ, RZ, R9 ;  /* 0x000000ffff007224 */ /* 0x000fcc00078e0009 */
[----:B------:R-:W-:Y:S11]  /*23060*/  IMAD.MOV.U32 R4, RZ, RZ, R8 ;  /* 0x000000ffff047224 */ /* 0x000ff600078e0008 */
[----:B------:R-:W-:Y:S05]  /*23070*/  @!UPT UIADD3 URZ, URZ, URZ, URZ ;  /* 0x0000003f3f3ff290 */ /* 0x000fea000fffe03f */
[----:B------:R0:W-:Y:S01]  /*23080*/  STL.64 [R1+0x150], R20 ;  /* 0x0001501401007387 */ /* 0x0001e20000100a00 */
[----:B------:R-:W-:Y:S02]  /*23090*/  STL.64 [R1+0x158], R22 ;  /* 0x0001581601007387 */ /* 0x000fe40000100a00 */
[----:B------:R-:W4:Y:S02]  /*230a0*/  LDL.LU.64 R10, [R1+0x1b40] ;  /* 0x001b4000010a7983 */ /* 0x000f240000300a00 */
[----:B------:R-:W4:Y:S01]  /*230b0*/  LDL.LU.64 R8, [R1+0x1b38] ;  /* 0x001b380001087983 */ /* 0x000f220000300a00 */
[----:B0-----:R-:W4:Y:S02]  /*230c0*/  LDL.LU.64 R20, [R1+0x20] ;  /* 0x0000200001147983 */ /* 0x001f240000300a00 */
[C---:B----4-:R-:W-:Y:S11]  /*230d0*/  HMMA.16816.F32 R24, R8.reuse, R20, R24 ;  /* 0x000000140818723c */ /* 0x050ff60000001818 */
[----:B------:R-:W-:Y:S11]  /*230e0*/  @!UPT UIADD3 URZ, URZ, URZ, URZ ;  /* 0x0000003f3f3ff290 */ /* 0x000ff6000fffe03f */
[----:B------:R-:W-:Y:S01]  /*230f0*/  @!UPT UIADD3 URZ, URZ, URZ, URZ ;  /* 0x0000003f3f3ff290 */ /* 0x000fe2000fffe03f */
[----:B------:R0:W-:Y:S01]  /*23100*/  STL.64 [R1+0x120], R24 ;  /* 0x0001201801007387 */ /* 0x0001e20000100a00 */
[----:B------:R1:W-:Y:S03]  /*23110*/  STL.64 [R1+0x128], R26 ;  /* 0x0001281a01007387 */ /* 0x0003e60000100a00 */
[----:B0-----:R-:W1:Y:S01]  /*23120*/  LDL.LU.64 R24, [R1+0x1b30] ;  /* 0x001b300001187983 */ /* 0x001e620000300a00 */
[----:B------:R-:W-:Y:S02]  /*23130*/  IMAD.MOV.U32 R3, RZ, RZ, R21 ;  /* 0x000000ffff037224 */ /* 0x000fe400078e0015 */
[----:B------:R-:W-:Y:S02]  /*23140*/  IMAD.MOV.U32 R2, RZ, RZ, R20 ;  /* 0x000000ffff027224 */ /* 0x000fe400078e0014 */
[----:B------:R-:W2:Y:S01]  /*23150*/  LDL.LU.64 R20, [R1+0xe0] ;  /* 0x0000e00001147983 */ /* 0x000ea20000300a00 */
[----:B------:R-:W-:Y:S02]  /*23160*/  STL [R1+0x1ac8], R3 ;  /* 0x001ac80301007387 */ /* 0x000fe40000100800 */
[----:B------:R-:W-:Y:S01]  /*23170*/  STL [R1+0x1ac4], R2 ;  /* 0x001ac40201007387 */ /* 0x000fe20000100800 */
[C---:B-1----:R-:W-:Y:S01]  /*23180*/  HMMA.16816.F32 R24, R8.reuse, R24, R12 ;  /* 0x000000180818723c */ /* 0x042fe2000000180c */
[----:B------:R-:W3:Y:S01]  /*23190*/  LDL.LU.64 R14, [R1+0x1b28] ;  /* 0x001b2800010e7983 */ /* 0x000ee20000300a00 */
[----:B------:R-:W3:Y:S11]  /*231a0*/  LDL.LU.64 R12, [R1+0x1b20] ;  /* 0x001b2000010c7983 */ /* 0x000ef60000300a00 */
[----:B------:R-:W-:Y:S10]  /*231b0*/  @!UPT UIADD3 URZ, URZ, URZ, URZ ;  /* 0x0000003f3f3ff290 */ /* 0x000ff4000fffe03f */
[----:B------:R0:W-:Y:S01]  /*231c0*/  STL.64 [R1+0x110], R24 ;  /* 0x0001101801007387 */ /* 0x0001e20000100a00 */
[----:B------:R-:W-:Y:S03]  /*231d0*/  STL.64 [R1+0x118], R26 ;  /* 0x0001181a01007387 */ /* 0x000fe60000100a00 */
[----:B0-----:R-:W3:Y:S02]  /*231e0*/  LDL.LU.64 R24, [R1+0x1b18] ;  /* 0x001b180001187983 */ /* 0x001ee40000300a00 */
[C---:B---3--:R-:W-:Y:S01]  /*231f0*/  HMMA.16816.F32 R12, R8.reuse, R24, R12 ;  /* 0x00000018080c723c */ /* 0x048fe2000000180c */
[----:B------:R-:W-:Y:S02]  /*23200*/  IMAD.MOV.U32 R3, RZ, RZ, R24 ;  /* 0x000000ffff037224 */ /* 0x000fe400078e0018 */
[----:B------:R-:W-:Y:S11]  /*23210*/  IMAD.MOV.U32 R2, RZ, RZ, R25 ;  /* 0x000000ffff027224 */ /* 0x000ff600078e0019 */
[----:B------:R-:W-:Y:S09]  /*23220*/  @!UPT UIADD3 URZ, URZ, URZ, URZ ;  /* 0x0000003f3f3ff290 */ /* 0x000ff2000fffe03f */
[----:B------:R-:W-:Y:S01]  /*23230*/  STL.64 [R1+0xf0], R12 ;  /* 0x0000f00c01007387 */ /* 0x000fe20000100a00 */
[----:B------:R0:W-:Y:S03]  /*23240*/  STL.64 [R1+0xf8], R14 ;  /* 0x0000f80e01007387 */ /* 0x0001e60000100a00 */
[----:B0-----:R-:W3:Y:S01]  /*23250*/  LDL.LU.64 R14, [R1+0x1b10] ;  /* 0x001b1000010e7983 */ /* 0x001ee20000300a00 */
[----:B------:R-:W3:Y:S02]  /*23260*/  LDL.LU.64 R12, [R1+0x1b08] ;  /* 0x001b0800010c7983 */ /* 0x000ee40000300a00 */
[----:B------:R-:W4:Y:S02]  /*23270*/  LDL.LU.64 R26, [R1+0x1b00] ;  /* 0x001b0000011a7983 */ /* 0x000f240000300a00 */
[----:B------:R-:W3:Y:S02]  /*23280*/  LDL.LU.64 R24, [R1+0x1af8] ;  /* 0x001af80001187983 */ /* 0x000ee40000300a00 */
[----:B---3--:R-:W-:Y:S11]  /*23290*/  HMMA.16816.F32 R12, R8, R24, R12 ;  /* 0x00000018080c723c */ /* 0x008ff6000000180c */
[----:B------:R-:W-:Y:S11]  /*232a0*/  @!UPT UIADD3 URZ, URZ, URZ, URZ ;  /* 0x0000003f3f3ff290 */ /* 0x000ff6000fffe03f */
[----:B------:R-:W-:Y:S01]  /*232b0*/  @!UPT UIADD3 URZ, URZ, URZ, URZ ;  /* 0x0000003f3f3ff290 */ /* 0x000fe2000fffe03f */
[----:B------:R0:W-:Y:S01]  /*232c0*/  STL.64 [R1+0xd0], R12 ;  /* 0x0000d00c01007387 */ /* 0x0001e20000100a00 */
[----:B------:R-:W-:Y:S03]  /*232d0*/  STL.64 [R1+0xd8], R14 ;  /* 0x0000d80e01007387 */ /* 0x000fe60000100a00 */
[----:B0-----:R-:W3:Y:S01]  /*232e0*/  LDL.LU.64 R12, [R1+0x1af0] ;  /* 0x001af000010c7983 */ /* 0x001ee20000300a00 */
[----:B----4-:R-:W-:Y:S02]  /*232f0*/  STL.64 [R1+0x1a70], R26 ;  /* 0x001a701a01007387 */ /* 0x010fe40000100a00 */
[----:B------:R0:W-:Y:S02]  /*23300*/  STL.64 [R1+0x1a68], R24 ;  /* 0x001a681801007387 */ /* 0x0001e40000100a00 */
[----:B0-----:R-:W-:Y:S02]  /*23310*/  IMAD.MOV.U32 R24, RZ, RZ, R4 ;  /* 0x000000ffff187224 */ /* 0x001fe400078e0004 */
[----:B------:R-:W0:Y:S01]  /*23320*/  LDSM.16.MT88.4 R4, [R29+0x2080] ;  /* 0x002080001d04783b */ /* 0x000e220000004200 */
[----:B------:R-:W-:-:S05]  /*23330*/  IMAD.MOV.U32 R25, RZ, RZ, R0 ;  /* 0x000000ffff197224 */ /* 0x000fca00078e0000 */
[----:B------:R1:W-:Y:S04]  /*23340*/  STL.64 [R1+0x1ad0], R24 ;  /* 0x001ad01801007387 */ /* 0x0003e80000100a00 */
[----:B-1----:R-:W4:Y:S04]  /*23350*/  LDL.LU.64 R24, [R1+0xb0] ;  /* 0x0000b00001187983 */ /* 0x002f280000300a00 */
[----:B0-----:R-:W-:Y:S01]  /*23360*/  STL.64 [R1+0x1ae0], R6 ;  /* 0x001ae00601007387 */ /* 0x001fe20000100a00 */
[----:B------:R0:W-:Y:S03]  /*23370*/  STL.64 [R1+0x1ad8], R4 ;  /* 0x001ad80401007387 */ /* 0x0001e60000100a00 */
[----:B0-----:R-:W2:Y:S01]  /*23380*/  LDL.LU R4, [R1+0x1f0] ;  /* 0x0001f00001047983 */ /* 0x001ea20000300800 */
[----:B------:R-:W2:Y:S02]  /*23390*/  LDL.LU R5, [R1+0x1f4] ;  /* 0x0001f40001057983 */ /* 0x000ea40000300800 */
[----:B------:R-:W2:Y:S02]  /*233a0*/  LDL.LU R6, [R1+0x1f8] ;  /* 0x0001f80001067983 */ /* 0x000ea40000300800 */
[----:B------:R-:W2:Y:S01]  /*233b0*/  LDL.LU R7, [R1+0x1fc] ;  /* 0x0001fc0001077983 */ /* 0x000ea20000300800 */
[C---:B---3--:R-:W-:Y:S11]  /*233c0*/  HMMA.16816.F32 R16, R8.reuse, R12, R16 ;  /* 0x0000000c0810723c */ /* 0x048ff60000001810 */
[----:B------:R-:W-:Y:S11]  /*233d0*/  @!UPT UIADD3 URZ, URZ, URZ, URZ ;  /* 0x0000003f3f3ff290 */ /* 0x000ff6000fffe03f */
[----:B------:R-:W-:Y:S01]  /*233e0*/  @!UPT UIADD3 URZ, URZ, URZ, URZ ;  /* 0x0000003f3f3ff290 */ /* 0x000fe2000fffe03f */
[----:B------:R-:W-:Y:S01]  /*233f0*/  STL.64 [R1+0xa0], R16 ;  /* 0x0000a01001007387 */ /* 0x000fe20000100a00 */
[----:B------:R0:W-:Y:S03]  /*23400*/  STL.64 [R1+0xa8], R18 ;  /* 0x0000a81201007387 */ /* 0x0001e60000100a00 */
[----:B0-----:R-:W3:Y:S01]  /*23410*/  LDL.LU R19, [R1+0x1ae8] ;  /* 0x001ae80001137983 */ /* 0x001ee20000300800 */
[----:B------:R-:W-:Y:S02]  /*23420*/  IMAD.MOV.U32 R23, RZ, RZ, R12 ;  /* 0x000000ffff177224 */ /* 0x000fe400078e000c */
[----:B------:R-:W-:Y:S02]  /*23430*/  IMAD.MOV.U32 R22, RZ, RZ, R13 ;  /* 0x000000ffff167224 */ /* 0x000fe400078e000d */
[----:B----4-:R-:W-:Y:S02]  /*23440*/  IMAD.MOV.U32 R0, RZ, RZ, R24 ;  /* 0x000000ffff007224 */ /* 0x010fe400078e0018 */
[----:B------:R-:W-:Y:S01]  /*23450*/  IMAD.MOV.U32 R28, RZ, RZ, R25 ;  /* 0x000000ffff1c7224 */ /* 0x000fe200078e0019 */
[----:B--2---:R-:W-:Y:S01]  /*23460*/  HMMA.16816.F32 R4, R8, R24, R4 ;  /* 0x000000180804723c */ /* 0x004fe20000001804 */
[----:B---3--:R-:W0:Y:S02]  /*23470*/  LDSM.16.MT88.4 R12, [R19+0x3000] ;  /* 0x00300000130c783b */ /* 0x008e240000004200 */
[----:B------:R-:W1:Y:S02]  /*23480*/  LDSM.16.MT88.4 R16, [R19+0x3080] ;  /* 0x003080001310783b */ /* 0x000e640000004200 */
[----:B0-----:R-:W-:Y:S02]  /*23490*/  STL.64 [R1+0x1a08], R14 ;  /* 0x001a080e01007387 */ /* 0x001fe40000100a00 */
[----:B------:R0:W-:Y:S02]  /*234a0*/  STL.64 [R1+0x1a00], R12 ;  /* 0x001a000c01007387 */ /* 0x0001e40000100a00 */
[----:B0-----:R-:W2:Y:S01]  /*234b0*/  LDL.LU R12, [R1+0x360] ;  /* 0x00036000010c7983 */ /* 0x001ea20000300800 */
[----:B------:R-:W2:Y:S02]  /*234c0*/  LDL.LU R13, [R1+0x364] ;  /* 0x00036400010d7983 */ /* 0x000ea40000300800 */
[----:B------:R-:W2:Y:S02]  /*234d0*/  LDL.LU R14, [R1+0x368] ;  /* 0x00036800010e7983 */ /* 0x000ea40000300800 */
[----:B------:R-:W2:Y:S09]  /*234e0*/  LDL.LU R15, [R1+0x36c] ;  /* 0x00036c00010f7983 */ /* 0x000eb20000300800 */
[----:B------:R-:W-:Y:S01]  /*234f0*/  STL.64 [R1+0x90], R4 ;  /* 0x0000900401007387 */ /* 0x000fe20000100a00 */
[----:B------:R0:W-:Y:S03]  /*23500*/  STL.64 [R1+0x98], R6 ;  /* 0x0000980601007387 */ /* 0x0001e60000100a00 */
[----:B0-----:R-:W3:Y:S01]  /*23510*/  LDL.LU.64 R6, [R1+0x1ae0] ;  /* 0x001ae00001067983 */ /* 0x001ee20000300a00 */
[----:B------:R-:W3:Y:S02]  /*23520*/  LDL.LU.64 R4, [R1+0x1ad8] ;  /* 0x001ad80001047983 */ /* 0x000ee40000300a00 */
[----:B------:R-:W2:Y:S02]  /*23530*/  LDL.LU.64 R24, [R1+0x1ad0] ;  /* 0x001ad00001187983 */ /* 0x000ea40000300a00 */
[----:B-1----:R0:W-:Y:S01]  /*23540*/  STL.64 [R1+0x19a8], R18 ;  /* 0x0019a81201007387 */ /* 0x0021e20000100a00 */
[----:B------:R1:W-:Y:S04]  /*23550*/  STL.64 [R1+0x19a0], R16 ;  /* 0x0019a01001007387 */ /* 0x0003e80000100a00 */
[----:B0-----:R-:W4:Y:S04]  /*23560*/  LDL R18, [R1+0xc8] ;  /* 0x0000c80001127983 */ /* 0x001f280000100800 */
[----:B------:R-:W4:Y:S01]  /*23570*/  LDL R19, [R1+0xcc] ;  /* 0x0000cc0001137983 */ /* 0x000f220000100800 */
[----:B-1----:R-:W-:-:S02]  /*23580*/  IMAD.MOV.U32 R16, RZ, RZ, R23 ;  /* 0x000000ffff107224 */ /* 0x002fc400078e0017 */
[----:B------:R-:W-:Y:S01]  /*23590*/  IMAD.MOV.U32 R17, RZ, RZ, R22 ;  /* 0x000000ffff117224 */ /* 0x000fe200078e0016 */
[----:B----4-:R-:W-:Y:S04]  /*235a0*/  STL.64 [R1+0x1a58], R18 ;  /* 0x001a581201007387 */ /* 0x010fe80000100a00 */
[----:B------:R0:W-:Y:S02]  /*235b0*/  STL.64 [R1+0x1a50], R16 ;  /* 0x001a501001007387 */ /* 0x0001e40000100a00 */
[----:B0-----:R-:W4:Y:S01]  /*235c0*/  LDL.LU R16, [R1+0x370] ;  /* 0x0003700001107983 */ /* 0x001f220000300800 */
[----:B------:R-:W4:Y:S02]  /*235d0*/  LDL.LU R17, [R1+0x374] ;  /* 0x0003740001117983 */ /* 0x000f240000300800 */
[----:B------:R-:W4:Y:S02]  /*235e0*/  LDL.LU R18, [R1+0x378] ;  /* 0x0003780001127983 */ /* 0x000f240000300800 */
[----:B------:R-:W4:Y:S02]  /*235f0*/  LDL.LU R19, [R1+0x37c] ;  /* 0x00037c0001137983 */ /* 0x000f240000300800 */
[C---:B----4-:R-:W-:Y:S08]  /*23600*/  HMMA.16816.F32 R16, R8.reuse, R20, R16 ;  /* 0x000000140810723c */ /* 0x050ff00000001810 */
[----:B--2---:R-:W-:Y:S11]  /*23610*/  HMMA.16816.F32 R8, R8, R24, R12 ;  /* 0x000000180808723c */ /* 0x004ff6000000180c */
[----:B------:R-:W-:Y:S04]  /*23620*/  @!UPT UIADD3 URZ, URZ, URZ, URZ ;  /* 0x0000003f3f3ff290 */ /* 0x000fe8000fffe03f */
[----:B------:R0:W-:Y:S02]  /*23630*/  STL.64 [R1+0x80], R16 ;  /* 0x0000801001007387 */ /* 0x0001e40000100a00 */
[----:B0-----:R-:W-:Y:S02]  /*23640*/  IMAD.MOV.U32 R17, RZ, RZ, R20 ;  /* 0x000000ffff117224 */ /* 0x001fe400078e0014 */
[----:B------:R-:W-:Y:S02]  /*23650*/  IMAD.MOV.U32 R16, RZ, RZ, R21 ;  /* 0x000000ffff107224 */ /* 0x000fe400078e0015 */
[----:B------:R-:W0:Y:S04]  /*23660*/  LDSM.16.MT88.4 R20, [R29+0x3000] ;  /* 0x003000001d14783b */ /* 0x000e280000004200 */
[----:B------:R-:W-:Y:S04]  /*23670*/  STL.64 [R1+0x88], R18 ;  /* 0x0000881201007387 */ /* 0x000fe80000100a00 */
[----:B0-----:R-:W-:Y:S01]  /*23680*/  STL.64 [R1+0x1910], R22 ;  /* 0x0019101601007387 */ /* 0x001fe20000100a00 */
[----:B------:R0:W-:Y:S03]  /*23690*/  STL.64 [R1+0x1908], R20 ;  /* 0x0019081401007387 */ /* 0x0001e60000100a00 */
[----:B0-----:R-:W2:Y:S01]  /*236a0*/  LDL.LU R20, [R1+0x2d0] ;  /* 0x0002d00001147983 */ /* 0x001ea20000300800 */
[----:B------:R-:W-:Y:S02]  /*236b0*/  STL.64 [R1+0x70], R8 ;  /* 0x0000700801007387 */ /* 0x000fe40000100a00 */
[----:B------:R-:W-:Y:S02]  /*236c0*/  STL.64 [R1+0x78], R10 ;  /* 0x0000780a01007387 */ /* 0x000fe40000100a00 */
[----:B------:R-:W2:Y:S01]  /*236d0*/  LDL.LU R21, [R1+0x2d4] ;  /* 0x0002d40001157983 */ /* 0x000ea20000300800 */
[----:B------:R-:W4:Y:S01]  /*236e0*/  LDL.LU R22, [R1+0x2d8] ;  /* 0x0002d80001167983 */ /* 0x000f220000300800 */
[----:B------:R-:W4:Y:S02]  /*236f0*/  LDL.LU R23, [R1+0x2dc] ;  /* 0x0002dc0001177983 */ /* 0x000f240000300800 */
[----:B------:R-:W2:Y:S02]  /*23700*/  LDL.LU R12, [R1+0x210] ;  /* 0x00021000010c7983 */ /* 0x000ea40000300800 */
[----:B------:R-:W2:Y:S01]  /*23710*/  LDL.LU R13, [R1+0x214] ;  /* 0x00021400010d7983 */ /* 0x000ea20000300800 */
[----:B------:R-:W2:Y:S01]  /*23720*/  LDL.LU R14, [R1+0x218] ;  /* 0x00021800010e7983 */ /* 0x000ea20000300800 */
[----:B------:R-:W2:Y:S03]  /*23730*/  LDL.LU R15, [R1+0x21c] ;  /* 0x00021c00010f7983 */ /* 0x000ea60000300800 */
[----:B------:R-:W0:Y:S04]  /*23740*/  LDSM.16.MT88.4 R8, [R29+0x3080] ;  /* 0x003080001d08783b */ /* 0x000e280000004200 */
[----:B--2---:R-:W-:Y:S01]  /*23750*/  STL.64 [R1+0x1a18], R14 ;  /* 0x001a180e01007387 */ /* 0x004fe20000100a00 */
[----:B------:R1:W-:Y:S02]  /*23760*/  STL.64 [R1+0x1a10], R12 ;  /* 0x001a100c01007387 */ /* 0x0003e40000100a00 */
[----:B-1----:R-:W-:-:S02]  /*23770*/  IMAD.MOV.U32 R12, RZ, RZ, R17 ;  /* 0x000000ffff0c7224 */ /* 0x002fc400078e0011 */
[----:B------:R-:W-:-:S05]  /*23780*/  IMAD.MOV.U32 R13, RZ, RZ, R16 ;  /* 0x000000ffff0d7224 */ /* 0x000fca00078e0010 */
[----:B------:R-:W-:Y:S01]  /*23790*/  STL.64 [R1+0x1a30], R12 ;  /* 0x001a300c01007387 */ /* 0x000fe20000100a00 */
[----:B----4-:R-:W-:Y:S02]  /*237a0*/  STL.64 [R1+0x19d8], R22 ;  /* 0x0019d81601007387 */ /* 0x010fe40000100a00 */
[----:B------:R1:W-:Y:S02]  /*237b0*/  STL.64 [R1+0x19d0], R20 ;  /* 0x0019d01401007387 */ /* 0x0003e40000100a00 */
[----:B-1----:R-:W-:Y:S02]  /*237c0*/  IMAD.MOV.U32 R20, RZ, RZ, R3 ;  /* 0x000000ffff147224 */ /* 0x002fe400078e0003 */
[----:B------:R-:W-:Y:S01]  /*237d0*/  IMAD.MOV.U32 R21, RZ, RZ, R2 ;  /* 0x000000ffff157224 */ /* 0x000fe200078e0002 */
[----:B------:R-:W2:Y:S01]  /*237e0*/  LDL.LU R3, [R1+0x1ac8] ;  /* 0x001ac80001037983 */ /* 0x000ea20000300800 */
[----:B------:R-:W4:Y:S02]  /*237f0*/  LDL.LU R2, [R1+0x1ac4] ;  /* 0x001ac40001027983 */ /* 0x000f240000300800 */
[----:B------:R-:W2:Y:S02]  /*23800*/  LDL R22, [R1+0x8] ;  /* 0x0000080001167983 */ /* 0x000ea40000100800 */
[----:B------:R-:W2:Y:S02]  /*23810*/  LDL R23, [R1+0xc] ;  /* 0x00000c0001177983 */ /* 0x000ea40000100800 */
[----:B--2---:R-:W-:Y:S01]  /*23820*/  STL.64 [R1+0x1a80], R22 ;  /* 0x001a801601007387 */ /* 0x004fe20000100a00 */
[----:B------:R1:W-:Y:S03]  /*23830*/  STL.64 [R1+0x1a78], R20 ;  /* 0x001a781401007387 */ /* 0x0003e60000100a00 */
[----:B-1----:R-:W2:Y:S01]  /*23840*/  LDL.LU R20, [R1+0x10] ;  /* 0x0000100001147983 */ /* 0x002ea20000300800 */
[----:B------:R-:W2:Y:S03]  /*23850*/  LDL.LU R21, [R1+0x14] ;  /* 0x0000140001157983 */ /* 0x000ea60000300800 */
[----:B--2---:R4:W-:Y:S01]  /*23860*/  STL.64 [R1+0x1a98], R20 ;  /* 0x001a981401007387 */ /* 0x0049e20000100a00 */
[----:B------:R-:W2:Y:S02]  /*23870*/  LDL.LU R24, [R1+0x270] ;  /* 0x0002700001187983 */ /* 0x000ea40000300800 */
[----:B------:R-:W2:Y:S02]  /*23880*/  LDL.LU R25, [R1+0x274] ;  /* 0x0002740001197983 */ /* 0x000ea40000300800 */
[----:B------:R-:W2:Y:S01]  /*23890*/  LDL.LU R26, [R1+0x278] ;  /* 0x00027800011a7983 */ /* 0x000ea20000300800 */
[----:B------:R-:W2:Y:S01]  /*238a0*/  LDL.LU R27, [R1+0x27c] ;  /* 0x00027c00011b7983 */ /* 0x000ea20000300800 */
[----:B----4-:R-:W-:-:S02]  /*238b0*/  IMAD.MOV.U32 R20, RZ, RZ, R2 ;  /* 0x000000ffff147224 */ /* 0x010fc400078e0002 */
[----:B------:R-:W-:Y:S01]  /*238c0*/  IMAD.MOV.U32 R21, RZ, RZ, R3 ;  /* 0x000000ffff157224 */ /* 0x000fe200078e0003 */
[----:B------:R-:W4:Y:S01]  /*238d0*/  LDL.LU R2, [R1+0x1ac0] ;  /* 0x001ac00001027983 */ /* 0x000f220000300800 */
[----:B------:R-:W3:Y:S03]  /*238e0*/  LDL.LU R3, [R1+0x1abc] ;  /* 0x001abc0001037983 */ /* 0x000ee60000300800 */
[----:B--2---:R-:W-:Y:S01]  /*238f0*/  STL.64 [R1+0x1a90], R26 ;  /* 0x001a901a01007387 */ /* 0x004fe20000100a00 */
[----:B------:R1:W-:Y:S03]  /*23900*/  STL.64 [R1+0x1a88], R24 ;  /* 0x001a881801007387 */ /* 0x0003e60000100a00 */
[----:B-1----:R-:W2:Y:S01]  /*23910*/  LDL.LU R24, [R1+0x280] ;  /* 0x0002800001187983 */ /* 0x002ea20000300800 */
[----:B------:R-:W2:Y:S02]  /*23920*/  LDL.LU R25, [R1+0x284] ;  /* 0x0002840001197983 */ /* 0x000ea40000300800 */
[----:B------:R-:W2:Y:S02]  /*23930*/  LDL.LU R26, [R1+0x288] ;  /* 0x00028800011a7983 */ /* 0x000ea40000300800 */
[----:B------:R-:W2:Y:S02]  /*23940*/  LDL.LU R27, [R1+0x28c] ;  /* 0x00028c00011b7983 */ /* 0x000ea40000300800 */
[----:B------:R-:W-:-:S02]  /*23950*/  IMAD.MOV.U32 R12, RZ, RZ, R0 ;  /* 0x000000ffff0c7224 */ /* 0x000fc400078e0000 */
[----:B------:R-:W-:Y:S01]  /*23960*/  IMAD.MOV.U32 R13, RZ, RZ, R28 ;  /* 0x000000ffff0d7224 */ /* 0x000fe200078e001c */
[----:B--2---:R-:W-:Y:S01]  /*23970*/  STL.64 [R1+0x1aa8], R26 ;  /* 0x001aa81a01007387 */ /* 0x004fe20000100a00 */
[----:B------:R1:W-:Y:S03]  /*23980*/  STL.64 [R1+0x1aa0], R24 ;  /* 0x001aa01801007387 */ /* 0x0003e60000100a00 */
[----:B-1----:R-:W3:Y:S01]  /*23990*/  LDL.LU R24, [R1+0x350] ;  /* 0x0003500001187983 */ /* 0x002ee20000300800 */
[----:B------:R-:W3:Y:S02]  /*239a0*/  LDL.LU R25, [R1+0x354] ;  /* 0x0003540001197983 */ /* 0x000ee40000300800 */
[----:B------:R-:W3:Y:S02]  /*239b0*/  LDL.LU R26, [R1+0x358] ;  /* 0x00035800011a7983 */ /* 0x000ee40000300800 */
[----:B------:R-:W3:Y:S01]  /*239c0*/  LDL.LU R27, [R1+0x35c] ;  /* 0x00035c00011b7983 */ /* 0x000ee20000300800 */
[----:B------:R-:W2:Y:S01]  /*239d0*/  LDL.LU R0, [R1+0x1ab8] ;  /* 0x001ab80001007983 */ /* 0x000ea20000300800 */
[----:B------:R-:W2:Y:S02]  /*239e0*/  LDL.LU R28, [R1+0x1ab4] ;  /* 0x001ab400011c7983 */ /* 0x000ea40000300800 */
[----:B------:R-:W2:Y:S02]  /*239f0*/  LDL.LU R16, [R1+0x260] ;  /* 0x0002600001107983 */ /* 0x000ea40000300800 */
[----:B------:R-:W2:Y:S01]  /*23a00*/  LDL.LU R17, [R1+0x264] ;  /* 0x0002640001117983 */ /* 0x000ea20000300800 */
[----:B------:R-:W2:Y:S01]  /*23a10*/  LDL.LU R18, [R1+0x268] ;  /* 0x0002680001127983 */ /* 0x000ea20000300800 */
[----:B------:R-:W2:Y:S02]  /*23a20*/  LDL.LU R19, [R1+0x26c] ;  /* 0x00026c0001137983 */ /* 0x000ea40000300800 */
[----:B------:R1:W-:Y:S02]  /*23a30*/  STL.64 [R1+0x1a48], R12 ;  /* 0x001a480c01007387 */ /* 0x0003e40000100a00 */
[----:B------:R-:W2:Y:S01]  /*23a40*/  LDL.LU R29, [R1+0x1ab0] ;  /* 0x001ab000011d7983 */ /* 0x000ea20000300800 */
[----:B-1----:R-:W2:Y:S01]  /*23a50*/  LDL.LU R12, [R1+0x250] ;  /* 0x00025000010c7983 */ /* 0x002ea20000300800 */
[----:B------:R-:W2:Y:S02]  /*23a60*/  LDL.LU R13, [R1+0x254] ;  /* 0x00025400010d7983 */ /* 0x000ea40000300800 */
[----:B------:R-:W2:Y:S02]  /*23a70*/  LDL.LU R14, [R1+0x258] ;  /* 0x00025800010e7983 */ /* 0x000ea40000300800 */
[----:B------:R-:W2:Y:S01]  /*23a80*/  LDL.LU R15, [R1+0x25c] ;  /* 0x00025c00010f7983 */ /* 0x000ea20000300800 */
[----:B0-----:R-:W-:Y:S01]  /*23a90*/  STL.64 [R1+0x18b8], R10 ;  /* 0x0018b80a01007387 */ /* 0x001fe20000100a00 */
[----:B------:R0:W-:Y:S03]  /*23aa0*/  STL.64 [R1+0x18b0], R8 ;  /* 0x0018b00801007387 */ /* 0x0001e60000100a00 */
[----:B0-----:R-:W2:Y:S01]  /*23ab0*/  LDL.LU.64 R8, [R1+0x100] ;  /* 0x0001000001087983 */ /* 0x001ea20000300a00 */
[----:B------:R-:W2:Y:S03]  /*23ac0*/  LDL.LU.64 R10, [R1+0x108] ;  /* 0x00010800010a7983 */ /* 0x000ea60000300a00 */
[----:B--2---:R-:W-:Y:S01]  /*23ad0*/  STL.64 [R1+0x1a28], R10 ;  /* 0x001a280a01007387 */ /* 0x004fe20000100a00 */
[----:B------:R0:W-:Y:S03]  /*23ae0*/  STL.64 [R1+0x1a20], R8 ;  /* 0x001a200801007387 */ /* 0x0001e60000100a00 */
[----:B0-----:R-:W2:Y:S01]  /*23af0*/  LDL.LU R8, [R1+0x230] ;  /* 0x0002300001087983 */ /* 0x001ea20000300800 */
[----:B------:R-:W2:Y:S02]  /*23b00*/  LDL.LU R9, [R1+0x234] ;  /* 0x0002340001097983 */ /* 0x000ea40000300800 */
[----:B------:R-:W2:Y:S02]  /*23b10*/  LDL.LU R10, [R1+0x238] ;  /* 0x00023800010a7983 */ /* 0x000ea40000300800 */
[----:B------:R-:W2:Y:S01]  /*23b20*/  LDL.LU R11, [R1+0x23c] ;  /* 0x00023c00010b7983 */ /* 0x000ea20000300800 */
[C---:B---3--:R-:W-:Y:S01]  /*23b30*/  HMMA.16816.F32 R20, R4.reuse, R20, R24 ;  /* 0x000000140414723c */ /* 0x048fe20000001818 */
[----:B--2---:R-:W-:Y:S01]  /*23b40*/  STL.64 [R1+0x1a40], R10 ;  /* 0x001a400a01007387 */ /* 0x004fe20000100a00 */
[----:B------:R0:W-:Y:S03]  /*23b50*/  STL.64 [R1+0x1a38], R8 ;  /* 0x001a380801007387 */ /* 0x0001e60000100a00 */
[----:B0-----:R-:W2:Y:S01]  /*23b60*/  LDL.LU R8, [R1+0x240] ;  /* 0x0002400001087983 */ /* 0x001ea20000300800 */
[----:B------:R-:W2:Y:S02]  /*23b70*/  LDL.LU R9, [R1+0x244] ;  /* 0x0002440001097983 */ /* 0x000ea40000300800 */
[----:B------:R-:W2:Y:S02]  /*23b80*/  LDL.LU R10, [R1+0x248] ;  /* 0x00024800010a7983 */ /* 0x000ea40000300800 */
[----:B------:R-:W2:Y:S01]  /*23b90*/  LDL.LU R11, [R1+0x24c] ;  /* 0x00024c00010b7983 */ /* 0x000ea20000300800 */
[----:B------:R-:W3:Y:S01]  /*23ba0*/  LDL.LU.64 R26, [R1+0x1aa8] ;  /* 0x001aa800011a7983 */ /* 0x000ee20000300a00 */
[----:B------:R-:W3:Y:S11]  /*23bb0*/  LDL.LU.64 R24, [R1+0x1aa0] ;  /* 0x001aa00001187983 */ /* 0x000ef60000300a00 */
[----:B------:R0:W-:Y:S02]  /*23bc0*/  STL.64 [R1+0x60], R20 ;  /* 0x0000601401007387 */ /* 0x0001e40000100a00 */
[----:B------:R3:W-:Y:S01]  /*23bd0*/  STL.64 [R1+0x68], R22 ;  /* 0x0000681601007387 */ /* 0x0007e20000100a00 */
[----:B0-----:R-:W3:Y:S02]  /*23be0*/  LDL.LU.64 R20, [R1+0x1a98] ;  /* 0x001a980001147983 */ /* 0x001ee40000300a00 */
[C---:B---3--:R-:W-:Y:S02]  /*23bf0*/  HMMA.16816.F32 R20, R4.reuse, R20, R24 ;  /* 0x000000140414723c */ /* 0x048fe40000001818 */
[----:B------:R-:W3:Y:S01]  /*23c00*/  LDL.LU.64 R26, [R1+0x1a90] ;  /* 0x001a9000011a7983 */ /* 0x000ee20000300a00 */
[----:B------:R-:W3:Y:S11]  /*23c10*/  LDL.LU.64 R24, [R1+0x1a88] ;  /* 0x001a880001187983 */ /* 0x000ef60000300a00 */
[----:B------:R-:W-:Y:S09]  /*23c20*/  @!UPT UIADD3 URZ, URZ, URZ, URZ ;  /* 0x0000003f3f3ff290 */ /* 0x000ff2000fffe03f */
[----:B------:R-:W-:Y:S01]  /*23c30*/  STL.64 [R1+0x50], R20 ;  /* 0x0000501401007387 */ /* 0x000fe20000100a00 */
[----:B------:R0:W-:Y:S03]  /*23c40*/  STL.64 [R1+0x58], R22 ;  /* 0x0000581601007387 */ /* 0x0001e60000100a00 */
[----:B0-----:R-:W2:Y:S01]  /*23c50*/  LDL.LU.64 R22, [R1+0x1a80] ;  /* 0x001a800001167983 */ /* 0x001ea20000300a00 */
[----:B------:R-:W3:Y:S02]  /*23c60*/  LDL.LU.64 R20, [R1+0x1a78] ;  /* 0x001a780001147983 */ /* 0x000ee40000300a00 */
[C---:B---3--:R-:W-:Y:S11]  /*23c70*/  HMMA.16816.F32 R24, R4.reuse, R20, R24 ;  /* 0x000000140418723c */ /* 0x048ff60000001818 */
[----:B------:R-:W-:Y:S11]  /*23c80*/  @!UPT UIADD3 URZ, URZ, URZ, URZ ;  /* 0x0000003f3f3ff290 */ /* 0x000ff6000fffe03f */
[----:B------:R-:W-:Y:S01]  /*23c90*/  @!UPT UIADD3 URZ, URZ, URZ, URZ ;  /* 0x0000003f3f3ff290 */ /* 0x000fe2000fffe03f */
[----:B------:R-:W-:Y:S01]  /*23ca0*/  STL.64 [R1+0x40], R24 ;  /* 0x0000401801007387 */ /* 0x000fe20000100a00 */
[----:B------:R0:W-:Y:S03]  /*23cb0*/  STL.64 [R1+0x48], R26 ;  /* 0x0000481a01007387 */ /* 0x0001e60000100a00 */
[----:B0-----:R-:W3:Y:S01]  /*23cc0*/  LDL.LU.64 R26, [R1+0x1a70] ;  /* 0x001a7000011a7983 */ /* 0x001ee20000300a00 */
[----:B------:R-:W4:Y:S02]  /*23cd0*/  LDL.LU.64 R24, [R1+0x1a68] ;  /* 0x001a680001187983 */ /* 0x000f240000300a00 */
[----:B--2---:R0:W-:Y:S02]  /*23ce0*/  STL.64 [R1+0x19e8], R22 ;  /* 0x0019e81601007387 */ /* 0x0041e40000100a00 */
[----:B---3--:R-:W-:Y:S02]  /*23cf0*/  IMAD.MOV.U32 R20, RZ, RZ, R27 ;  /* 0x000000ffff147224 */ /* 0x008fe400078e001b */
[----:B------:R-:W2:Y:S01]  /*23d00*/  LDL.LU R27, [R1+0x1a60] ;  /* 0x001a6000011b7983 */ /* 0x000ea20000300800 */
[C---:B----4-:R-:W-:Y:S01]  /*23d10*/  HMMA.16816.F32 R16, R4.reuse, R24, R16 ;  /* 0x000000180410723c */ /* 0x050fe20000001810 */
[----:B------:R-:W3:Y:S02]  /*23d20*/  LDL.LU R21, [R1+0x2a4] ;  /* 0x0002a40001157983 */ /* 0x000ee40000300800 */
[----:B0-----:R-:W3:Y:S01]  /*23d30*/  LDL.LU R22, [R1+0x2a8] ;  /* 0x0002a80001167983 */ /* 0x001ee20000300800 */
[----:B------:R-:W3:Y:S11]  /*23d40*/  LDL.LU R23, [R1+0x2ac] ;  /* 0x0002ac0001177983 */ /* 0x000ef60000300800 */
[----:B------:R-:W-:Y:S08]  /*23d50*/  @!UPT UIADD3 URZ, URZ, URZ, URZ ;  /* 0x0000003f3f3ff290 */ /* 0x000ff0000fffe03f */
[----:B------:R-:W-:Y:S01]  /*23d60*/  STL.64 [R1+0x30], R16 ;  /* 0x0000301001007387 */ /* 0x000fe20000100a00 */
[----:B------:R0:W-:Y:S03]  /*23d70*/  STL.64 [R1+0x38], R18 ;  /* 0x0000381201007387 */ /* 0x0001e60000100a00 */
[----:B0-----:R-:W4:Y:S01]  /*23d80*/  LDL.LU.64 R18, [R1+0x1a58] ;  /* 0x001a580001127983 */ /* 0x001f220000300a00 */
[----:B------:R-:W3:Y:S03]  /*23d90*/  LDL.LU.64 R16, [R1+0x1a50] ;  /* 0x001a500001107983 */ /* 0x000ee60000300a00 */
[----:B--2---:R0:W-:Y:S01]  /*23da0*/  STL.64 [R1+0x19e0], R26 ;  /* 0x0019e01a01007387 */ /* 0x0041e20000100a00 */
[----:B------:R-:W2:Y:S02]  /*23db0*/  LDL.LU R24, [R1+0x2c0] ;  /* 0x0002c00001187983 */ /* 0x000ea40000300800 */
[----:B------:R-:W2:Y:S01]  /*23dc0*/  LDL.LU R25, [R1+0x2c4] ;  /* 0x0002c40001197983 */ /* 0x000ea20000300800 */
[----:B0-----:R-:W2:Y:S01]  /*23dd0*/  LDL.LU R26, [R1+0x2c8] ;  /* 0x0002c800011a7983 */ /* 0x001ea20000300800 */
[----:B------:R-:W-:Y:S01]  /*23de0*/  IMAD.MOV.U32 R27, RZ, RZ, R29 ;  /* 0x000000ffff1b7224 */ /* 0x000fe200078e001d */
[C---:B---3--:R-:W-:Y:S04]  /*23df0*/  HMMA.16816.F32 R12, R4.reuse, R16, R12 ;  /* 0x00000010040c723c */ /* 0x048fe8000000180c */
[----:B--2---:R0:W-:Y:S01]  /*23e00*/  STL.64 [R1+0x19f8], R26 ;  /* 0x0019f81a01007387 */ /* 0x0041e20000100a00 */
[----:B------:R-:W-:Y:S03]  /*23e10*/  STL.64 [R1+0x19f0], R24 ;  /* 0x0019f01801007387 */ /* 0x000fe60000100a00 */
[----:B0-----:R-:W2:Y:S11]  /*23e20*/  LDL.64 R26, [R1+0x18] ;  /* 0x00001800011a7983 */ /* 0x001eb60000100a00 */
[----:B------:R-:W-:Y:S04]  /*23e30*/  @!UPT UIADD3 URZ, URZ, URZ, URZ ;  /* 0x0000003f3f3ff290 */ /* 0x000fe8000fffe03f */
[----:B------:R0:W-:Y:S02]  /*23e40*/  STL.64 [R1+0x130], R12 ;  /* 0x0001300c01007387 */ /* 0x0001e40000100a00 */
[----:B------:R1:W-:Y:S01]  /*23e50*/  STL [R1+0x138], R14 ;  /* 0x0001380e01007387 */ /* 0x0003e20000100800 */
[----:B0-----:R-:W1:Y:S01]  /*23e60*/  LDL.LU.64 R12, [R1+0x1a48] ;  /* 0x001a4800010c7983 */ /* 0x001e620000300a00 */
[----:B------:R-:W-:Y:S02]  /*23e70*/  IMAD.MOV.U32 R29, RZ, RZ, R15 ;  /* 0x000000ffff1d7224 */ /* 0x000fe400078e000f */
[C---:B-1----:R-:W-:Y:S01]  /*23e80*/  HMMA.16816.F32 R12, R4.reuse, R12, R8 ;  /* 0x0000000c040c723c */ /* 0x042fe20000001808 */
[----:B------:R-:W3:Y:S01]  /*23e90*/  LDL.LU.64 R10, [R1+0x1a40] ;  /* 0x001a4000010a7983 */ /* 0x000ee20000300a00 */
[----:B------:R-:W3:Y:S11]  /*23ea0*/  LDL.LU.64 R8, [R1+0x1a38] ;  /* 0x001a380001087983 */ /* 0x000ef60000300a00 */
[----:B------:R-:W-:Y:S10]  /*23eb0*/  @!UPT UIADD3 URZ, URZ, URZ, URZ ;  /* 0x0000003f3f3ff290 */ /* 0x000ff4000fffe03f */
[----:B------:R0:W-:Y:S01]  /*23ec0*/  STL.64 [R1+0x140], R12 ;  /* 0x0001400c01007387 */ /* 0x0001e20000100a00 */
[----:B------:R3:W-:Y:S03]  /*23ed0*/  STL.64 [R1+0x148], R14 ;  /* 0x0001480e01007387 */ /* 0x0007e60000100a00 */
[----:B0-----:R-:W3:Y:S02]  /*23ee0*/  LDL.LU.64 R12, [R1+0x1a30] ;  /* 0x001a3000010c7983 */ /* 0x001ee40000300a00 */
[C---:B---3--:R-:W-:Y:S02]  /*23ef0*/  HMMA.16816.F32 R12, R4.reuse, R12, R8 ;  /* 0x0000000c040c723c */ /* 0x048fe40000001808 */
[----:B------:R-:W3:Y:S01]  /*23f00*/  LDL.LU.64 R10, [R1+0x1a28] ;  /* 0x001a2800010a7983 */ /* 0x000ee20000300a00 */
[----:B------:R-:W2:Y:S11]  /*23f10*/  LDL.LU.64 R8, [R1+0x1a20] ;  /* 0x001a200001087983 */ /* 0x000eb60000300a00 */
[----:B------:R-:W-:Y:S09]  /*23f20*/  @!UPT UIADD3 URZ, URZ, URZ, URZ ;  /* 0x0000003f3f3ff290 */ /* 0x000ff2000fffe03f */
[----:B------:R-:W-:Y:S01]  /*23f30*/  STL.64 [R1+0x180], R12 ;  /* 0x0001800c01007387 */ /* 0x000fe20000100a00 */
[----:B------:R0:W-:Y:S03]  /*23f40*/  STL.64 [R1+0x188], R14 ;  /* 0x0001880e01007387 */ /* 0x0001e60000100a00 */
[----:B0-----:R-:W2:Y:S01]  /*23f50*/  LDL.LU.64 R14, [R1+0x1a18] ;  /* 0x001a1800010e7983 */ /* 0x001ea20000300a00 */
[----:B------:R-:W2:Y:S02]  /*23f60*/  LDL.LU.64 R12, [R1+0x1a10] ;  /* 0x001a1000010c7983 */ /* 0x000ea40000300a00 */
[----:B--2---:R-:W-:Y:S01]  /*23f70*/  HMMA.16816.F32 R4, R4, R8, R12 ;  /* 0x000000080404723c */ /* 0x004fe2000000180c */
[----:B------:R-:W2:Y:S01]  /*23f80*/  LDL.LU.64 R14, [R1+0x1a08] ;  /* 0x001a0800010e7983 */ /* 0x000ea20000300a00 */
[----:B------:R-:W2:Y:S02]  /*23f90*/  LDL.LU.64 R12, [R1+0x1a00] ;  /* 0x001a0000010c7983 */ /* 0x000ea40000300a00 */
[----:B---3--:R0:W-:Y:S02]  /*23fa0*/  STL.64 [R1+0x19b0], R10 ;  /* 0x0019b00a01007387 */ /* 0x0081e40000100a00 */
[----:B------:R-:W3:Y:S11]  /*23fb0*/  LDL.LU R8, [R1+0x220] ;  /* 0x0002200001087983 */ /* 0x000ef60000300800 */
[----:B------:R-:W-:Y:S06]  /*23fc0*/  @!UPT UIADD3 URZ, URZ, URZ, URZ ;  /* 0x0000003f3f3ff290 */ /* 0x000fec000fffe03f */
[----:B------:R-:W-:Y:S01]  /*23fd0*/  STL.64 [R1+0x190], R4 ;  /* 0x0001900401007387 */ /* 0x000fe20000100a00 */
[----:B------:R1:W-:Y:S02]  /*23fe0*/  STL.64 [R1+0x198], R6 ;  /* 0x0001980601007387 */ /* 0x0003e40000100a00 */
[----:B------:R-:W3:Y:S02]  /*23ff0*/  LDL.LU R9, [R1+0x224] ;  /* 0x0002240001097983 */ /* 0x000ee40000300800 */
[----:B0-----:R-:W3:Y:S01]  /*24000*/  LDL.LU R10, [R1+0x228] ;  /* 0x00022800010a7983 */ /* 0x001ee20000300800 */
[----:B------:R-:W3:Y:S04]  /*24010*/  LDL.LU R11, [R1+0x22c] ;  /* 0x00022c00010b7983 */ /* 0x000ee80000300800 */
[----:B-1----:R-:W3:Y:S01]  /*24020*/  LDL.LU.64 R6, [R1+0x28] ;  /* 0x0000280001067983 */ /* 0x002ee20000300a00 */
[C---:B--2---:R-:W-:Y:S08]  /*24030*/  HMMA.16816.F32 R20, R12.reuse, R26, R20 ;  /* 0x0000001a0c14723c */ /* 0x044ff00000001814 */
[----:B---3--:R-:W-:Y:S01]  /*24040*/  HMMA.16816.F32 R8, R12, R6, R8 ;  /* 0x000000060c08723c */ /* 0x008fe20000001808 */
[----:B------:R0:W-:Y:S01]  /*24050*/  STL.64 [R1+0x19b8], R6 ;  /* 0x0019b80601007387 */ /* 0x0001e20000100a00 */
[----:B------:R-:W4:Y:S05]  /*24060*/  LDL.LU R4, [R1+0x2f0] ;  /* 0x0002f00001047983 */ /* 0x000f2a0000300800 */
[----:B0-----:R-:W-:-:S02]  /*24070*/  IMAD.MOV.U32 R6, RZ, RZ, R28 ;  /* 0x000000ffff067224 */ /* 0x001fc400078e001c */
[----:B------:R-:W-:-:S07]  /*24080*/  IMAD.MOV.U32 R7, RZ, RZ, R0 ;  /* 0x000000ffff077224 */ /* 0x000fce00078e0000 */
[----:B------:R-:W-:Y:S02]  /*24090*/  IMAD.MOV.U32 R28, RZ, RZ, R22 ;  /* 0x000000ffff1c7224 */ /* 0x000fe400078e0016 */
[----:B------:R-:W-:-:S05]  /*240a0*/  IMAD.MOV.U32 R0, RZ, RZ, R23 ;  /* 0x000000ffff007224 */ /* 0x000fca00078e0017 */
[----:B------:R0:W-:Y:S01]  /*240b0*/  STL.64 [R1+0x1f0], R8 ;  /* 0x0001f00801007387 */ /* 0x0001e20000100a00 */
[----:B------:R-:W-:Y:S02]  /*240c0*/  STL.64 [R1+0x1f8], R10 ;  /* 0x0001f80a01007387 */ /* 0x000fe40000100a00 */
[----:B------:R-:W4:Y:S02]  /*240d0*/  LDL.LU R5, [R1+0x2f4] ;  /* 0x0002f40001057983 */ /* 0x000f240000300800 */
[----:B0-----:R-:W-:Y:S02]  /*240e0*/  IMAD.MOV.U32 R9, RZ, RZ, R26 ;  /* 0x000000ffff097224 */ /* 0x001fe400078e001a */
[----:B------:R-:W-:Y:S02]  /*240f0*/  IMAD.MOV.U32 R8, RZ, RZ, R27 ;  /* 0x000000ffff087224 */ /* 0x000fe400078e001b */
[----:B------:R-:W2:Y:S01]  /*24100*/  LDL.LU.64 R26, [R1+0x19f8] ;  /* 0x0019f800011a7983 */ /* 0x000ea20000300a00 */
[----:B------:R-:W2:Y:S02]  /*24110*/  LDL.LU.64 R24, [R1+0x19f0] ;  /* 0x0019f00001187983 */ /* 0x000ea40000300a00 */
[----:B------:R2:W-:Y:S02]  /*24120*/  STL.64 [R1+0x210], R20 ;  /* 0x0002101401007387 */ /* 0x0005e40000100a00 */
[----:B------:R-:W2:Y:S01]  /*24130*/  LDL.LU.64 R22, [R1+0x19e8] ;  /* 0x0019e80001167983 */ /* 0x000ea20000300a00 */
[----:B------:R-:W-:Y:S01]  /*24140*/  STL [R1+0x182c], R0 ;  /* 0x00182c0001007387 */ /* 0x000fe20000100800 */
[----:B------:R-:W-:Y:S01]  /*24150*/  STL [R1+0x1828], R28 ;  /* 0x0018281c01007387 */ /* 0x000fe20000100800 */
[C---:B--2---:R-:W-:Y:S02]  /*24160*/  HMMA.16816.F32 R20, R12.reuse, R22, R24 ;  /* 0x000000160c14723c */ /* 0x044fe40000001818 */
[----:B------:R-:W2:Y:S11]  /*24170*/  LDL.LU.64 R26, [R1+0x19e0] ;  /* 0x0019e000011a7983 */ /* 0x000eb60000300a00 */
[----:B------:R-:W-:Y:S10]  /*24180*/  @!UPT UIADD3 URZ, URZ, URZ, URZ ;  /* 0x0000003f3f3ff290 */ /* 0x000ff4000fffe03f */
[----:B------:R-:W-:Y:S01]  /*24190*/  STL.64 [R1+0x220], R20 ;  /* 0x0002201401007387 */ /* 0x000fe20000100a00 */
[----:B------:R0:W-:Y:S03]  /*241a0*/  STL.64 [R1+0x228], R22 ;  /* 0x0002281601007387 */ /* 0x0001e60000100a00 */
[----:B0-----:R-:W2:Y:S01]  /*241b0*/  LDL.LU.64 R22, [R1+0x19d8] ;  /* 0x0019d80001167983 */ /* 0x001ea20000300a00 */
[----:B------:R-:W2:Y:S02]  /*241c0*/  LDL.LU.64 R20, [R1+0x19d0] ;  /* 0x0019d00001147983 */ /* 0x000ea40000300a00 */
[C---:B--2---:R-:W-:Y:S11]  /*241d0*/  HMMA.16816.F32 R20, R12.reuse, R26, R20 ;  /* 0x0000001a0c14723c */ /* 0x044ff60000001814 */
[----:B------:R-:W-:Y:S11]  /*241e0*/  @!UPT UIADD3 URZ, URZ, URZ, URZ ;  /* 0x0000003f3f3ff290 */ /* 0x000ff6000fffe03f */
[----:B------:R-:W-:Y:S01]  /*241f0*/  @!UPT UIADD3 URZ, URZ, URZ, URZ ;  /* 0x0000003f3f3ff290 */ /* 0x000fe2000fffe03f */
[----:B------:R0:W-:Y:S01]  /*24200*/  STL.64 [R1+0x240], R20 ;  /* 0x0002401401007387 */ /* 0x0001e20000100a00 */
[----:B------:R-:W-:Y:S02]  /*24210*/  IMAD.MOV.U32 R0, RZ, RZ, R22 ;  /* 0x000000ffff007224 */ /* 0x000fe400078e0016 */
[----:B------:R-:W-:Y:S01]  /*24220*/  IMAD.MOV.U32 R28, RZ, RZ, R23 ;  /* 0x000000ffff1c7224 */ /* 0x000fe200078e0017 */
[----:B0-----:R-:W2:Y:S01]  /*24230*/  LDL.LU R20, [R1+0x150] ;  /* 0x0001500001147983 */ /* 0x001ea20000300800 */
[----:B------:R-:W2:Y:S02]  /*24240*/  LDL.LU R21, [R1+0x154] ;  /* 0x0001540001157983 */ /* 0x000ea40000300800 */
[----:B------:R-:W3:Y:S02]  /*24250*/  LDL.LU R22, [R1+0x158] ;  /* 0x0001580001167983 */ /* 0x000ee40000300800 */
[----:B------:R-:W3:Y:S01]  /*24260*/  LDL.LU R23, [R1+0x15c] ;  /* 0x00015c0001177983 */ /* 0x000ee20000300800 */
[----:B----4-:R-:W-:Y:S01]  /*24270*/  HMMA.16816.F32 R4, R12, R18, R4 ;  /* 0x000000120c04723c */ /* 0x010fe20000001804 */
[----:B---3--:R-:W-:Y:S01]  /*24280*/  STL.64 [R1+0x1920], R22 ;  /* 0x0019201601007387 */ /* 0x008fe20000100a00 */
[----:B--2---:R0:W-:Y:S03]  /*24290*/  STL.64 [R1+0x1918], R20 ;  /* 0x0019181401007387 */ /* 0x0041e60000100a00 */
[----:B0-----:R-:W2:Y:S01]  /*242a0*/  LDL.LU R20, [R1+0x160] ;  /* 0x0001600001147983 */ /* 0x001ea20000300800 */
[----:B------:R-:W2:Y:S02]  /*242b0*/  LDL.LU R21, [R1+0x164] ;  /* 0x0001640001157983 */ /* 0x000ea40000300800 */
[----:B------:R-:W-:-:S02]  /*242c0*/  IMAD.MOV.U32 R22, RZ, RZ, R3 ;  /* 0x000000ffff167224 */ /* 0x000fc400078e0003 */
[----:B------:R-:W-:Y:S01]  /*242d0*/  IMAD.MOV.U32 R23, RZ, RZ, R2 ;  /* 0x000000ffff177224 */ /* 0x000fe200078e0002 */
[----:B------:R-:W3:Y:S01]  /*242e0*/  LDL.LU R3, [R1+0x19cc] ;  /* 0x0019cc0001037983 */ /* 0x000ee20000300800 */
[----:B------:R-:W4:Y:S03]  /*242f0*/  LDL.LU R2, [R1+0x19c8] ;  /* 0x0019c80001027983 */ /* 0x000f260000300800 */
[----:B------:R0:W-:Y:S09]  /*24300*/  STL.64 [R1+0x1930], R22 ;  /* 0x0019301601007387 */ /* 0x0001f20000100a00 */
[----:B------:R-:W-:-:S02]  /*24310*/  IMAD.MOV.U32 R25, RZ, RZ, R6 ;  /* 0x000000ffff197224 */ /* 0x000fc400078e0006 */
[----:B------:R-:W-:Y:S01]  /*24320*/  IMAD.MOV.U32 R24, RZ, RZ, R7 ;  /* 0x000000ffff187224 */ /* 0x000fe200078e0007 */
[----:B--2---:R-:W-:Y:S01]  /*24330*/  STL.64 [R1+0x1928], R20 ;  /* 0x0019281401007387 */ /* 0x004fe20000100a00 */
[----:B0-----:R-:W2:Y:S02]  /*24340*/  LDL R22, [R1+0xb8] ;  /* 0x0000b80001167983 */ /* 0x001ea40000100800 */
[----:B------:R-:W2:Y:S02]  /*24350*/  LDL R23, [R1+0xbc] ;  /* 0x0000bc0001177983 */ /* 0x000ea40000100800 */
[----:B------:R0:W-:Y:S01]  /*24360*/  STL.64 [R1+0x2a0], R4 ;  /* 0x0002a00401007387 */ /* 0x0001e20000100a00 */
[----:B------:R-:W2:Y:S01]  /*24370*/  LDL.LU R16, [R1+0x2b0] ;  /* 0x0002b00001107983 */ /* 0x000ea20000300800 */
[----:B------:R-:W2:Y:S02]  /*24380*/  LDL.LU R17, [R1+0x2b4] ;  /* 0x0002b40001117983 */ /* 0x000ea40000300800 */
[----:B------:R-:W2:Y:S02]  /*24390*/  LDL.LU R18, [R1+0x2b8] ;  /* 0x0002b80001127983 */ /* 0x000ea40000300800 */
[----:B------:R-:W2:Y:S01]  /*243a0*/  LDL.LU R19, [R1+0x2bc] ;  /* 0x0002bc0001137983 */ /* 0x000ea20000300800 */
[----:B0-----:R-:W2:Y:S01]  /*243b0*/  LDL.LU R4, [R1+0x2e0] ;  /* 0x0002e00001047983 */ /* 0x001ea20000300800 */
[----:B------:R-:W2:Y:S02]  /*243c0*/  LDL.LU R5, [R1+0x2e4] ;  /* 0x0002e40001057983 */ /* 0x000ea40000300800 */
[----:B------:R-:W2:Y:S02]  /*243d0*/  LDL.LU R6, [R1+0x2e8] ;  /* 0x0002e80001067983 */ /* 0x000ea40000300800 */
[----:B------:R-:W2:Y:S01]  /*243e0*/  LDL.LU R7, [R1+0x2ec] ;  /* 0x0002ec0001077983 */ /* 0x000ea20000300800 */
[----:B------:R-:W2:Y:S01]  /*243f0*/  LDL.LU.64 R10, [R1+0xe8] ;  /* 0x0000e800010a7983 */ /* 0x000ea20000300a00 */
[----:B------:R0:W-:Y:S02]  /*24400*/  STL.64 [R1+0x1968], R26 ;  /* 0x0019681a01007387 */ /* 0x0001e40000100a00 */
[----:B------:R-:W-:Y:S01]  /*24410*/  STL.64 [R1+0x1960], R24 ;  /* 0x0019601801007387 */ /* 0x000fe20000100a00 */
[----:B0-----:R-:W2:Y:S04]  /*24420*/  LDL.LU.64 R26, [R1+0x8] ;  /* 0x00000800011a7983 */ /* 0x001ea80000300a00 */
[----:B--2---:R0:W-:Y:S02]  /*24430*/  STL.64 [R1+0x1980], R26 ;  /* 0x0019801a01007387 */ /* 0x0041e40000100a00 */
[----:B0-----:R-:W-:-:S02]  /*24440*/  IMAD.MOV.U32 R26, RZ, RZ, R9 ;  /* 0x000000ffff1a7224 */ /* 0x001fc400078e0009 */
[----:B------:R-:W-:-:S05]  /*24450*/  IMAD.MOV.U32 R27, RZ, RZ, R8 ;  /* 0x000000ffff1b7224 */ /* 0x000fca00078e0008 */
[----:B------:R0:W-:Y:S01]  /*24460*/  STL.64 [R1+0x1998], R26 ;  /* 0x0019981a01007387 */ /* 0x0001e20000100a00 */
[----:B------:R-:W2:Y:S02]  /*24470*/  LDL.LU R24, [R1+0x300] ;  /* 0x0003000001187983 */ /* 0x000ea40000300800 */
[----:B------:R-:W2:Y:S01]  /*24480*/  LDL.LU R25, [R1+0x304] ;  /* 0x0003040001197983 */ /* 0x000ea20000300800 */
[----:B0-----:R-:W2:Y:S01]  /*24490*/  LDL.LU R26, [R1+0x308] ;  /* 0x00030800011a7983 */ /* 0x001ea20000300800 */
[----:B------:R-:W2:Y:S02]  /*244a0*/  LDL.LU R27, [R1+0x30c] ;  /* 0x00030c00011b7983 */ /* 0x000ea40000300800 */
[----:B--2---:R-:W-:Y:S11]  /*244b0*/  HMMA.16816.F32 R24, R12, R22, R24 ;  /* 0x000000160c18723c */ /* 0x004ff60000001818 */
[----:B------:R-:W-:Y:S11]  /*244c0*/  @!UPT UIADD3 URZ, URZ, URZ, URZ ;  /* 0x0000003f3f3ff290 */ /* 0x000ff6000fffe03f */
[----:B------:R-:W-:Y:S01]  /*244d0*/  @!UPT UIADD3 URZ, URZ, URZ, URZ ;  /* 0x0000003f3f3ff290 */ /* 0x000fe2000fffe03f */
[----:B------:R0:W-:Y:S01]  /*244e0*/  STL.64 [R1+0x2d0], R24 ;  /* 0x0002d01801007387 */ /* 0x0001e20000100a00 */
[----:B------:R1:W-:Y:S03]  /*244f0*/  STL.64 [R1+0x2d8], R26 ;  /* 0x0002d81a01007387 */ /* 0x0003e60000100a00 */
[----:B0-----:R-:W2:Y:S01]  /*24500*/  LDL.LU R24, [R1+0x290] ;  /* 0x0002900001187983 */ /* 0x001ea20000300800 */
[----:B------:R-:W2:Y:S02]  /*24510*/  LDL.LU R25, [R1+0x294] ;  /* 0x0002940001197983 */ /* 0x000ea40000300800 */
[----:B-1----:R-:W2:Y:S02]  /*24520*/  LDL.LU R26, [R1+0x298] ;  /* 0x00029800011a7983 */ /* 0x002ea40000300800 */
[----:B------:R-:W2:Y:S01]  /*24530*/  LDL.LU R27, [R1+0x29c] ;  /* 0x00029c00011b7983 */ /* 0x000ea20000300800 */
[----:B------:R0:W-:Y:S04]  /*24540*/  STL.64 [R1+0x1940], R22 ;  /* 0x0019401601007387 */ /* 0x0001e80000100a00 */
[----:B0-----:R-:W2:Y:S04]  /*24550*/  LDL.LU.64 R22, [R1+0xc8] ;  /* 0x0000c80001167983 */ /* 0x001ea80000300a00 */
[----:B--2---:R4:W-:Y:S01]  /*24560*/  STL.64 [R1+0x1958], R22 ;  /* 0x0019581601007387 */ /* 0x0049e20000100a00 */
[----:B------:R-:W2:Y:S02]  /*24570*/  LDL.LU R20, [R1+0x1c0] ;  /* 0x0001c00001147983 */ /* 0x000ea40000300800 */
[----:B------:R-:W2:Y:S02]  /*24580*/  LDL.LU R21, [R1+0x1c4] ;  /* 0x0001c40001157983 */ /* 0x000ea40000300800 */
[----:B----4-:R-:W-:-:S02]  /*24590*/  IMAD.MOV.U32 R22, RZ, RZ, R2 ;  /* 0x000000ffff167224 */ /* 0x010fc400078e0002 */
[----:B---3--:R-:W-:Y:S01]  /*245a0*/  IMAD.MOV.U32 R23, RZ, RZ, R3 ;  /* 0x000000ffff177224 */ /* 0x008fe200078e0003 */
[----:B------:R-:W3:Y:S01]  /*245b0*/  LDL.LU R2, [R1+0x19c4] ;  /* 0x0019c40001027983 */ /* 0x000ee20000300800 */
[----:B------:R-:W4:Y:S03]  /*245c0*/  LDL.LU R3, [R1+0x19c0] ;  /* 0x0019c00001037983 */ /* 0x000f260000300800 */
[----:B------:R-:W-:Y:S04]  /*245d0*/  STL.64 [R1+0x1978], R22 ;  /* 0x0019781601007387 */ /* 0x000fe80000100a00 */
[----:B--2---:R0:W-:Y:S04]  /*245e0*/  STL.64 [R1+0x1970], R20 ;  /* 0x0019701401007387 */ /* 0x0041e80000100a00 */
[----:B0-----:R-:W2:Y:S01]  /*245f0*/  LDL.LU R20, [R1+0x1e0] ;  /* 0x0001e00001147983 */ /* 0x001ea20000300800 */
[----:B------:R-:W2:Y:S02]  /*24600*/  LDL.LU R21, [R1+0x1e4] ;  /* 0x0001e40001157983 */ /* 0x000ea40000300800 */
[----:B------:R-:W2:Y:S02]  /*24610*/  LDL.LU R22, [R1+0x1e8] ;  /* 0x0001e80001167983 */ /* 0x000ea40000300800 */
[----:B------:R-:W2:Y:S01]  /*24620*/  LDL.LU R23, [R1+0x1ec] ;  /* 0x0001ec0001177983 */ /* 0x000ea20000300800 */
[C---:B------:R-:W-:Y:S01]  /*24630*/  HMMA.16816.F32 R4, R12.reuse, R10, R4 ;  /* 0x0000000a0c04723c */ /* 0x040fe20000001804 */
[----:B--2---:R-:W-:Y:S01]  /*24640*/  STL.64 [R1+0x1990], R22 ;  /* 0x0019901601007387 */ /* 0x004fe20000100a00 */
[----:B------:R0:W-:Y:S03]  /*24650*/  STL.64 [R1+0x1988], R20 ;  /* 0x0019881401007387 */ /* 0x0001e60000100a00 */
[----:B0-----:R-:W2:Y:S01]  /*24660*/  LDL.LU R20, [R1+0x200] ;  /* 0x0002000001147983 */ /* 0x001ea20000300800 */
[----:B------:R-:W2:Y:S11]  /*24670*/  LDL.LU R21, [R1+0x204] ;  /* 0x0002040001157983 */ /* 0x000eb60000300800 */
[----:B------:R-:W-:Y:S06]  /*24680*/  @!UPT UIADD3 URZ, URZ, URZ, URZ ;  /* 0x0000003f3f3ff290 */ /* 0x000fec000fffe03f */
[----:B------:R-:W-:Y:S02]  /*24690*/  STL.64 [R1+0x2f0], R4 ;  /* 0x0002f00401007387 */ /* 0x000fe40000100a00 */
[----:B----4-:R-:W-:Y:S02]  /*246a0*/  IMAD.MOV.U32 R22, RZ, RZ, R3 ;  /* 0x000000ffff167224 */ /* 0x010fe400078e0003 */
[----:B---3--:R-:W-:Y:S01]  /*246b0*/  IMAD.MOV.U32 R23, RZ, RZ, R2 ;  /* 0x000000ffff177224 */ /* 0x008fe200078e0002 */
[----:B------:R0:W-:Y:S01]  /*246c0*/  STL.64 [R1+0x2f8], R6 ;  /* 0x0002f80601007387 */ /* 0x0001e20000100a00 */
[----:B------:R-:W-:Y:S02]  /*246d0*/  IMAD.MOV.U32 R3, RZ, RZ, R10 ;  /* 0x000000ffff037224 */ /* 0x000fe400078e000a */
[----:B------:R-:W-:Y:S01]  /*246e0*/  IMAD.MOV.U32 R2, RZ, RZ, R11 ;  /* 0x000000ffff027224 */ /* 0x000fe200078e000b */
[----:B0-----:R-:W3:Y:S01]  /*246f0*/  LDL.LU.64 R6, [R1+0x19b8] ;  /* 0x0019b80001067983 */ /* 0x001ee20000300a00 */
[----:B------:R-:W4:Y:S02]  /*24700*/  LDL.LU.64 R10, [R1+0x19b0] ;  /* 0x0019b000010a7983 */ /* 0x000f240000300a00 */
[----:B----4-:R-:W-:Y:S01]  /*24710*/  HMMA.16816.F32 R12, R12, R10, R16 ;  /* 0x0000000a0c0c723c */ /* 0x010fe20000001810 */
[----:B------:R-:W3:Y:S01]  /*24720*/  LDL.LU.64 R18, [R1+0x19a8] ;  /* 0x0019a80001127983 */ /* 0x000ee20000300a00 */
[----:B------:R-:W3:Y:S02]  /*24730*/  LDL.LU.64 R16, [R1+0x19a0] ;  /* 0x0019a00001107983 */ /* 0x000ee40000300a00 */
[----:B------:R0:W-:Y:S02]  /*24740*/  STL.64 [R1+0x1938], R10 ;  /* 0x0019380a01007387 */ /* 0x0001e40000100a00 */
[----:B------:R-:W4:Y:S11]  /*24750*/  LDL.LU R8, [R1+0x1a0] ;  /* 0x0001a00001087983 */ /* 0x000f360000300800 */
[----:B------:R-:W-:Y:S06]  /*24760*/  @!UPT UIADD3 URZ, URZ, URZ, URZ ;  /* 0x0000003f3f3ff290 */ /* 0x000fec000fffe03f */
[----:B------:R-:W-:Y:S01]  /*24770*/  STL.64 [R1+0x2e0], R12 ;  /* 0x0002e00c01007387 */ /* 0x000fe20000100a00 */
[----:B------:R-:W-:Y:S02]  /*24780*/  STL.64 [R1+0x2e8], R14 ;  /* 0x0002e80e01007387 */ /* 0x000fe40000100a00 */
[----:B------:R-:W4:Y:S02]  /*24790*/  LDL.LU R9, [R1+0x1a4] ;  /* 0x0001a40001097983 */ /* 0x000f240000300800 */
[----:B0-----:R-:W2:Y:S01]  /*247a0*/  LDL.LU R10, [R1+0x1a8] ;  /* 0x0001a800010a7983 */ /* 0x001ea20000300800 */
[----:B------:R-:W2:Y:S01]  /*247b0*/  LDL.LU R11, [R1+0x1ac] ;  /* 0x0001ac00010b7983 */ /* 0x000ea20000300800 */
[C---:B---3--:R-:W-:Y:S03]  /*247c0*/  HMMA.16816.F32 R24, R16.reuse, R6, R24 ;  /* 0x000000061018723c */ /* 0x048fe60000001818 */
[----:B--2---:R-:W-:Y:S01]  /*247d0*/  STL.64 [R1+0x1950], R10 ;  /* 0x0019500a01007387 */ /* 0x004fe20000100a00 */
[----:B----4-:R0:W-:Y:S03]  /*247e0*/  STL.64 [R1+0x1948], R8 ;  /* 0x0019480801007387 */ /* 0x0101e60000100a00 */
[----:B0-----:R-:W2:Y:S01]  /*247f0*/  LDL.LU R8, [R1+0x1b0] ;  /* 0x0001b00001087983 */ /* 0x001ea20000300800 */
[----:B------:R-:W2:Y:S02]  /*24800*/  LDL.LU R9, [R1+0x1b4] ;  /* 0x0001b40001097983 */ /* 0x000ea40000300800 */
[----:B------:R-:W2:Y:S02]  /*24810*/  LDL.LU R10, [R1+0x1b8] ;  /* 0x0001b800010a7983 */ /* 0x000ea40000300800 */
[----:B------:R-:W2:Y:S11]  /*24820*/  LDL.LU R11, [R1+0x1bc] ;  /* 0x0001bc00010b7983 */ /* 0x000eb60000300800 */
[----:B------:R-:W-:Y:S01]  /*24830*/  STL.64 [R1+0x350], R24 ;  /* 0x0003501801007387 */ /* 0x000fe20000100a00 */
        /* <DEDUP_REMOVED lines=8> */
[----:B0-----:R-:W3:Y:S01]  /*248c0*/  LDL.LU.64 R26, [R1+0x1980] ;  /* 0x00198000011a7983 */ /* 0x001ee20000300a00 */
[----:B------:R-:W-:Y:S02]  /*248d0*/  IMAD.MOV.U32 R14, RZ, RZ, R3 ;  /* 0x000000ffff0e7224 */ /* 0x000fe400078e0003 */
[----:B------:R-:W-:Y:S01]  /*248e0*/  IMAD.MOV.U32 R15, RZ, RZ, R2 ;  /* 0x000000ffff0f7224 */ /* 0x000fe200078e0002 */
        /* <DEDUP_REMOVED lines=8> */
[----:B------:R-:W3:Y:S02]  /*24970*/  LDL.LU.64 R26, [R1+0x1968] ;  /* 0x00196800011a7983 */ /* 0x000ee40000300a00 */
[----:B------:R-:W4:Y:S01]  /*24980*/  LDL.LU.64 R24, [R1+0x1960] ;  /* 0x0019600001187983 */ /* 0x000f220000300a00 */
[C---:B---3--:R-:W-:Y:S11]  /*24990*/  HMMA.16816.F32 R20, R16.reuse, R26, R20 ;  /* 0x0000001a1014723c */ /* 0x048ff60000001814 */
[----:B------:R-:W-:Y:S11]  /*249a0*/  @!UPT UIADD3 URZ, URZ, URZ, URZ ;  /* 0x0000003f3f3ff290 */ /* 0x000ff6000fffe03f */
[----:B------:R-:W-:Y:S01]  /*249b0*/  @!UPT UIADD3 URZ, URZ, URZ, URZ ;  /* 0x0000003f3f3ff290 */ /* 0x000fe2000fffe03f */
[----:B------:R-:W-:Y:S01]  /*249c0*/  STL.64 [R1+0x320], R20 ;  /* 0x0003201401007387 */ /* 0x000fe20000100a00 */
[----:B------:R0:W-:Y:S03]  /*249d0*/  STL.64 [R1+0x328], R22 ;  /* 0x0003281601007387 */ /* 0x0001e60000100a00 */
[----:B0-----:R-:W2:Y:S01]  /*249e0*/  LDL.LU.64 R22, [R1+0x1958] ;  /* 0x0019580001167983 */ /* 0x001ea20000300a00 */
[----:B------:R0:W-:Y:S02]  /*249f0*/  STL.64 [R1+0x18f8], R26 ;  /* 0x0018f81a01007387 */ /* 0x0001e40000100a00 */
[----:B----4-:R1:W-:Y:S01]  /*24a00*/  STL.64 [R1+0x18f0], R24 ;  /* 0x0018f01801007387 */ /* 0x0103e20000100a00 */
[----:B0-----:R-:W3:Y:S01]  /*24a10*/  LDL.LU.64 R26, [R1+0x18] ;  /* 0x00001800011a7983 */ /* 0x001ee20000300a00 */
[----:B--2---:R-:W-:Y:S01]  /*24a20*/  HMMA.16816.F32 R8, R16, R22, R8 ;  /* 0x000000161008723c */ /* 0x004fe20000001808 */
[----:B------:R-:W-:-:S02]  /*24a30*/  IMAD.MOV.U32 R5, RZ, RZ, R22 ;  /* 0x000000ffff057224 */ /* 0x000fc400078e0016 */
[----:B------:R-:W-:Y:S01]  /*24a40*/  IMAD.MOV.U32 R4, RZ, RZ, R23 ;  /* 0x000000ffff047224 */ /* 0x000fe200078e0017 */
[----:B---3--:R0:W-:Y:S01]  /*24a50*/  STL.64 [R1+0x1900], R26 ;  /* 0x0019001a01007387 */ /* 0x0081e20000100a00 */
[----:B-1----:R-:W2:Y:S02]  /*24a60*/  LDL.LU R24, [R1+0x120] ;  /* 0x0001200001187983 */ /* 0x002ea40000300800 */
[----:B------:R-:W2:Y:S01]  /*24a70*/  LDL.LU R25, [R1+0x124] ;  /* 0x0001240001197983 */ /* 0x000ea20000300800 */
[----:B0-----:R-:W2:Y:S01]  /*24a80*/  LDL.LU R26, [R1+0x128] ;  /* 0x00012800011a7983 */ /* 0x001ea20000300800 */
[----:B------:R-:W2:Y:S11]  /*24a90*/  LDL.LU R27, [R1+0x12c] ;  /* 0x00012c00011b7983 */ /* 0x000eb60000300800 */
[----:B------:R-:W-:Y:S03]  /*24aa0*/  @!UPT UIADD3 URZ, URZ, URZ, URZ ;  /* 0x0000003f3f3ff290 */ /* 0x000fe6000fffe03f */
[----:B------:R-:W-:Y:S02]  /*24ab0*/  STL.64 [R1+0x310], R8 ;  /* 0x0003100801007387 */ /* 0x000fe40000100a00 */
[----:B------:R0:W-:Y:S02]  /*24ac0*/  STL.64 [R1+0x318], R10 ;  /* 0x0003180a01007387 */ /* 0x0001e40000100a00 */
[----:B0-----:R-:W3:Y:S01]  /*24ad0*/  LDL.LU.64 R10, [R1+0x1950] ;  /* 0x00195000010a7983 */ /* 0x001ee20000300a00 */
[----:B------:R-:W3:Y:S02]  /*24ae0*/  LDL.LU.64 R8, [R1+0x1948] ;  /* 0x0019480001087983 */ /* 0x000ee40000300a00 */
[----:B------:R-:W3:Y:S02]  /*24af0*/  LDL.LU.64 R22, [R1+0x1940] ;  /* 0x0019400001167983 */ /* 0x000ee40000300a00 */
[C---:B---3--:R-:W-:Y:S01]  /*24b00*/  HMMA.16816.F32 R20, R16.reuse, R22, R8 ;  /* 0x000000161014723c */ /* 0x048fe20000001808 */
[----:B------:R-:W3:Y:S11]  /*24b10*/  LDL.LU.64 R10, [R1+0x1938] ;  /* 0x00193800010a7983 */ /* 0x000ef60000300a00 */
[----:B------:R-:W-:Y:S11]  /*24b20*/  @!UPT UIADD3 URZ, URZ, URZ, URZ ;  /* 0x0000003f3f3ff290 */ /* 0x000ff6000fffe03f */
[----:B------:R-:W-:Y:S01]  /*24b30*/  STL.64 [R1+0x1a0], R20 ;  /* 0x0001a01401007387 */ /* 0x000fe20000100a00 */
[----:B------:R0:W-:Y:S03]  /*24b40*/  STL.64 [R1+0x1a8], R22 ;  /* 0x0001a81601007387 */ /* 0x0001e60000100a00 */
[----:B0-----:R-:W4:Y:S01]  /*24b50*/  LDL.LU.64 R22, [R1+0x1930] ;  /* 0x0019300001167983 */ /* 0x001f220000300a00 */
[----:B------:R-:W4:Y:S02]  /*24b60*/  LDL.LU.64 R20, [R1+0x1928] ;  /* 0x0019280001147983 */ /* 0x000f240000300a00 */
[C---:B----4-:R-:W-:Y:S11]  /*24b70*/  HMMA.16816.F32 R20, R16.reuse, R14, R20 ;  /* 0x0000000e1014723c */ /* 0x050ff60000001814 */
[----:B------:R-:W-:Y:S11]  /*24b80*/  @!UPT UIADD3 URZ, URZ, URZ, URZ ;  /* 0x0000003f3f3ff290 */ /* 0x000ff6000fffe03f */
[----:B------:R-:W-:Y:S01]  /*24b90*/  @!UPT UIADD3 URZ, URZ, URZ, URZ ;  /* 0x0000003f3f3ff290 */ /* 0x000fe2000fffe03f */
[----:B------:R-:W-:Y:S01]  /*24ba0*/  STL.64 [R1+0x300], R20 ;  /* 0x0003001401007387 */ /* 0x000fe20000100a00 */
[----:B------:R0:W-:Y:S03]  /*24bb0*/  STL.64 [R1+0x308], R22 ;  /* 0x0003081601007387 */ /* 0x0001e60000100a00 */
[----:B0-----:R-:W3:Y:S01]  /*24bc0*/  LDL.LU.64 R22, [R1+0x1920] ;  /* 0x0019200001167983 */ /* 0x001ee20000300a00 */
[----:B------:R-:W3:Y:S02]  /*24bd0*/  LDL.LU.64 R20, [R1+0x1918] ;  /* 0x0019180001147983 */ /* 0x000ee40000300a00 */
[----:B------:R0:W-:Y:S02]  /*24be0*/  STL.64 [R1+0x18d0], R14 ;  /* 0x0018d00e01007387 */ /* 0x0001e40000100a00 */
[----:B------:R-:W4:Y:S01]  /*24bf0*/  LDL.LU R12, [R1+0xf0] ;  /* 0x0000f000010c7983 */ /* 0x000f220000300800 */
[----:B------:R-:W4:Y:S04]  /*24c00*/  LDL.LU R13, [R1+0xf4] ;  /* 0x0000f400010d7983 */ /* 0x000f280000300800 */
[----:B0-----:R-:W4:Y:S01]  /*24c10*/  LDL.LU R14, [R1+0xf8] ;  /* 0x0000f800010e7983 */ /* 0x001f220000300800 */
[----:B------:R-:W4:Y:S01]  /*24c20*/  LDL.LU R15, [R1+0xfc] ;  /* 0x0000fc00010f7983 */ /* 0x000f220000300800 */
[----:B---3--:R-:W-:Y:S02]  /*24c30*/  HMMA.16816.F32 R16, R16, R10, R20 ;  /* 0x0000000a1010723c */ /* 0x008fe40000001814 */
[----:B------:R-:W2:Y:S01]  /*24c40*/  LDL.LU.64 R22, [R1+0x1910] ;  /* 0x0019100001167983 */ /* 0x000ea20000300a00 */
[----:B------:R-:W2:Y:S02]  /*24c50*/  LDL.LU.64 R20, [R1+0x1908] ;  /* 0x0019080001147983 */ /* 0x000ea40000300a00 */
[----:B------:R0:W-:Y:S02]  /*24c60*/  STL.64 [R1+0x18c8], R10 ;  /* 0x0018c80a01007387 */ /* 0x0001e40000100a00 */
[----:B------:R-:W3:Y:S11]  /*24c70*/  LDL.LU R8, [R1+0x110] ;  /* 0x0001100001087983 */ /* 0x000ef60000300800 */
[----:B------:R-:W-:Y:S05]  /*24c80*/  @!UPT UIADD3 URZ, URZ, URZ, URZ ;  /* 0x0000003f3f3ff290 */ /* 0x000fea000fffe03f */
[----:B------:R-:W-:Y:S01]  /*24c90*/  STL.64 [R1+0x2c0], R16 ;  /* 0x0002c01001007387 */ /* 0x000fe20000100a00 */
[----:B------:R1:W-:Y:S02]  /*24ca0*/  STL.64 [R1+0x2c8], R18 ;  /* 0x0002c81201007387 */ /* 0x0003e40000100a00 */
[----:B------:R-:W3:Y:S02]  /*24cb0*/  LDL.LU R9, [R1+0x114] ;  /* 0x0001140001097983 */ /* 0x000ee40000300800 */
[----:B0-----:R-:W3:Y:S01]  /*24cc0*/  LDL.LU R10, [R1+0x118] ;  /* 0x00011800010a7983 */ /* 0x001ee20000300800 */
[----:B------:R-:W3:Y:S01]  /*24cd0*/  LDL.LU R11, [R1+0x11c] ;  /* 0x00011c00010b7983 */ /* 0x000ee20000300800 */
[----:B-1----:R-:W-:Y:S02]  /*24ce0*/  IMAD.MOV.U32 R19, RZ, RZ, R4 ;  /* 0x000000ffff137224 */ /* 0x002fe400078e0004 */
[----:B------:R-:W-:Y:S02]  /*24cf0*/  IMAD.MOV.U32 R18, RZ, RZ, R5 ;  /* 0x000000ffff127224 */ /* 0x000fe400078e0005 */
[----:B------:R-:W-:-:S02]  /*24d00*/  IMAD.MOV.U32 R17, RZ, RZ, R6 ;  /* 0x000000ffff117224 */ /* 0x000fc400078e0006 */
[----:B------:R-:W-:Y:S01]  /*24d10*/  IMAD.MOV.U32 R16, RZ, RZ, R7 ;  /* 0x000000ffff107224 */ /* 0x000fe200078e0007 */
[C---:B--2---:R-:W-:Y:S11]  /*24d20*/  HMMA.16816.F32 R24, R20.reuse, R6, R24 ;  /* 0x000000061418723c */ /* 0x044ff60000001818 */
[----:B------:R-:W-:Y:S11]  /*24d30*/  @!UPT UIADD3 URZ, URZ, URZ, URZ ;  /* 0x0000003f3f3ff290 */ /* 0x000ff6000fffe03f */
[----:B------:R-:W-:Y:S01]  /*24d40*/  @!UPT UIADD3 URZ, URZ, URZ, URZ ;  /* 0x0000003f3f3ff290 */ /* 0x000fe2000fffe03f */
[----:B------:R-:W-:Y:S01]  /*24d50*/  STL.64 [R1+0x2b0], R24 ;  /* 0x0002b01801007387 */ /* 0x000fe20000100a00 */
[----:B------:R0:W-:Y:S03]  /*24d60*/  STL.64 [R1+0x2b8], R26 ;  /* 0x0002b81a01007387 */ /* 0x0001e60000100a00 */
[----:B0-----:R-:W3:Y:S01]  /*24d70*/  LDL.LU.64 R26, [R1+0x1900] ;  /* 0x00190000011a7983 */ /* 0x001ee20000300a00 */
[----:B------:R-:W2:Y:S02]  /*24d80*/  LDL.LU R4, [R1+0x30] ;  /* 0x0000300001047983 */ /* 0x000ea40000300800 */
[----:B------:R-:W2:Y:S02]  /*24d90*/  LDL.LU R5, [R1+0x34] ;  /* 0x0000340001057983 */ /* 0x000ea40000300800 */
[----:B------:R-:W2:Y:S01]  /*24da0*/  LDL.LU R6, [R1+0x38] ;  /* 0x0000380001067983 */ /* 0x000ea20000300800 */
[----:B------:R-:W2:Y:S01]  /*24db0*/  LDL.LU R7, [R1+0x3c] ;  /* 0x00003c0001077983 */ /* 0x000ea20000300800 */
[----:B---3--:R-:W-:Y:S03]  /*24dc0*/  HMMA.16816.F32 R8, R20, R26, R8 ;  /* 0x0000001a1408723c */ /* 0x008fe60000001808 */
[----:B--2---:R0:W-:Y:S01]  /*24dd0*/  STL.64 [R1+0x1868], R6 ;  /* 0x0018680601007387 */ /* 0x0041e20000100a00 */
[----:B------:R1:W-:Y:S02]  /*24de0*/  STL.64 [R1+0x1860], R4 ;  /* 0x0018600401007387 */ /* 0x0003e40000100a00 */
[----:B0-----:R-:W-:-:S02]  /*24df0*/  IMAD.MOV.U32 R6, RZ, RZ, R3 ;  /* 0x000000ffff067224 */ /* 0x001fc400078e0003 */
[----:B------:R-:W-:Y:S02]  /*24e00*/  IMAD.MOV.U32 R7, RZ, RZ, R2 ;  /* 0x000000ffff077224 */ /* 0x000fe400078e0002 */
[----:B-1----:R-:W-:Y:S02]  /*24e10*/  IMAD.MOV.U32 R5, RZ, RZ, R26 ;  /* 0x000000ffff057224 */ /* 0x002fe400078e001a */
[----:B------:R-:W-:Y:S02]  /*24e20*/  IMAD.MOV.U32 R4, RZ, RZ, R27 ;  /* 0x000000ffff047224 */ /* 0x000fe400078e001b */
[----:B------:R-:W2:Y:S01]  /*24e30*/  LDL.LU.64 R26, [R1+0x18f8] ;  /* 0x0018f800011a7983 */ /* 0x000ea20000300a00 */
[----:B------:R-:W3:Y:S08]  /*24e40*/  LDL.LU.64 R24, [R1+0x18f0] ;  /* 0x0018f00001187983 */ /* 0x000ef00000300a00 */
[----:B------:R4:W-:Y:S02]  /*24e50*/  STL.64 [R1+0x290], R8 ;  /* 0x0002900801007387 */ /* 0x0009e40000100a00 */
[----:B------:R-:W-:-:S02]  /*24e60*/  IMAD.MOV.U32 R3, RZ, RZ, R10 ;  /* 0x000000ffff037224 */ /* 0x000fc400078e000a */
[----:B------:R-:W-:Y:S02]  /*24e70*/  IMAD.MOV.U32 R2, RZ, RZ, R11 ;  /* 0x000000ffff027224 */ /* 0x000fe400078e000b */
[----:B----4-:R-:W-:Y:S03]  /*24e80*/  HMMA.16816.F32 R8, R20, R6, R12 ;  /* 0x000000061408723c */ /* 0x010fe6000000180c */
[----:B------:R-:W-:Y:S01]  /*24e90*/  STL [R1+0x1774], R2 ;  /* 0x0017740201007387 */ /* 0x000fe20000100800 */
[----:B------:R-:W-:Y:S02]  /*24ea0*/  STL [R1+0x1770], R3 ;  /* 0x0017700301007387 */ /* 0x000fe40000100800 */
[----:B------:R-:W-:Y:S11]  /*24eb0*/  STL.64 [R1+0x1880], R6 ;  /* 0x0018800601007387 */ /* 0x000ff60000100a00 */
[----:B------:R-:W-:Y:S06]  /*24ec0*/  @!UPT UIADD3 URZ, URZ, URZ, URZ ;  /* 0x0000003f3f3ff290 */ /* 0x000fec000fffe03f */
[----:B------:R-:W-:Y:S01]  /*24ed0*/  STL.64 [R1+0x280], R8 ;  /* 0x0002800801007387 */ /* 0x000fe20000100a00 */
[----:B------:R-:W-:Y:S02]  /*24ee0*/  STL.64 [R1+0x288], R10 ;  /* 0x0002880a01007387 */ /* 0x000fe40000100a00 */
[----:B------:R-:W4:Y:S02]  /*24ef0*/  LDL.LU.64 R14, [R1+0xb8] ;  /* 0x0000b800010e7983 */ /* 0x000f240000300a00 */
[----:B----4-:R0:W-:Y:S01]  /*24f00*/  STL.64 [R1+0x18e8], R14 ;  /* 0x0018e80e01007387 */ /* 0x0101e20000100a00 */
[----:B------:R-:W4:Y:S02]  /*24f10*/  LDL.LU R12, [R1+0xa0] ;  /* 0x0000a000010c7983 */ /* 0x000f240000300800 */
[----:B------:R-:W4:Y:S01]  /*24f20*/  LDL.LU R13, [R1+0xa4] ;  /* 0x0000a400010d7983 */ /* 0x000f220000300800 */
[----:B0-----:R-:W4:Y:S01]  /*24f30*/  LDL.LU R14, [R1+0xa8] ;  /* 0x0000a800010e7983 */ /* 0x001f220000300800 */
[----:B------:R-:W4:Y:S02]  /*24f40*/  LDL.LU R15, [R1+0xac] ;  /* 0x0000ac00010f7983 */ /* 0x000f240000300800 */
[----:B------:R-:W2:Y:S02]  /*24f50*/  LDL.LU R8, [R1+0x80] ;  /* 0x0000800001087983 */ /* 0x000ea40000300800 */
[----:B------:R-:W2:Y:S01]  /*24f60*/  LDL.LU R9, [R1+0x84] ;  /* 0x0000840001097983 */ /* 0x000ea20000300800 */
[----:B------:R-:W2:Y:S01]  /*24f70*/  LDL.LU R10, [R1+0x88] ;  /* 0x00008800010a7983 */ /* 0x000ea20000300800 */
[----:B------:R-:W2:Y:S02]  /*24f80*/  LDL.LU R11, [R1+0x8c] ;  /* 0x00008c00010b7983 */ /* 0x000ea40000300800 */
[----:B------:R-:W-:-:S02]  /*24f90*/  IMAD.MOV.U32 R6, RZ, RZ, R5 ;  /* 0x000000ffff067224 */ /* 0x000fc400078e0005 */
[----:B------:R-:W-:Y:S01]  /*24fa0*/  IMAD.MOV.U32 R7, RZ, RZ, R4 ;  /* 0x000000ffff077224 */ /* 0x000fe200078e0004 */
[----:B--2---:R-:W-:Y:S01]  /*24fb0*/  STL.64 [R1+0x18e0], R10 ;  /* 0x0018e00a01007387 */ /* 0x004fe20000100a00 */
[----:B------:R0:W-:Y:S03]  /*24fc0*/  STL.64 [R1+0x18d8], R8 ;  /* 0x0018d80801007387 */ /* 0x0001e60000100a00 */
[----:B0-----:R-:W2:Y:S01]  /*24fd0*/  LDL.LU R8, [R1+0x90] ;  /* 0x0000900001087983 */ /* 0x001ea20000300800 */
[----:B------:R-:W2:Y:S02]  /*24fe0*/  LDL.LU R9, [R1+0x94] ;  /* 0x0000940001097983 */ /* 0x000ea40000300800 */
[----:B------:R-:W2:Y:S02]  /*24ff0*/  LDL.LU R10, [R1+0x98] ;  /* 0x00009800010a7983 */ /* 0x000ea40000300800 */
[----:B------:R-:W2:Y:S01]  /*25000*/  LDL.LU R11, [R1+0x9c] ;  /* 0x00009c00010b7983 */ /* 0x000ea20000300800 */
[----:B------:R0:W-:Y:S01]  /*25010*/  STL.64 [R1+0x1898], R6 ;  /* 0x0018980601007387 */ /* 0x0001e20000100a00 */
[----:B------:R-:W2:Y:S02]  /*25020*/  LDL.LU R4, [R1+0xd0] ;  /* 0x0000d00001047983 */ /* 0x000ea40000300800 */
[----:B------:R-:W2:Y:S01]  /*25030*/  LDL.LU R5, [R1+0xd4] ;  /* 0x0000d40001057983 */ /* 0x000ea20000300800 */
[----:B0-----:R-:W2:Y:S01]  /*25040*/  LDL.LU R6, [R1+0xd8] ;  /* 0x0000d80001067983 */ /* 0x001ea20000300800 */
[----:B------:R-:W2:Y:S02]  /*25050*/  LDL.LU R7, [R1+0xdc] ;  /* 0x0000dc0001077983 */ /* 0x000ea40000300800 */
[C---:B--2---:R-:W-:Y:S11]  /*25060*/  HMMA.16816.F32 R4, R20.reuse, R26, R4 ;  /* 0x0000001a1404723c */ /* 0x044ff60000001804 */
[----:B------:R-:W-:Y:S11]  /*25070*/  @!UPT UIADD3 URZ, URZ, URZ, URZ ;  /* 0x0000003f3f3ff290 */ /* 0x000ff6000fffe03f */
[----:B------:R-:W-:Y:S01]  /*25080*/  @!UPT UIADD3 URZ, URZ, URZ, URZ ;  /* 0x0000003f3f3ff290 */ /* 0x000fe2000fffe03f */
[----:B------:R-:W-:Y:S01]  /*25090*/  STL.64 [R1+0x270], R4 ;  /* 0x0002700401007387 */ /* 0x000fe20000100a00 */
[----:B------:R-:W-:Y:S02]  /*250a0*/  STL.64 [R1+0x278], R6 ;  /* 0x0002780601007387 */ /* 0x000fe40000100a00 */
[----:B------:R-:W-:Y:S02]  /*250b0*/  STL.64 [R1+0x1878], R26 ;  /* 0x0018781a01007387 */ /* 0x000fe40000100a00 */
[----:B---3--:R0:W-:Y:S02]  /*250c0*/  STL.64 [R1+0x1870], R24 ;  /* 0x0018701801007387 */ /* 0x0081e40000100a00 */
        /* <DEDUP_REMOVED lines=9> */
[----:B------:R-:W3:Y:S02]  /*25160*/  LDL.LU R26, [R1+0x58] ;  /* 0x00005800011a7983 */ /* 0x000ee40000300800 */
[----:B------:R-:W3:Y:S02]  /*25170*/  LDL.LU R27, [R1+0x5c] ;  /* 0x00005c00011b7983 */ /* 0x000ee40000300800 */
[----:B---3--:R-:W-:Y:S01]  /*25180*/  STL.64 [R1+0x18a8], R26 ;  /* 0x0018a81a01007387 */ /* 0x008fe20000100a00 */
[----:B--2---:R0:W-:Y:S03]  /*25190*/  STL.64 [R1+0x18a0], R24 ;  /* 0x0018a01801007387 */ /* 0x0041e60000100a00 */
[----:B0-----:R-:W2:Y:S01]  /*251a0*/  LDL.LU R24, [R1+0x60] ;  /* 0x0000600001187983 */ /* 0x001ea20000300800 */
[----:B------:R-:W2:Y:S02]  /*251b0*/  LDL.LU R25, [R1+0x64] ;  /* 0x0000640001197983 */ /* 0x000ea40000300800 */
[----:B------:R-:W2:Y:S02]  /*251c0*/  LDL.LU R26, [R1+0x68] ;  /* 0x00006800011a7983 */ /* 0x000ea40000300800 */
[----:B------:R-:W2:Y:S02]  /*251d0*/  LDL.LU R27, [R1+0x6c] ;  /* 0x00006c00011b7983 */ /* 0x000ea40000300800 */
[----:B------:R-:W-:Y:S01]  /*251e0*/  STL.64 [R1+0x260], R12 ;  /* 0x0002600c01007387 */ /* 0x000fe20000100a00 */
[----:B------:R0:W-:Y:S03]  /*251f0*/  STL.64 [R1+0x268], R14 ;  /* 0x0002680e01007387 */ /* 0x0001e60000100a00 */
[----:B0-----:R-:W3:Y:S01]  /*25200*/  LDL.LU.64 R14, [R1+0x18e8] ;  /* 0x0018e800010e7983 */ /* 0x001ee20000300a00 */
[----:B------:R-:W-:-:S02]  /*25210*/  IMAD.MOV.U32 R7, RZ, RZ, R16 ;  /* 0x000000ffff077224 */ /* 0x000fc400078e0010 */
[----:B------:R0:W-:Y:S02]  /*25220*/  STL.64 [R1+0x1858], R18 ;  /* 0x0018581201007387 */ /* 0x0001e40000100a00 */
[----:B------:R-:W-:Y:S01]  /*25230*/  IMAD.MOV.U32 R6, RZ, RZ, R17 ;  /* 0x000000ffff067224 */ /* 0x000fe200078e0011 */
[----:B------:R-:W4:Y:S01]  /*25240*/  LDL.LU R16, [R1+0x70] ;  /* 0x0000700001107983 */ /* 0x000f220000300800 */
[----:B------:R-:W4:Y:S03]  /*25250*/  LDL.LU R17, [R1+0x74] ;  /* 0x0000740001117983 */ /* 0x000f260000300800 */
[----:B0-----:R-:W4:Y:S01]  /*25260*/  LDL.LU R18, [R1+0x78] ;  /* 0x0000780001127983 */ /* 0x001f220000300800 */
[----:B------:R-:W4:Y:S01]  /*25270*/  LDL.LU R19, [R1+0x7c] ;  /* 0x00007c0001137983 */ /* 0x000f220000300800 */
[----:B---3--:R-:W-:Y:S01]  /*25280*/  HMMA.16816.F32 R8, R20, R14, R8 ;  /* 0x0000000e1408723c */ /* 0x008fe20000001808 */
[----:B------:R-:W-:-:S02]  /*25290*/  IMAD.MOV.U32 R3, RZ, RZ, R14 ;  /* 0x000000ffff037224 */ /* 0x000fc400078e000e */
[----:B------:R-:W-:Y:S11]  /*252a0*/  IMAD.MOV.U32 R2, RZ, RZ, R15 ;  /* 0x000000ffff027224 */ /* 0x000ff600078e000f */
[----:B------:R-:W-:Y:S09]  /*252b0*/  @!UPT UIADD3 URZ, URZ, URZ, URZ ;  /* 0x0000003f3f3ff290 */ /* 0x000ff2000fffe03f */
[----:B------:R-:W-:Y:S01]  /*252c0*/  STL.64 [R1+0x250], R8 ;  /* 0x0002500801007387 */ /* 0x000fe20000100a00 */
[----:B------:R0:W-:Y:S03]  /*252d0*/  STL.64 [R1+0x258], R10 ;  /* 0x0002580a01007387 */ /* 0x0001e60000100a00 */
[----:B0-----:R-:W3:Y:S01]  /*252e0*/  LDL.LU.64 R10, [R1+0x18e0] ;  /* 0x0018e000010a7983 */ /* 0x001ee20000300a00 */
[----:B------:R-:W3:Y:S02]  /*252f0*/  LDL.LU.64 R8, [R1+0x18d8] ;  /* 0x0018d80001087983 */ /* 0x000ee40000300a00 */
[----:B------:R-:W3:Y:S02]  /*25300*/  LDL.LU.64 R14, [R1+0x18d0] ;  /* 0x0018d000010e7983 */ /* 0x000ee40000300a00 */
[C---:B---3--:R-:W-:Y:S11]  /*25310*/  HMMA.16816.F32 R8, R20.reuse, R14, R8 ;  /* 0x0000000e1408723c */ /* 0x048ff60000001808 */
[----:B------:R-:W-:Y:S11]  /*25320*/  @!UPT UIADD3 URZ, URZ, URZ, URZ ;  /* 0x0000003f3f3ff290 */ /* 0x000ff6000fffe03f */
[----:B------:R-:W-:Y:S01]  /*25330*/  @!UPT UIADD3 URZ, URZ, URZ, URZ ;  /* 0x0000003f3f3ff290 */ /* 0x000fe2000fffe03f */
[----:B------:R-:W-:Y:S01]  /*25340*/  STL.64 [R1+0x230], R8 ;  /* 0x0002300801007387 */ /* 0x000fe20000100a00 */
[----:B------:R0:W-:Y:S03]  /*25350*/  STL.64 [R1+0x238], R10 ;  /* 0x0002380a01007387 */ /* 0x0001e60000100a00 */
[----:B0-----:R-:W4:Y:S01]  /*25360*/  LDL.LU.64 R10, [R1+0x18c8] ;  /* 0x0018c800010a7983 */ /* 0x001f220000300a00 */
[----:B------:R0:W-:Y:S02]  /*25370*/  STL.64 [R1+0x1840], R14 ;  /* 0x0018400e01007387 */ /* 0x0001e40000100a00 */
[----:B------:R-:W3:Y:S02]  /*25380*/  LDL.LU R12, [R1+0x140] ;  /* 0x00014000010c7983 */ /* 0x000ee40000300800 */
[----:B------:R-:W3:Y:S01]  /*25390*/  LDL.LU R13, [R1+0x144] ;  /* 0x00014400010d7983 */ /* 0x000ee20000300800 */
[----:B0-----:R-:W2:Y:S01]  /*253a0*/  LDL.LU R14, [R1+0x148] ;  /* 0x00014800010e7983 */ /* 0x001ea20000300800 */
[----:B------:R-:W2:Y:S01]  /*253b0*/  LDL.LU R15, [R1+0x14c] ;  /* 0x00014c00010f7983 */ /* 0x000ea20000300800 */
[----:B----4-:R-:W-:Y:S07]  /*253c0*/  HMMA.16816.F32 R20, R20, R10, R16 ;  /* 0x0000000a1414723c */ /* 0x010fee0000001810 */
[----:B------:R-:W-:Y:S01]  /*253d0*/  IMAD.MOV.U32 R17, RZ, RZ, R10 ;  /* 0x000000ffff117224 */ /* 0x000fe200078e000a */
[----:B--2---:R-:W-:Y:S01]  /*253e0*/  STL.64 [R1+0x1850], R14 ;  /* 0x0018500e01007387 */ /* 0x004fe20000100a00 */
[----:B---3--:R0:W-:Y:S02]  /*253f0*/  STL.64 [R1+0x1848], R12 ;  /* 0x0018480c01007387 */ /* 0x0081e40000100a00 */
[----:B------:R-:W-:Y:S01]  /*25400*/  IMAD.MOV.U32 R16, RZ, RZ, R11 ;  /* 0x000000ffff107224 */ /* 0x000fe200078e000b */
[----:B0-----:R-:W2:Y:S01]  /*25410*/  LDL.LU R12, [R1+0x130] ;  /* 0x00013000010c7983 */ /* 0x001ea20000300800 */
[----:B------:R-:W2:Y:S02]  /*25420*/  LDL.LU R13, [R1+0x134] ;  /* 0x00013400010d7983 */ /* 0x000ea40000300800 */
[----:B------:R-:W2:Y:S02]  /*25430*/  LDL.LU R14, [R1+0x138] ;  /* 0x00013800010e7983 */ /* 0x000ea40000300800 */
[----:B------:R-:W-:-:S02]  /*25440*/  IMAD.MOV.U32 R15, RZ, RZ, R29 ;  /* 0x000000ffff0f7224 */ /* 0x000fc400078e001d */
[----:B------:R-:W3:Y:S04]  /*25450*/  LDL.LU R29, [R1+0x18c0] ;  /* 0x0018c000011d7983 */ /* 0x000ee80000300800 */
[----:B------:R-:W-:Y:S02]  /*25460*/  STL.64 [R1+0x200], R20 ;  /* 0x0002001401007387 */ /* 0x000fe40000100a00 */
[----:B------:R0:W-:Y:S02]  /*25470*/  STL.64 [R1+0x208], R22 ;  /* 0x0002081601007387 */ /* 0x0001e40000100a00 */
[----:B------:R-:W4:Y:S01]  /*25480*/  LDL.LU.64 R10, [R1+0x18b8] ;  /* 0x0018b800010a7983 */ /* 0x000f220000300a00 */
[----:B------:R-:W4:Y:S04]  /*25490*/  LDL.LU.64 R8, [R1+0x18b0] ;  /* 0x0018b00001087983 */ /* 0x000f280000300a00 */
[----:B0-----:R-:W2:Y:S01]  /*254a0*/  LDL R23, [R1+0x384] ;  /* 0x0003840001177983 */ /* 0x001ea20000100800 */
[C---:B----4-:R-:W-:Y:S03]  /*254b0*/  HMMA.16816.F32 R4, R8.reuse, R6, R24 ;  /* 0x000000060804723c */ /* 0x050fe60000001818 */
[----:B------:R-:W4:Y:S01]  /*254c0*/  LDL.LU.64 R26, [R1+0x18a8] ;  /* 0x0018a800011a7983 */ /* 0x000f220000300a00 */
[----:B------:R-:W4:Y:S11]  /*254d0*/  LDL.LU.64 R24, [R1+0x18a0] ;  /* 0x0018a00001187983 */ /* 0x000f360000300a00 */
[----:B------:R-:W-:Y:S08]  /*254e0*/  @!UPT UIADD3 URZ, URZ, URZ, URZ ;  /* 0x0000003f3f3ff290 */ /* 0x000ff0000fffe03f */
        /* <DEDUP_REMOVED lines=12> */
[----:B------:R-:W2:Y:S11]  /*255b0*/  LDL.LU.64 R24, [R1+0x1870] ;  /* 0x0018700001187983 */ /* 0x000eb60000300a00 */
[----:B------:R-:W-:Y:S09]  /*255c0*/  @!UPT UIADD3 URZ, URZ, URZ, URZ ;  /* 0x0000003f3f3ff290 */ /* 0x000ff2000fffe03f */
        /* <DEDUP_REMOVED lines=8> */
[----:B------:R-:W-:Y:S02]  /*25650*/  STL.64 [R1+0x1b8], R6 ;  /* 0x0001b80601007387 */ /* 0x000fe40000100a00 */
[----:B--2---:R-:W0:Y:S02]  /*25660*/  LDSM.16.MT88.4 R4, [R23+0x4000] ;  /* 0x004000001704783b */ /* 0x004e240000004200 */
[----:B0-----:R0:W-:Y:S02]  /*25670*/  STL.64 [R1+0x1820], R6 ;  /* 0x0018200601007387 */ /* 0x0011e40000100a00 */
[----:B0-----:R-:W-:Y:S02]  /*25680*/  IMAD.MOV.U32 R6, RZ, RZ, R17 ;  /* 0x000000ffff067224 */ /* 0x001fe400078e0011 */
[----:B------:R-:W-:Y:S02]  /*25690*/  IMAD.MOV.U32 R7, RZ, RZ, R16 ;  /* 0x000000ffff077224 */ /* 0x000fe400078e0010 */
[----:B---3--:R-:W0:Y:S04]  /*256a0*/  LDSM.16.M88.4 R16, [R29+0x8080] ;  /* 0x008080001d10783b */ /* 0x008e280000000200 */
[----:B------:R-:W-:Y:S01]  /*256b0*/  STL.64 [R1+0x1818], R4 ;  /* 0x0018180401007387 */ /* 0x000fe20000100a00 */
[----:B------:R1:W-:Y:S02]  /*256c0*/  STL [R1+0x1810], R23 ;  /* 0x0018101701007387 */ /* 0x0003e40000100800 */
[----:B------:R-:W2:Y:S02]  /*256d0*/  LDL.LU R20, [R1+0x180] ;  /* 0x0001800001147983 */ /* 0x000ea40000300800 */
[----:B------:R-:W2:Y:S01]  /*256e0*/  LDL.LU R21, [R1+0x184] ;  /* 0x0001840001157983 */ /* 0x000ea20000300800 */
[----:B------:R-:W2:Y:S04]  /*256f0*/  LDL.LU R22, [R1+0x188] ;  /* 0x0001880001167983 */ /* 0x000ea80000300800 */
[----:B-1----:R-:W2:Y:S04]  /*25700*/  LDL.LU R23, [R1+0x18c] ;  /* 0x00018c0001177983 */ /* 0x002ea80000300800 */
[----:B0-----:R-:W-:Y:S01]  /*25710*/  STL.64 [R1+0xf0], R16 ;  /* 0x0000f01001007387 */ /* 0x001fe20000100a00 */
[----:B------:R0:W-:Y:S03]  /*25720*/  STL.64 [R1+0xf8], R18 ;  /* 0x0000f81201007387 */ /* 0x0001e60000100a00 */
[----:B0-----:R-:W3:Y:S02]  /*25730*/  LDL.LU.64 R18, [R1+0x1858] ;  /* 0x0018580001127983 */ /* 0x001ee40000300a00 */
[----:B---3--:R-:W-:Y:S02]  /*25740*/  HMMA.16816.F32 R12, R8, R18, R12 ;  /* 0x00000012080c723c */ /* 0x008fe4000000180c */
[----:B------:R-:W3:Y:S04]  /*25750*/  LDL R19, [R1+0xc58] ;  /* 0x000c580001137983 */ /* 0x000ee80000100800 */
[----:B---3--:R-:W-:Y:S11]  /*25760*/  STL [R1+0x17c8], R19 ;  /* 0x0017c81301007387 */ /* 0x008ff60000100800 */
[----:B------:R-:W-:Y:S06]  /*25770*/  @!UPT UIADD3 URZ, URZ, URZ, URZ ;  /* 0x0000003f3f3ff290 */ /* 0x000fec000fffe03f */
[----:B------:R-:W-:Y:S02]  /*25780*/  STL.64 [R1+0x170], R12 ;  /* 0x0001700c01007387 */ /* 0x000fe40000100a00 */
[----:B------:R-:W-:Y:S02]  /*25790*/  STL.64 [R1+0x178], R14 ;  /* 0x0001780e01007387 */ /* 0x000fe40000100a00 */
[----:B------:R-:W0:Y:S04]  /*257a0*/  LDSM.16.M88.4 R12, [R29+0x9080] ;  /* 0x009080001d0c783b */ /* 0x000e280000000200 */
[----:B0-----:R-:W-:Y:S01]  /*257b0*/  STL.64 [R1+0xd0], R12 ;  /* 0x0000d00c01007387 */ /* 0x001fe20000100a00 */
[----:B------:R0:W-:Y:S03]  /*257c0*/  STL.64 [R1+0xd8], R14 ;  /* 0x0000d80e01007387 */ /* 0x0001e60000100a00 */
[----:B0-----:R-:W3:Y:S01]  /*257d0*/  LDL.LU.64 R14, [R1+0x1850] ;  /* 0x00185000010e7983 */ /* 0x001ee20000300a00 */
[----:B------:R-:W3:Y:S02]  /*257e0*/  LDL.LU.64 R12, [R1+0x1848] ;  /* 0x00184800010c7983 */ /* 0x000ee40000300a00 */
[----:B------:R-:W-:-:S02]  /*257f0*/  IMAD.MOV.U32 R18, RZ, RZ, R3 ;  /* 0x000000ffff127224 */ /* 0x000fc400078e0003 */
[----:B------:R-:W-:-:S07]  /*25800*/  IMAD.MOV.U32 R19, RZ, RZ, R2 ;  /* 0x000000ffff137224 */ /* 0x000fce00078e0002 */
[C---:B---3--:R-:W-:Y:S01]  /*25810*/  HMMA.16816.F32 R16, R8.reuse, R18, R12 ;  /* 0x000000120810723c */ /* 0x048fe2000000180c */
[----:B------:R-:W2:Y:S11]  /*25820*/  LDL.LU.64 R14, [R1+0x1840] ;  /* 0x00184000010e7983 */ /* 0x000eb60000300a00 */
[----:B------:R-:W-:Y:S11]  /*25830*/  @!UPT UIADD3 URZ, URZ, URZ, URZ ;  /* 0x0000003f3f3ff290 */ /* 0x000ff6000fffe03f */
[----:B------:R0:W-:Y:S01]  /*25840*/  STL.64 [R1+0x160], R16 ;  /* 0x0001601001007387 */ /* 0x0001e20000100a00 */
[----:B------:R1:W-:Y:S03]  /*25850*/  STL.64 [R1+0x168], R18 ;  /* 0x0001681201007387 */ /* 0x0003e60000100a00 */
[----:B0-----:R-:W3:Y:S01]  /*25860*/  LDL.LU R16, [R1+0x2a0] ;  /* 0x0002a00001107983 */ /* 0x001ee20000300800 */
[----:B------:R-:W3:Y:S02]  /*25870*/  LDL.LU R17, [R1+0x2a4] ;  /* 0x0002a40001117983 */ /* 0x000ee40000300800 */
[----:B-1----:R-:W-:Y:S02]  /*25880*/  IMAD.MOV.U32 R18, RZ, RZ, R25 ;  /* 0x000000ffff127224 */ /* 0x002fe400078e0019 */
[----:B------:R-:W-:Y:S02]  /*25890*/  IMAD.MOV.U32 R19, RZ, RZ, R24 ;  /* 0x000000ffff137224 */ /* 0x000fe400078e0018 */
[----:B------:R-:W0:Y:S04]  /*258a0*/  LDSM.16.M88.4 R24, [R29+0xb080] ;  /* 0x00b080001d18783b */ /* 0x000e280000000200 */
[----:B------:R-:W-:Y:S01]  /*258b0*/  STL.64 [R1+0x17d8], R18 ;  /* 0x0017d81201007387 */ /* 0x000fe20000100a00 */
[C---:B--2---:R-:W-:Y:S03]  /*258c0*/  HMMA.16816.F32 R12, R8.reuse, R14, R20 ;  /* 0x0000000e080c723c */ /* 0x044fe60000001814 */
[----:B---3--:R-:W-:Y:S02]  /*258d0*/  STL.64 [R1+0x17d0], R16 ;  /* 0x0017d01001007387 */ /* 0x008fe40000100a00 */
[----:B------:R-:W1:Y:S04]  /*258e0*/  LDSM.16.M88.4 R16, [R29+0xa080] ;  /* 0x00a080001d10783b */ /* 0x000e680000000200 */
[----:B0-----:R-:W-:Y:S02]  /*258f0*/  STL.64 [R1+0x1838], R26 ;  /* 0x0018381a01007387 */ /* 0x001fe40000100a00 */
[----:B------:R0:W-:Y:S02]  /*25900*/  STL.64 [R1+0x1830], R24 ;  /* 0x0018301801007387 */ /* 0x0001e40000100a00 */
[----:B0-----:R-:W2:Y:S01]  /*25910*/  LDL.LU R24, [R1+0x190] ;  /* 0x0001900001187983 */ /* 0x001ea20000300800 */
[----:B------:R-:W2:Y:S02]  /*25920*/  LDL.LU R25, [R1+0x194] ;  /* 0x0001940001197983 */ /* 0x000ea40000300800 */
[----:B------:R-:W2:Y:S02]  /*25930*/  LDL.LU R26, [R1+0x198] ;  /* 0x00019800011a7983 */ /* 0x000ea40000300800 */
[----:B------:R-:W2:Y:S01]  /*25940*/  LDL.LU R27, [R1+0x19c] ;  /* 0x00019c00011b7983 */ /* 0x000ea20000300800 */
[----:B------:R-:W3:Y:S04]  /*25950*/  LDL.LU R20, [R1+0x1f0] ;  /* 0x0001f00001147983 */ /* 0x000ee80000300800 */
[----:B------:R-:W-:Y:S02]  /*25960*/  STL.64 [R1+0x150], R12 ;  /* 0x0001500c01007387 */ /* 0x000fe40000100a00 */
[----:B------:R-:W-:Y:S02]  /*25970*/  STL.64 [R1+0x158], R14 ;  /* 0x0001580e01007387 */ /* 0x000fe40000100a00 */
[----:B------:R-:W3:Y:S01]  /*25980*/  LDL.LU R21, [R1+0x1f4] ;  /* 0x0001f40001157983 */ /* 0x000ee20000300800 */
[----:B------:R-:W3:Y:S01]  /*25990*/  LDL.LU R22, [R1+0x1f8] ;  /* 0x0001f80001167983 */ /* 0x000ee20000300800 */
[----:B------:R-:W3:Y:S03]  /*259a0*/  LDL.LU R23, [R1+0x1fc] ;  /* 0x0001fc0001177983 */ /* 0x000ee60000300800 */
[----:B------:R-:W-:Y:S04]  /*259b0*/  LDSM.16.M88.4 R12, [R29+0xc080] ;  /* 0x00c080001d0c783b */ /* 0x000fe80000000200 */
[----:B-1----:R-:W-:Y:S01]  /*259c0*/  STL.64 [R1+0xc0], R16 ;  /* 0x0000c01001007387 */ /* 0x002fe20000100a00 */
[----:B------:R-:W-:Y:S02]  /*259d0*/  STL.64 [R1+0xc8], R18 ;  /* 0x0000c81201007387 */ /* 0x000fe40000100a00 */
[----:B------:R0:W-:Y:S02]  /*259e0*/  STL.64 [R1+0x17f0], R16 ;  /* 0x0017f01001007387 */ /* 0x0001e40000100a00 */
[----:B0-----:R-:W4:Y:S01]  /*259f0*/  LDL.64 R16, [R1+0xd0] ;  /* 0x0000d00001107983 */ /* 0x001f220000100a00 */
[----:B--2---:R-:W-:Y:S03]  /*25a00*/  HMMA.16816.F32 R4, R8, R6, R24 ;  /* 0x000000060804723c */ /* 0x004fe60000001818 */
[----:B----4-:R0:W-:Y:S04]  /*25a10*/  STL.64 [R1+0x1808], R16 ;  /* 0x0018081001007387 */ /* 0x0101e80000100a00 */
[----:B0-----:R-:W2:Y:S01]  /*25a20*/  LDL.64 R16, [R1+0xf0] ;  /* 0x0000f00001107983 */ /* 0x001ea20000100a00 */
[----:B------:R-:W4:Y:S02]  /*25a30*/  LDL.LU.64 R26, [R1+0x1838] ;  /* 0x00183800011a7983 */ /* 0x000f240000300a00 */
[----:B------:R-:W2:Y:S02]  /*25a40*/  LDL.LU.64 R24, [R1+0x1830] ;  /* 0x0018300001187983 */ /* 0x000ea40000300a00 */
[----:B------:R-:W2:Y:S11]  /*25a50*/  LDL.LU R8, [R1+0x240] ;  /* 0x0002400001087983 */ /* 0x000eb60000300800 */
[----:B------:R-:W-:Y:S01]  /*25a60*/  STL.64 [R1+0x140], R4 ;  /* 0x0001400401007387 */ /* 0x000fe20000100a00 */
[----:B------:R-:W-:Y:S02]  /*25a70*/  STL.64 [R1+0x148], R6 ;  /* 0x0001480601007387 */ /* 0x000fe40000100a00 */
[----:B------:R-:W2:Y:S02]  /*25a80*/  LDL.LU R9, [R1+0x244] ;  /* 0x0002440001097983 */ /* 0x000ea40000300800 */
[----:B------:R-:W-:-:S02]  /*25a90*/  IMAD.MOV.U32 R10, RZ, RZ, R0 ;  /* 0x000000ffff0a7224 */ /* 0x000fc400078e0000 */
[----:B------:R-:W-:Y:S01]  /*25aa0*/  IMAD.MOV.U32 R11, RZ, RZ, R28 ;  /* 0x000000ffff0b7224 */ /* 0x000fe200078e001c */
[----:B------:R-:W3:Y:S01]  /*25ab0*/  LDL.LU R0, [R1+0x182c] ;  /* 0x00182c0001007983 */ /* 0x000ee20000300800 */
[----:B------:R-:W3:Y:S03]  /*25ac0*/  LDL.LU R28, [R1+0x1828] ;  /* 0x00182800011c7983 */ /* 0x000ee60000300800 */
[----:B------:R-:W0:Y:S04]  /*25ad0*/  LDSM.16.M88.4 R4, [R29+0xd080] ;  /* 0x00d080001d04783b */ /* 0x000e280000000200 */
[----:B------:R-:W-:Y:S04]  /*25ae0*/  STL.64 [R1+0x17e8], R10 ;  /* 0x0017e80a01007387 */ /* 0x000fe80000100a00 */
[----:B--2---:R1:W-:Y:S04]  /*25af0*/  STL.64 [R1+0x17e0], R8 ;  /* 0x0017e00801007387 */ /* 0x0043e80000100a00 */
[----:B-1----:R-:W2:Y:S01]  /*25b00*/  LDL.LU R8, [R1+0x220] ;  /* 0x0002200001087983 */ /* 0x002ea20000300800 */
[----:B------:R-:W2:Y:S02]  /*25b10*/  LDL.LU R9, [R1+0x224] ;  /* 0x0002240001097983 */ /* 0x000ea40000300800 */
[----:B------:R-:W2:Y:S02]  /*25b20*/  LDL.LU R10, [R1+0x228] ;  /* 0x00022800010a7983 */ /* 0x000ea40000300800 */
[----:B------:R-:W2:Y:S02]  /*25b30*/  LDL.LU R11, [R1+0x22c] ;  /* 0x00022c00010b7983 */ /* 0x000ea40000300800 */
[----:B0-----:R-:W-:-:S02]  /*25b40*/  IMAD.MOV.U32 R3, RZ, RZ, R4 ;  /* 0x000000ffff037224 */ /* 0x001fc400078e0004 */
[----:B------:R-:W-:Y:S01]  /*25b50*/  IMAD.MOV.U32 R2, RZ, RZ, R5 ;  /* 0x000000ffff027224 */ /* 0x000fe200078e0005 */
[----:B--2---:R-:W-:Y:S01]  /*25b60*/  STL.64 [R1+0x1800], R10 ;  /* 0x0018000a01007387 */ /* 0x004fe20000100a00 */
[----:B------:R0:W-:Y:S03]  /*25b70*/  STL.64 [R1+0x17f8], R8 ;  /* 0x0017f80801007387 */ /* 0x0001e60000100a00 */
[----:B0-----:R-:W2:Y:S01]  /*25b80*/  LDL.LU R8, [R1+0x210] ;  /* 0x0002100001087983 */ /* 0x001ea20000300800 */
[----:B------:R-:W2:Y:S02]  /*25b90*/  LDL.LU R9, [R1+0x214] ;  /* 0x0002140001097983 */ /* 0x000ea40000300800 */
[----:B------:R-:W-:Y:S02]  /*25ba0*/  STL.64 [R1+0xb0], R24 ;  /* 0x0000b01801007387 */ /* 0x000fe40000100a00 */
[----:B----4-:R-:W-:Y:S01]  /*25bb0*/  STL.64 [R1+0xb8], R26 ;  /* 0x0000b81a01007387 */ /* 0x010fe20000100a00 */
[----:B------:R-:W-:Y:S01]  /*25bc0*/  STL.64 [R1+0xa0], R12 ;  /* 0x0000a00c01007387 */ /* 0x000fe20000100a00 */
[----:B------:R-:W-:Y:S02]  /*25bd0*/  STL.64 [R1+0xa8], R14 ;  /* 0x0000a80e01007387 */ /* 0x000fe40000100a00 */
[----:B------:R-:W-:Y:S02]  /*25be0*/  STL.64 [R1+0x90], R4 ;  /* 0x0000900401007387 */ /* 0x000fe40000100a00 */
[----:B------:R0:W-:Y:S02]  /*25bf0*/  STL.64 [R1+0x98], R6 ;  /* 0x0000980601007387 */ /* 0x0001e40000100a00 */
[----:B0-----:R-:W3:Y:S01]  /*25c00*/  LDL.LU.64 R6, [R1+0x1820] ;  /* 0x0018200001067983 */ /* 0x001ee20000300a00 */
[----:B------:R-:W3:Y:S02]  /*25c10*/  LDL.LU.64 R4, [R1+0x1818] ;  /* 0x0018180001047983 */ /* 0x000ee40000300a00 */
[----:B------:R-:W-:Y:S01]  /*25c20*/  IMAD.MOV.U32 R26, RZ, RZ, R16 ;  /* 0x000000ffff1a7224 */ /* 0x000fe200078e0010 */
[----:B---3--:R-:W-:Y:S11]  /*25c30*/  HMMA.16816.F32 R20, R4, R16, R20 ;  /* 0x000000100414723c */ /* 0x008ff60000001814 */
[----:B------:R-:W-:Y:S11]  /*25c40*/  @!UPT UIADD3 URZ, URZ, URZ, URZ ;  /* 0x0000003f3f3ff290 */ /* 0x000ff6000fffe03f */
[----:B------:R-:W-:Y:S01]  /*25c50*/  @!UPT UIADD3 URZ, URZ, URZ, URZ ;  /* 0x0000003f3f3ff290 */ /* 0x000fe2000fffe03f */
[----:B------:R-:W-:Y:S01]  /*25c60*/  STL.64 [R1+0x130], R20 ;  /* 0x0001301401007387 */ /* 0x000fe20000100a00 */
[----:B------:R0:W-:Y:S02]  /*25c70*/  STL.64 [R1+0x138], R22 ;  /* 0x0001381601007387 */ /* 0x0001e40000100a00 */
[----:B0-----:R-:W-:Y:S01]  /*25c80*/  IMAD.MOV.U32 R22, RZ, RZ, R17 ;  /* 0x000000ffff167224 */ /* 0x001fe200078e0011 */
[----:B------:R-:W3:Y:S04]  /*25c90*/  LDL.LU R23, [R1+0x1810] ;  /* 0x0018100001177983 */ /* 0x000ee80000300800 */
[----:B------:R-:W0:Y:S04]  /*25ca0*/  LDSM.16.M88.4 R16, [R29+0xe080] ;  /* 0x00e080001d10783b */ /* 0x000e280000000200 */
[----:B0-----:R0:W-:Y:S01]  /*25cb0*/  STL.64 [R1+0x80], R16 ;  /* 0x0000801001007387 */ /* 0x0011e20000100a00 */
[----:B------:R-:W-:-:S02]  /*25cc0*/  IMAD.MOV.U32 R20, RZ, RZ, R16 ;  /* 0x000000ffff147224 */ /* 0x000fc400078e0010 */
[----:B------:R-:W-:Y:S02]  /*25cd0*/  STL.64 [R1+0x88], R18 ;  /* 0x0000881201007387 */ /* 0x000fe40000100a00 */
[----:B------:R-:W-:Y:S02]  /*25ce0*/  IMAD.MOV.U32 R21, RZ, RZ, R17 ;  /* 0x000000ffff157224 */ /* 0x000fe400078e0011 */
[----:B0-----:R-:W2:Y:S01]  /*25cf0*/  LDL.LU.64 R16, [R1+0x1808] ;  /* 0x0018080001107983 */ /* 0x001ea20000300a00 */
[----:B------:R-:W-:Y:S02]  /*25d00*/  IMAD.MOV.U32 R10, RZ, RZ, R28 ;  /* 0x000000ffff0a7224 */ /* 0x000fe400078e001c */
[----:B------:R-:W-:-:S07]  /*25d10*/  IMAD.MOV.U32 R11, RZ, RZ, R0 ;  /* 0x000000ffff0b7224 */ /* 0x000fce00078e0000 */
[----:B--2---:R-:W-:Y:S01]  /*25d20*/  HMMA.16816.F32 R8, R4, R16, R8 ;  /* 0x000000100408723c */ /* 0x004fe20000001808 */
[----:B------:R-:W-:Y:S02]  /*25d30*/  IMAD.MOV.U32 R28, RZ, RZ, R16 ;  /* 0x000000ffff1c7224 */ /* 0x000fe400078e0010 */
[----:B------:R-:W-:Y:S02]  /*25d40*/  IMAD.MOV.U32 R0, RZ, RZ, R17 ;  /* 0x000000ffff007224 */ /* 0x000fe400078e0011 */
[----:B------:R-:W0:Y:S11]  /*25d50*/  LDSM.16.M88.4 R16, [R29+0xf080] ;  /* 0x00f080001d10783b */ /* 0x000e360000000200 */
[----:B------:R-:W-:Y:S07]  /*25d60*/  @!UPT UIADD3 URZ, URZ, URZ, URZ ;  /* 0x0000003f3f3ff290 */ /* 0x000fee000fffe03f */
[----:B------:R-:W-:Y:S01]  /*25d70*/  STL.64 [R1+0x120], R8 ;  /* 0x0001200801007387 */ /* 0x000fe20000100a00 */
[----:B------:R1:W-:Y:S03]  /*25d80*/  STL.64 [R1+0x128], R10 ;  /* 0x0001280a01007387 */ /* 0x0003e60000100a00 */
[----:B-1----:R-:W2:Y:S01]  /*25d90*/  LDL.LU.64 R10, [R1+0x1800] ;  /* 0x00180000010a7983 */ /* 0x002ea20000300a00 */
[----:B------:R-:W2:Y:S03]  /*25da0*/  LDL.LU.64 R8, [R1+0x17f8] ;  /* 0x0017f80001087983 */ /* 0x000ea60000300a00 */
[----:B0-----:R0:W-:Y:S01]  /*25db0*/  STL.64 [R1+0x70], R16 ;  /* 0x0000701001007387 */ /* 0x0011e20000100a00 */
[----:B------:R2:W-:Y:S03]  /*25dc0*/  STL.64 [R1+0x78], R18 ;  /* 0x0000781201007387 */ /* 0x0005e60000100a00 */
[----:B0-----:R-:W2:Y:S01]  /*25dd0*/  LDL.LU.64 R16, [R1+0x17f0] ;  /* 0x0017f00001107983 */ /* 0x001ea20000300a00 */
[----:B------:R-:W-:-:S02]  /*25de0*/  IMAD.MOV.U32 R29, RZ, RZ, R19 ;  /* 0x000000ffff1d7224 */ /* 0x000fc400078e0013 */
        /* <DEDUP_REMOVED lines=8> */
[----:B------:R-:W-:Y:S01]  /*25e70*/  STL.64 [R1+0x1778], R24 ;  /* 0x0017781801007387 */ /* 0x000fe20000100a00 */
[C---:B--2---:R-:W-:Y:S11]  /*25e80*/  HMMA.16816.F32 R8, R4.reuse, R24, R8 ;  /* 0x000000180408723c */ /* 0x044ff60000001808 */
[----:B------:R-:W-:Y:S11]  /*25e90*/  @!UPT UIADD3 URZ, URZ, URZ, URZ ;  /* 0x0000003f3f3ff290 */ /* 0x000ff6000fffe03f */
[----:B------:R-:W-:Y:S01]  /*25ea0*/  @!UPT UIADD3 URZ, URZ, URZ, URZ ;  /* 0x0000003f3f3ff290 */ /* 0x000fe2000fffe03f */
[----:B------:R-:W-:Y:S01]  /*25eb0*/  STL.64 [R1+0x100], R8 ;  /* 0x0001000801007387 */ /* 0x000fe20000100a00 */
[----:B------:R-:W-:Y:S02]  /*25ec0*/  STL.64 [R1+0x108], R10 ;  /* 0x0001080a01007387 */ /* 0x000fe40000100a00 */
[----:B---3--:R-:W0:Y:S01]  /*25ed0*/  LDSM.16.MT88.4 R8, [R23+0x4080] ;  /* 0x004080001708783b */ /* 0x008e220000004200 */
[----:B----4-:R-:W-:Y:S01]  /*25ee0*/  HMMA.16816.F32 R16, R4, R12, R16 ;  /* 0x0000000c0410723c */ /* 0x010fe20000001810 */
[----:B------:R-:W-:Y:S04]  /*25ef0*/  STL [R1+0x17b8], R23 ;  /* 0x0017b81701007387 */ /* 0x000fe80000100800 */
[----:B0-----:R-:W-:Y:S01]  /*25f00*/  STL.64 [R1+0x17a8], R10 ;  /* 0x0017a80a01007387 */ /* 0x001fe20000100a00 */
[----:B------:R-:W-:Y:S11]  /*25f10*/  STL.64 [R1+0x17a0], R8 ;  /* 0x0017a00801007387 */ /* 0x000ff60000100a00 */
[----:B------:R-:W-:Y:S06]  /*25f20*/  @!UPT UIADD3 URZ, URZ, URZ, URZ ;  /* 0x0000003f3f3ff290 */ /* 0x000fec000fffe03f */
[----:B------:R-:W-:Y:S02]  /*25f30*/  STL.64 [R1+0xe0], R16 ;  /* 0x0000e01001007387 */ /* 0x000fe40000100a00 */
[----:B------:R0:W-:Y:S02]  /*25f40*/  STL.64 [R1+0xe8], R18 ;  /* 0x0000e81201007387 */ /* 0x0001e40000100a00 */
[----:B0-----:R-:W2:Y:S01]  /*25f50*/  LDL.LU R19, [R1+0x17c8] ;  /* 0x0017c80001137983 */ /* 0x001ea20000300800 */
[----:B------:R-:W-:Y:S02]  /*25f60*/  IMAD.MOV.U32 R8, RZ, RZ, R3 ;  /* 0x000000ffff087224 */ /* 0x000fe400078e0003 */
[----:B------:R-:W-:Y:S02]  /*25f70*/  IMAD.MOV.U32 R9, RZ, RZ, R2 ;  /* 0x000000ffff097224 */ /* 0x000fe400078e0002 */
[----:B------:R-:W-:Y:S02]  /*25f80*/  IMAD.MOV.U32 R2, RZ, RZ, R12 ;  /* 0x000000ffff027224 */ /* 0x000fe400078e000c */
[----:B------:R-:W-:-:S02]  /*25f90*/  IMAD.MOV.U32 R3, RZ, RZ, R13 ;  /* 0x000000ffff037224 */ /* 0x000fc400078e000d */
[----:B--2---:R-:W0:Y:S02]  /*25fa0*/  LDSM.16.MT88.4 R12, [R19+0x4000] ;  /* 0x00400000130c783b */ /* 0x004e240000004200 */
[----:B------:R-:W1:Y:S02]  /*25fb0*/  LDSM.16.MT88.4 R16, [R19+0x4080] ;  /* 0x004080001310783b */ /* 0x000e640000004200 */
[----:B0-----:R-:W-:Y:S02]  /*25fc0*/  STL.64 [R1+0x1738], R14 ;  /* 0x0017380e01007387 */ /* 0x001fe40000100a00 */
[----:B------:R0:W-:Y:S02]  /*25fd0*/  STL.64 [R1+0x1730], R12 ;  /* 0x0017300c01007387 */ /* 0x0001e40000100a00 */
[----:B0-----:R-:W2:Y:S01]  /*25fe0*/  LDL.LU R12, [R1+0x2d0] ;  /* 0x0002d000010c7983 */ /* 0x001ea20000300800 */
[----:B------:R-:W2:Y:S02]  /*25ff0*/  LDL.LU R13, [R1+0x2d4] ;  /* 0x0002d400010d7983 */ /* 0x000ea40000300800 */
[----:B------:R-:W2:Y:S02]  /*26000*/  LDL.LU R14, [R1+0x2d8] ;  /* 0x0002d800010e7983 */ /* 0x000ea40000300800 */
[----:B------:R-:W2:Y:S02]  /*26010*/  LDL.LU R15, [R1+0x2dc] ;  /* 0x0002dc00010f7983 */ /* 0x000ea40000300800 */
[----:B--2---:R-:W-:Y:S11]  /*26020*/  HMMA.16816.F32 R8, R4, R8, R12 ;  /* 0x000000080408723c */ /* 0x004ff6000000180c */
[----:B------:R-:W-:Y:S11]  /*26030*/  @!UPT UIADD3 URZ, URZ, URZ, URZ ;  /* 0x0000003f3f3ff290 */ /* 0x000ff6000fffe03f */
[----:B------:R-:W-:Y:S01]  /*26040*/  @!UPT UIADD3 URZ, URZ, URZ, URZ ;  /* 0x0000003f3f3ff290 */ /* 0x000fe2000fffe03f */
[----:B------:R0:W-:Y:S01]  /*26050*/  STL.64 [R1+0x60], R8 ;  /* 0x0000600801007387 */ /* 0x0001e20000100a00 */
[----:B------:R-:W-:Y:S03]  /*26060*/  STL.64 [R1+0x68], R10 ;  /* 0x0000680a01007387 */ /* 0x000fe60000100a00 */
[----:B0-----:R-:W2:Y:S04]  /*26070*/  LDL.LU.64 R8, [R1+0x70] ;  /* 0x0000700001087983 */ /* 0x001ea80000300a00 */
[----:B--2---:R0:W-:Y:S04]  /*26080*/  STL.64 [R1+0x17c0], R8 ;  /* 0x0017c00801007387 */ /* 0x0041e80000100a00 */
        /* <DEDUP_REMOVED lines=9> */
[----:B---3--:R0:W-:Y:S02]  /*26120*/  STL.64 [R1+0x1780], R12 ;  /* 0x0017800c01007387 */ /* 0x0081e40000100a00 */
[----:B0-----:R-:W-:-:S02]  /*26130*/  IMAD.MOV.U32 R12, RZ, RZ, R26 ;  /* 0x000000ffff0c7224 */ /* 0x001fc400078e001a */
[----:B------:R-:W-:-:S05]  /*26140*/  IMAD.MOV.U32 R13, RZ, RZ, R22 ;  /* 0x000000ffff0d7224 */ /* 0x000fca00078e0016 */
[----:B------:R0:W-:Y:S04]  /*26150*/  STL.64 [R1+0x17b0], R12 ;  /* 0x0017b00c01007387 */ /* 0x0001e80000100a00 */
[----:B0-----:R-:W3:Y:S01]  /*26160*/  LDL.LU R12, [R1+0x2e0] ;  /* 0x0002e000010c7983 */ /* 0x001ee20000300800 */
[----:B------:R-:W3:Y:S02]  /*26170*/  LDL.LU R13, [R1+0x2e4] ;  /* 0x0002e400010d7983 */ /* 0x000ee40000300800 */
[----:B------:R-:W3:Y:S02]  /*26180*/  LDL.LU R14, [R1+0x2e8] ;  /* 0x0002e800010e7983 */ /* 0x000ee40000300800 */
[----:B------:R-:W3:Y:S01]  /*26190*/  LDL.LU R15, [R1+0x2ec] ;  /* 0x0002ec00010f7983 */ /* 0x000ee20000300800 */
[----:B------:R-:W4:Y:S01]  /*261a0*/  LDL.LU R24, [R1+0x340] ;  /* 0x0003400001187983 */ /* 0x000f220000300800 */
[----:B------:R-:W4:Y:S02]  /*261b0*/  LDL.LU R25, [R1+0x344] ;  /* 0x0003440001197983 */ /* 0x000f240000300800 */
[----:B------:R-:W3:Y:S02]  /*261c0*/  LDL.LU R26, [R1+0x348] ;  /* 0x00034800011a7983 */ /* 0x000ee40000300800 */
[----:B------:R-:W3:Y:S01]  /*261d0*/  LDL.LU R27, [R1+0x34c] ;  /* 0x00034c00011b7983 */ /* 0x000ee20000300800 */
[C---:B--2---:R-:W-:Y:S01]  /*261e0*/  HMMA.16816.F32 R20, R4.reuse, R20, R8 ;  /* 0x000000140414723c */ /* 0x044fe20000001808 */
[----:B---3--:R-:W-:Y:S01]  /*261f0*/  STL.64 [R1+0x1798], R26 ;  /* 0x0017981a01007387 */ /* 0x008fe20000100a00 */
[----:B----4-:R0:W-:Y:S03]  /*26200*/  STL.64 [R1+0x1790], R24 ;  /* 0x0017901801007387 */ /* 0x0101e60000100a00 */
[----:B0-----:R-:W2:Y:S01]  /*26210*/  LDL.LU R24, [R1+0x350] ;  /* 0x0003500001187983 */ /* 0x001ea20000300800 */
[----:B------:R-:W2:Y:S02]  /*26220*/  LDL.LU R25, [R1+0x354] ;  /* 0x0003540001197983 */ /* 0x000ea40000300800 */
[----:B------:R-:W2:Y:S02]  /*26230*/  LDL.LU R26, [R1+0x358] ;  /* 0x00035800011a7983 */ /* 0x000ea40000300800 */
[----:B------:R-:W2:Y:S01]  /*26240*/  LDL.LU R27, [R1+0x35c] ;  /* 0x00035c00011b7983 */ /* 0x000ea20000300800 */
[----:B-1----:R-:W-:Y:S01]  /*26250*/  STL.64 [R1+0x16a8], R18 ;  /* 0x0016a81201007387 */ /* 0x002fe20000100a00 */
[----:B------:R0:W-:Y:S03]  /*26260*/  STL.64 [R1+0x16a0], R16 ;  /* 0x0016a01001007387 */ /* 0x0001e60000100a00 */
[----:B0-----:R-:W3:Y:S01]  /*26270*/  LDL.LU R16, [R1+0x330] ;  /* 0x0003300001107983 */ /* 0x001ee20000300800 */
[----:B------:R-:W3:Y:S02]  /*26280*/  LDL.LU R17, [R1+0x334] ;  /* 0x0003340001117983 */ /* 0x000ee40000300800 */
[----:B------:R-:W3:Y:S02]  /*26290*/  LDL.LU R18, [R1+0x338] ;  /* 0x0003380001127983 */ /* 0x000ee40000300800 */
[----:B------:R-:W3:Y:S01]  /*262a0*/  LDL.LU R19, [R1+0x33c] ;  /* 0x00033c0001137983 */ /* 0x000ee20000300800 */
[----:B------:R-:W4:Y:S02]  /*262b0*/  LDL.LU.64 R8, [R1+0x17c0] ;  /* 0x0017c00001087983 */ /* 0x000f240000300a00 */
[----:B------:R-:W-:Y:S02]  /*262c0*/  STL.64 [R1+0x50], R20 ;  /* 0x0000501401007387 */ /* 0x000fe40000100a00 */
[----:B------:R0:W-:Y:S02]  /*262d0*/  STL.64 [R1+0x58], R22 ;  /* 0x0000581601007387 */ /* 0x0001e40000100a00 */
[----:B0-----:R-:W2:Y:S04]  /*262e0*/  LDL.LU R23, [R1+0x17b8] ;  /* 0x0017b80001177983 */ /* 0x001ea80000300800 */
[----:B--2---:R-:W0:Y:S04]  /*262f0*/  LDSM.16.MT88.4 R20, [R23+0x5000] ;  /* 0x005000001714783b */ /* 0x004e280000004200 */
[----:B0-----:R0:W-:Y:S04]  /*26300*/  STL.64 [R1+0x1608], R22 ;  /* 0x0016081601007387 */ /* 0x0011e80000100a00 */
[----:B0-----:R-:W2:Y:S01]  /*26310*/  LDL R23, [R1+0x384] ;  /* 0x0003840001177983 */ /* 0x001ea20000100800 */
[----:B----4-:R-:W-:Y:S01]  /*26320*/  HMMA.16816.F32 R4, R4, R8, R12 ;  /* 0x000000080404723c */ /* 0x010fe2000000180c */
[----:B------:R0:W-:Y:S02]  /*26330*/  STL.64 [R1+0x1600], R20 ;  /* 0x0016001401007387 */ /* 0x0001e40000100a00 */
[----:B0-----:R-:W3:Y:S01]  /*26340*/  LDL.LU.64 R20, [R1+0xc0] ;  /* 0x0000c00001147983 */ /* 0x001ee20000300a00 */
[----:B------:R-:W4:Y:S11]  /*26350*/  LDL.LU.64 R12, [R1+0x17b0] ;  /* 0x0017b000010c7983 */ /* 0x000f360000300a00 */
[----:B------:R-:W-:Y:S08]  /*26360*/  @!UPT UIADD3 URZ, URZ, URZ, URZ ;  /* 0x0000003f3f3ff290 */ /* 0x000ff0000fffe03f */
[----:B------:R-:W-:Y:S01]  /*26370*/  STL.64 [R1+0x30], R4 ;  /* 0x0000300401007387 */ /* 0x000fe20000100a00 */
[----:B------:R-:W-:Y:S02]  /*26380*/  STL.64 [R1+0x38], R6 ;  /* 0x0000380601007387 */ /* 0x000fe40000100a00 */
[----:B------:R-:W-:Y:S02]  /*26390*/  IMAD.MOV.U32 R15, RZ, RZ, R8 ;  /* 0x000000ffff0f7224 */ /* 0x000fe400078e0008 */
[----:B------:R-:W-:Y:S01]  /*263a0*/  IMAD.MOV.U32 R14, RZ, RZ, R9 ;  /* 0x000000ffff0e7224 */ /* 0x000fe200078e0009 */
[----:B------:R-:W4:Y:S01]  /*263b0*/  LDL.LU.64 R10, [R1+0x17a8] ;  /* 0x0017a800010a7983 */ /* 0x000f220000300a00 */
[----:B------:R-:W4:Y:S03]  /*263c0*/  LDL.LU.64 R8, [R1+0x17a0] ;  /* 0x0017a00001087983 */ /* 0x000f260000300a00 */
[----:B--2---:R-:W0:Y:S04]  /*263d0*/  LDSM.16.MT88.4 R4, [R23+0x5080] ;  /* 0x005080001704783b */ /* 0x004e280000004200 */
[----:B0-----:R0:W-:Y:S01]  /*263e0*/  STL.64 [R1+0x1588], R6 ;  /* 0x0015880601007387 */ /* 0x0011e20000100a00 */
[----:B------:R1:W-:Y:S03]  /*263f0*/  STL.64 [R1+0x1580], R4 ;  /* 0x0015800401007387 */ /* 0x0003e60000100a00 */
[----:B0-----:R-:W2:Y:S01]  /*26400*/  LDL R6, [R1+0x78] ;  /* 0x0000780001067983 */ /* 0x001ea20000100800 */
[----:B------:R-:W-:-:S02]  /*26410*/  IMAD.MOV.U32 R7, RZ, RZ, R29 ;  /* 0x000000ffff077224 */ /* 0x000fc400078e001d */
[----:B-1----:R-:W-:Y:S02]  /*26420*/  IMAD.MOV.U32 R4, RZ, RZ, R15 ;  /* 0x000000ffff047224 */ /* 0x002fe400078e000f */
[----:B------:R-:W-:Y:S02]  /*26430*/  IMAD.MOV.U32 R5, RZ, RZ, R14 ;  /* 0x000000ffff057224 */ /* 0x000fe400078e000e */
[C---:B----4-:R-:W-:Y:S01]  /*26440*/  HMMA.16816.F32 R12, R8.reuse, R12, R24 ;  /* 0x0000000c080c723c */ /* 0x050fe20000001818 */
[----:B--2---:R-:W-:Y:S02]  /*26450*/  STL.64 [R1+0x1748], R6 ;  /* 0x0017480601007387 */ /* 0x004fe40000100a00 */
[----:B------:R0:W-:Y:S02]  /*26460*/  STL.64 [R1+0x1740], R4 ;  /* 0x0017400401007387 */ /* 0x0001e40000100a00 */
[----:B------:R-:W2:Y:S02]  /*26470*/  LDL.LU.64 R26, [R1+0x1798] ;  /* 0x00179800011a7983 */ /* 0x000ea40000300a00 */
[----:B------:R-:W2:Y:S01]  /*26480*/  LDL.LU.64 R24, [R1+0x1790] ;  /* 0x0017900001187983 */ /* 0x000ea20000300a00 */
[----:B---3--:R-:W-:Y:S01]  /*26490*/  HMMA.16816.F32 R16, R8, R20, R16 ;  /* 0x000000140810723c */ /* 0x008fe20000001810 */
[----:B0-----:R-:W-:-:S02]  /*264a0*/  IMAD.MOV.U32 R4, RZ, RZ, R28 ;  /* 0x000000ffff047224 */ /* 0x001fc400078e001c */
[----:B------:R-:W-:Y:S11]  /*264b0*/  IMAD.MOV.U32 R5, RZ, RZ, R0 ;  /* 0x000000ffff057224 */ /* 0x000ff600078e0000 */
[----:B------:R-:W-:Y:S02]  /*264c0*/  @!UPT UIADD3 URZ, URZ, URZ, URZ ;  /* 0x0000003f3f3ff290 */ /* 0x000fe4000fffe03f */
[----:B------:R-:W-:Y:S02]  /*264d0*/  IMAD.MOV.U32 R0, RZ, RZ, R15 ;  /* 0x000000ffff007224 */ /* 0x000fe400078e000f */
[----:B------:R-:W-:Y:S02]  /*264e0*/  IMAD.MOV.U32 R28, RZ, RZ, R14 ;  /* 0x000000ffff1c7224 */ /* 0x000fe400078e000e */
[----:B------:R-:W-:Y:S01]  /*264f0*/  IMAD.MOV.U32 R29, RZ, RZ, R13 ;  /* 0x000000ffff1d7224 */ /* 0x000fe200078e000d */
[----:B------:R0:W-:Y:S01]  /*26500*/  STL [R1+0x20], R12 ;  /* 0x0000200c01007387 */ /* 0x0001e20000100800 */
[----:B------:R-:W3:Y:S03]  /*26510*/  LDL.LU.64 R14, [R1+0x1788] ;  /* 0x00178800010e7983 */ /* 0x000ee60000300a00 */
[----:B0-----:R-:W3:Y:S01]  /*26520*/  LDL.LU.64 R12, [R1+0x1780] ;  /* 0x00178000010c7983 */ /* 0x001ee20000300a00 */
[----:B------:R-:W-:Y:S02]  /*26530*/  STL [R1+0x15d0], R0 ;  /* 0x0015d00001007387 */ /* 0x000fe40000100800 */
[----:B------:R-:W-:Y:S02]  /*26540*/  STL [R1+0x15cc], R28 ;  /* 0x0015cc1c01007387 */ /* 0x000fe40000100800 */
[----:B------:R-:W-:Y:S01]  /*26550*/  STL [R1+0x15c8], R29 ;  /* 0x0015c81d01007387 */ /* 0x000fe20000100800 */
[----:B--2---:R-:W-:Y:S01]  /*26560*/  HMMA.16816.F32 R4, R8, R4, R24 ;  /* 0x000000040804723c */ /* 0x004fe20000001818 */
[----:B------:R-:W3:Y:S11]  /*26570*/  LDL.LU.64 R24, [R1+0x1778] ;  /* 0x0017780001187983 */ /* 0x000ef60000300a00 */
[----:B------:R-:W-:Y:S11]  /*26580*/  @!UPT UIADD3 URZ, URZ, URZ, URZ ;  /* 0x0000003f3f3ff290 */ /* 0x000ff6000fffe03f */
[----:B------:R-:W-:Y:S01]  /*26590*/  STL.64 [R1+0x10], R4 ;  /* 0x0000100401007387 */ /* 0x000fe20000100a00 */
[----:B------:R0:W-:Y:S02]  /*265a0*/  STL.64 [R1+0x18], R6 ;  /* 0x0000180601007387 */ /* 0x0001e40000100a00 */
[----:B------:R1:W-:Y:S02]  /*265b0*/  STL [R1], R16 ;  /* 0x0000001001007387 */ /* 0x0003e40000100800 */
[----:B0-----:R-:W-:Y:S02]  /*265c0*/  IMAD.MOV.U32 R7, RZ, RZ, R20 ;  /* 0x000000ffff077224 */ /* 0x001fe400078e0014 */
[----:B------:R-:W-:Y:S01]  /*265d0*/  IMAD.MOV.U32 R6, RZ, RZ, R21 ;  /* 0x000000ffff067224 */ /* 0x000fe200078e0015 */
[----:B------:R-:W2:Y:S01]  /*265e0*/  LDL.LU R20, [R1+0x1a0] ;  /* 0x0001a00001147983 */ /* 0x000ea20000300800 */
[----:B------:R-:W2:Y:S02]  /*265f0*/  LDL.LU R21, [R1+0x1a4] ;  /* 0x0001a40001157983 */ /* 0x000ea40000300800 */
[----:B------:R-:W4:Y:S02]  /*26600*/  LDL.LU R22, [R1+0x1a8] ;  /* 0x0001a80001167983 */ /* 0x000f240000300800 */
[----:B------:R-:W4:Y:S02]  /*26610*/  LDL.LU R23, [R1+0x1ac] ;  /* 0x0001ac0001177983 */ /* 0x000f240000300800 */
[----:B------:R-:W-:-:S02]  /*26620*/  IMAD.MOV.U32 R0, RZ, RZ, R17 ;  /* 0x000000ffff007224 */ /* 0x000fc400078e0011 */
[----:B------:R-:W-:Y:S02]  /*26630*/  IMAD.MOV.U32 R28, RZ, RZ, R18 ;  /* 0x000000ffff1c7224 */ /* 0x000fe400078e0012 */
[----:B------:R-:W-:Y:S01]  /*26640*/  IMAD.MOV.U32 R29, RZ, RZ, R19 ;  /* 0x000000ffff1d7224 */ /* 0x000fe200078e0013 */
[----:B----4-:R-:W-:Y:S01]  /*26650*/  STL.64 [R1+0x1768], R22 ;  /* 0x0017681601007387 */ /* 0x010fe20000100a00 */
[----:B--2---:R0:W-:Y:S02]  /*26660*/  STL.64 [R1+0x1760], R20 ;  /* 0x0017601401007387 */ /* 0x0041e40000100a00 */
[----:B-1----:R-:W2:Y:S02]  /*26670*/  LDL.LU R16, [R1+0x200] ;  /* 0x0002000001107983 */ /* 0x002ea40000300800 */
[----:B------:R-:W2:Y:S01]  /*26680*/  LDL.LU R17, [R1+0x204] ;  /* 0x0002040001117983 */ /* 0x000ea20000300800 */
[----:B------:R-:W4:Y:S01]  /*26690*/  LDL.LU R18, [R1+0x208] ;  /* 0x0002080001127983 */ /* 0x000f220000300800 */
[----:B------:R-:W4:Y:S03]  /*266a0*/  LDL.LU R19, [R1+0x20c] ;  /* 0x00020c0001137983 */ /* 0x000f260000300800 */
[----:B0-----:R-:W2:Y:S01]  /*266b0*/  LDL.LU R20, [R1+0x310] ;  /* 0x0003100001147983 */ /* 0x001ea20000300800 */
[----:B------:R-:W2:Y:S02]  /*266c0*/  LDL.LU R21, [R1+0x314] ;  /* 0x0003140001157983 */ /* 0x000ea40000300800 */
[----:B------:R-:W2:Y:S02]  /*266d0*/  LDL.LU R22, [R1+0x318] ;  /* 0x0003180001167983 */ /* 0x000ea40000300800 */
[----:B------:R-:W2:Y:S01]  /*266e0*/  LDL.LU R23, [R1+0x31c] ;  /* 0x00031c0001177983 */ /* 0x000ea20000300800 */
[----:B---3--:R-:W-:Y:S01]  /*266f0*/  HMMA.16816.F32 R24, R8, R24, R12 ;  /* 0x000000180818723c */ /* 0x008fe2000000180c */
[----:B----4-:R-:W-:Y:S01]  /*26700*/  STL.64 [R1+0x16b8], R18 ;  /* 0x0016b81201007387 */ /* 0x010fe20000100a00 */
[----:B--2---:R0:W-:Y:S03]  /*26710*/  STL.64 [R1+0x16b0], R16 ;  /* 0x0016b01001007387 */ /* 0x0041e60000100a00 */
[----:B0-----:R-:W2:Y:S01]  /*26720*/  LDL.LU R16, [R1+0x230] ;  /* 0x0002300001107983 */ /* 0x001ea20000300800 */
[----:B------:R-:W2:Y:S02]  /*26730*/  LDL.LU R17, [R1+0x234] ;  /* 0x0002340001117983 */ /* 0x000ea40000300800 */
[----:B------:R-:W3:Y:S02]  /*26740*/  LDL.LU R18, [R1+0x238] ;  /* 0x0002380001127983 */ /* 0x000ee40000300800 */
[----:B------:R-:W3:Y:S01]  /*26750*/  LDL.LU R19, [R1+0x23c] ;  /* 0x00023c0001137983 */ /* 0x000ee20000300800 */
[----:B------:R-:W4:Y:S01]  /*26760*/  LDL.LU R12, [R1+0x2c0] ;  /* 0x0002c000010c7983 */ /* 0x000f220000300800 */
[----:B------:R-:W4:Y:S02]  /*26770*/  LDL.LU R13, [R1+0x2c4] ;  /* 0x0002c400010d7983 */ /* 0x000f240000300800 */
[----:B------:R-:W2:Y:S02]  /*26780*/  LDL.LU R14, [R1+0x2c8] ;  /* 0x0002c800010e7983 */ /* 0x000ea40000300800 */
[----:B------:R-:W2:Y:S02]  /*26790*/  LDL.LU R15, [R1+0x2cc] ;  /* 0x0002cc00010f7983 */ /* 0x000ea40000300800 */
[----:B--2---:R-:W-:Y:S01]  /*267a0*/  STL.64 [R1+0x1758], R14 ;  /* 0x0017580e01007387 */ /* 0x004fe20000100a00 */
[----:B----4-:R0:W-:Y:S03]  /*267b0*/  STL.64 [R1+0x1750], R12 ;  /* 0x0017500c01007387 */ /* 0x0101e60000100a00 */
[----:B0-----:R-:W2:Y:S01]  /*267c0*/  LDL.LU R12, [R1+0x300] ;  /* 0x00030000010c7983 */ /* 0x001ea20000300800 */
[----:B------:R-:W2:Y:S02]  /*267d0*/  LDL.LU R13, [R1+0x304] ;  /* 0x00030400010d7983 */ /* 0x000ea40000300800 */
[----:B------:R-:W2:Y:S02]  /*267e0*/  LDL.LU R14, [R1+0x308] ;  /* 0x00030800010e7983 */ /* 0x000ea40000300800 */
[----:B------:R-:W2:Y:S01]  /*267f0*/  LDL.LU R15, [R1+0x30c] ;  /* 0x00030c00010f7983 */ /* 0x000ea20000300800 */
[----:B------:R-:W2:Y:S01]  /*26800*/  LDL.LU.64 R4, [R1+0x80] ;  /* 0x0000800001047983 */ /* 0x000ea20000300a00 */
[----:B---3--:R-:W-:Y:S02]  /*26810*/  STL.64 [R1+0x16c8], R18 ;  /* 0x0016c81201007387 */ /* 0x008fe40000100a00 */
[----:B------:R0:W-:Y:S02]  /*26820*/  STL.64 [R1+0x16c0], R16 ;  /* 0x0016c01001007387 */ /* 0x0001e40000100a00 */
[----:B0-----:R-:W3:Y:S01]  /*26830*/  LDL.LU.64 R16, [R1+0x90] ;  /* 0x0000900001107983 */ /* 0x001ee20000300a00 */
[----:B------:R0:W-:Y:S02]  /*26840*/  STL.64 [R1+0x1540], R26 ;  /* 0x0015401a01007387 */ /* 0x0001e40000100a00 */
[----:B------:R1:W-:Y:S01]  /*26850*/  STL.64 [R1+0x1538], R24 ;  /* 0x0015381801007387 */ /* 0x0003e20000100a00 */
[----:B0-----:R-:W4:Y:S04]  /*26860*/  LDL R26, [R1+0xc8] ;  /* 0x0000c800011a7983 */ /* 0x001f280000100800 */
[----:B------:R-:W4:Y:S01]  /*26870*/  LDL R27, [R1+0xcc] ;  /* 0x0000cc00011b7983 */ /* 0x000f220000100800 */
[----:B-1----:R-:W-:-:S02]  /*26880*/  IMAD.MOV.U32 R24, RZ, RZ, R7 ;  /* 0x000000ffff187224 */ /* 0x002fc400078e0007 */
[----:B------:R-:W-:Y:S01]  /*26890*/  IMAD.MOV.U32 R25, RZ, RZ, R6 ;  /* 0x000000ffff197224 */ /* 0x000fe200078e0006 */
[----:B----4-:R-:W-:Y:S04]  /*268a0*/  STL.64 [R1+0x1710], R26 ;  /* 0x0017101a01007387 */ /* 0x010fe80000100a00 */
[----:B------:R0:W-:Y:S02]  /*268b0*/  STL.64 [R1+0x1708], R24 ;  /* 0x0017081801007387 */ /* 0x0001e40000100a00 */
[----:B0-----:R-:W-:Y:S02]  /*268c0*/  IMAD.MOV.U32 R24, RZ, RZ, R2 ;  /* 0x000000ffff187224 */ /* 0x001fe400078e0002 */
[----:B------:R-:W-:Y:S01]  /*268d0*/  IMAD.MOV.U32 R25, RZ, RZ, R3 ;  /* 0x000000ffff197224 */ /* 0x000fe200078e0003 */
[----:B------:R-:W4:Y:S01]  /*268e0*/  LDL.LU R2, [R1+0x1774] ;  /* 0x0017740001027983 */ /* 0x000f220000300800 */
[----:B------:R-:W2:Y:S05]  /*268f0*/  LDL.LU R3, [R1+0x1770] ;  /* 0x0017700001037983 */ /* 0x000eaa0000300800 */
[C---:B------:R-:W-:Y:S01]  /*26900*/  HMMA.16816.F32 R24, R8.reuse, R24, R20 ;  /* 0x000000180818723c */ /* 0x040fe20000001814 */
[----:B------:R-:W3:Y:S01]  /*26910*/  LDL.LU.64 R22, [R1+0x1768] ;  /* 0x0017680001167983 */ /* 0x000ee20000300a00 */
[----:B------:R-:W3:Y:S11]  /*26920*/  LDL.LU.64 R20, [R1+0x1760] ;  /* 0x0017600001147983 */ /* 0x000ef60000300a00 */
[----:B------:R-:W-:Y:S10]  /*26930*/  @!UPT UIADD3 URZ, URZ, URZ, URZ ;  /* 0x0000003f3f3ff290 */ /* 0x000ff4000fffe03f */
[----:B------:R-:W-:Y:S01]  /*26940*/  STL.64 [R1+0x40], R24 ;  /* 0x0000401801007387 */ /* 0x000fe20000100a00 */
[----:B------:R3:W-:Y:S02]  /*26950*/  STL.64 [R1+0x48], R26 ;  /* 0x0000481a01007387 */ /* 0x0007e40000100a00 */
[C---:B---3--:R-:W-:Y:S01]  /*26960*/  HMMA.16816.F32 R24, R8.reuse, R16, R20 ;  /* 0x000000100818723c */ /* 0x048fe20000001814 */
[----:B------:R-:W3:Y:S11]  /*26970*/  LDL.LU R20, [R1+0x2b0] ;  /* 0x0002b00001147983 */ /* 0x000ef60000300800 */
[----:B------:R-:W-:Y:S11]  /*26980*/  @!UPT UIADD3 URZ, URZ, URZ, URZ ;  /* 0x0000003f3f3ff290 */ /* 0x000ff6000fffe03f */
[----:B------:R0:W-:Y:S01]  /*26990*/  STL.64 [R1+0x1a0], R24 ;  /* 0x0001a01801007387 */ /* 0x0001e20000100a00 */
[----:B------:R-:W-:Y:S02]  /*269a0*/  STL.64 [R1+0x1a8], R26 ;  /* 0x0001a81a01007387 */ /* 0x000fe40000100a00 */
[----:B------:R-:W3:Y:S02]  /*269b0*/  LDL.LU R21, [R1+0x2b4] ;  /* 0x0002b40001157983 */ /* 0x000ee40000300800 */
[----:B------:R-:W3:Y:S01]  /*269c0*/  LDL.LU R22, [R1+0x2b8] ;  /* 0x0002b80001167983 */ /* 0x000ee20000300800 */
[----:B------:R-:W3:Y:S04]  /*269d0*/  LDL.LU R23, [R1+0x2bc] ;  /* 0x0002bc0001177983 */ /* 0x000ee80000300800 */
[----:B0-----:R-:W2:Y:S04]  /*269e0*/  LDL.LU.64 R24, [R1+0xd0] ;  /* 0x0000d00001187983 */ /* 0x001ea80000300a00 */
[----:B--2---:R0:W-:Y:S04]  /*269f0*/  STL.64 [R1+0x1728], R24 ;  /* 0x0017281801007387 */ /* 0x0041e80000100a00 */
[----:B0-----:R-:W3:Y:S01]  /*26a00*/  LDL.LU.64 R24, [R1+0xf0] ;  /* 0x0000f00001187983 */ /* 0x001ee20000300a00 */
[----:B------:R0:W-:Y:S03]  /*26a10*/  STL.64 [R1+0x16e0], R16 ;  /* 0x0016e01001007387 */ /* 0x0001e60000100a00 */
[----:B0-----:R-:W2:Y:S04]  /*26a20*/  LDL.LU.64 R16, [R1+0xa0] ;  /* 0x0000a00001107983 */ /* 0x001ea80000300a00 */
[----:B--2---:R0:W-:Y:S04]  /*26a30*/  STL.64 [R1+0x16f8], R16 ;  /* 0x0016f81001007387 */ /* 0x0041e80000100a00 */
[----:B0-----:R-:W2:Y:S01]  /*26a40*/  LDL.LU.64 R16, [R1+0xb0] ;  /* 0x0000b00001107983 */ /* 0x001ea20000300a00 */
[----:B------:R-:W-:Y:S03]  /*26a50*/  HMMA.16816.F32 R12, R8, R4, R12 ;  /* 0x00000004080c723c */ /* 0x000fe6000000180c */
[----:B--2---:R0:W-:Y:S04]  /*26a60*/  STL.64 [R1+0x1700], R16 ;  /* 0x0017001001007387 */ /* 0x0041e80000100a00 */
[----:B0-----:R-:W2:Y:S01]  /*26a70*/  LDL.LU R16, [R1+0x280] ;  /* 0x0002800001107983 */ /* 0x001ea20000300800 */
[----:B------:R-:W2:Y:S02]  /*26a80*/  LDL.LU R17, [R1+0x284] ;  /* 0x0002840001117983 */ /* 0x000ea40000300800 */
[----:B------:R-:W2:Y:S02]  /*26a90*/  LDL.LU R18, [R1+0x288] ;  /* 0x0002880001127983 */ /* 0x000ea40000300800 */
[----:B------:R-:W2:Y:S02]  /*26aa0*/  LDL.LU R19, [R1+0x28c] ;  /* 0x00028c0001137983 */ /* 0x000ea40000300800 */
[----:B------:R-:W-:-:S02]  /*26ab0*/  IMAD.MOV.U32 R27, RZ, RZ, R4 ;  /* 0x000000ffff1b7224 */ /* 0x000fc400078e0004 */
[----:B------:R-:W-:Y:S01]  /*26ac0*/  IMAD.MOV.U32 R26, RZ, RZ, R5 ;  /* 0x000000ffff1a7224 */ /* 0x000fe200078e0005 */
[----:B--2---:R-:W-:Y:S01]  /*26ad0*/  STL.64 [R1+0x1720], R18 ;  /* 0x0017201201007387 */ /* 0x004fe20000100a00 */
[----:B------:R0:W-:Y:S03]  /*26ae0*/  STL.64 [R1+0x1718], R16 ;  /* 0x0017181001007387 */ /* 0x0001e60000100a00 */
[----:B0-----:R-:W2:Y:S01]  /*26af0*/  LDL.LU R16, [R1+0x290] ;  /* 0x0002900001107983 */ /* 0x001ea20000300800 */
[----:B------:R-:W2:Y:S02]  /*26b00*/  LDL.LU R17, [R1+0x294] ;  /* 0x0002940001117983 */ /* 0x000ea40000300800 */
[----:B------:R-:W-:Y:S02]  /*26b10*/  STL.64 [R1+0x2e0], R12 ;  /* 0x0002e00c01007387 */ /* 0x000fe40000100a00 */
[----:B------:R0:W-:Y:S02]  /*26b20*/  STL.64 [R1+0x2e8], R14 ;  /* 0x0002e80e01007387 */ /* 0x0001e40000100a00 */
[----:B0-----:R-:W2:Y:S01]  /*26b30*/  LDL.LU.64 R14, [R1+0x1758] ;  /* 0x00175800010e7983 */ /* 0x001ea20000300a00 */
[----:B------:R-:W2:Y:S02]  /*26b40*/  LDL.LU.64 R12, [R1+0x1750] ;  /* 0x00175000010c7983 */ /* 0x000ea40000300a00 */
[----:B------:R-:W2:Y:S02]  /*26b50*/  LDL.LU.64 R6, [R1+0x1748] ;  /* 0x0017480001067983 */ /* 0x000ea40000300a00 */
[----:B------:R-:W2:Y:S02]  /*26b60*/  LDL.LU.64 R4, [R1+0x1740] ;  /* 0x0017400001047983 */ /* 0x000ea40000300a00 */
[----:B--2---:R-:W-:Y:S01]  /*26b70*/  HMMA.16816.F32 R8, R8, R4, R12 ;  /* 0x000000040808723c */ /* 0x004fe2000000180c */
[----:B------:R-:W3:Y:S01]  /*26b80*/  LDL.LU.64 R14, [R1+0x1738] ;  /* 0x00173800010e7983 */ /* 0x000ee20000300a00 */
[----:B------:R-:W3:Y:S11]  /*26b90*/  LDL.LU.64 R12, [R1+0x1730] ;  /* 0x00173000010c7983 */ /* 0x000ef60000300a00 */
[----:B------:R-:W-:Y:S10]  /*26ba0*/  @!UPT UIADD3 URZ, URZ, URZ, URZ ;  /* 0x0000003f3f3ff290 */ /* 0x000ff4000fffe03f */
[----:B------:R-:W-:Y:S01]  /*26bb0*/  STL.64 [R1+0x2d0], R8 ;  /* 0x0002d00801007387 */ /* 0x000fe20000100a00 */
[----:B------:R-:W-:Y:S02]  /*26bc0*/  STL.64 [R1+0x16d8], R6 ;  /* 0x0016d80601007387 */ /* 0x000fe40000100a00 */
[----:B------:R0:W-:Y:S02]  /*26bd0*/  STL.64 [R1+0x16d0], R4 ;  /* 0x0016d00401007387 */ /* 0x0001e40000100a00 */
[----:B0-----:R-:W2:Y:S01]  /*26be0*/  LDL.LU R4, [R1+0x250] ;  /* 0x0002500001047983 */ /* 0x001ea20000300800 */
[----:B------:R-:W2:Y:S02]  /*26bf0*/  LDL.LU R5, [R1+0x254] ;  /* 0x0002540001057983 */ /* 0x000ea40000300800 */
[----:B------:R-:W2:Y:S02]  /*26c00*/  LDL.LU R6, [R1+0x258] ;  /* 0x0002580001067983 */ /* 0x000ea40000300800 */
[----:B------:R-:W2:Y:S01]  /*26c10*/  LDL.LU R7, [R1+0x25c] ;  /* 0x00025c0001077983 */ /* 0x000ea20000300800 */
[----:B---3--:R-:W-:Y:S01]  /*26c20*/  HMMA.16816.F32 R20, R12, R24, R20 ;  /* 0x000000180c14723c */ /* 0x008fe20000001814 */
[----:B--2---:R-:W-:Y:S01]  /*26c30*/  STL.64 [R1+0x16f0], R6 ;  /* 0x0016f00601007387 */ /* 0x004fe20000100a00 */
[----:B------:R0:W-:Y:S03]  /*26c40*/  STL.64 [R1+0x16e8], R4 ;  /* 0x0016e80401007387 */ /* 0x0001e60000100a00 */
[----:B0-----:R-:W2:Y:S01]  /*26c50*/  LDL.LU R4, [R1+0x260] ;  /* 0x0002600001047983 */ /* 0x001ea20000300800 */
[----:B------:R-:W2:Y:S02]  /*26c60*/  LDL.LU R5, [R1+0x264] ;  /* 0x0002640001057983 */ /* 0x000ea40000300800 */
[----:B------:R-:W2:Y:S02]  /*26c70*/  LDL.LU R6, [R1+0x268] ;  /* 0x0002680001067983 */ /* 0x000ea40000300800 */
[----:B------:R-:W2:Y:S11]  /*26c80*/  LDL.LU R7, [R1+0x26c] ;  /* 0x00026c0001077983 */ /* 0x000eb60000300800 */
[----:B------:R-:W-:Y:S02]  /*26c90*/  @!UPT UIADD3 URZ, URZ, URZ, URZ ;  /* 0x0000003f3f3ff290 */ /* 0x000fe4000fffe03f */
[----:B------:R0:W-:Y:S01]  /*26ca0*/  STL.64 [R1+0x340], R20 ;  /* 0x0003401401007387 */ /* 0x0001e20000100a00 */
[----:B------:R1:W-:Y:S02]  /*26cb0*/  STL.64 [R1+0x348], R22 ;  /* 0x0003481601007387 */ /* 0x0003e40000100a00 */
[----:B0-----:R-:W-:Y:S02]  /*26cc0*/  IMAD.MOV.U32 R21, RZ, RZ, R24 ;  /* 0x000000ffff157224 */ /* 0x001fe400078e0018 */
[----:B------:R-:W-:Y:S02]  /*26cd0*/  IMAD.MOV.U32 R20, RZ, RZ, R25 ;  /* 0x000000ffff147224 */ /* 0x000fe400078e0019 */
[----:B------:R-:W3:Y:S01]  /*26ce0*/  LDL.LU.64 R24, [R1+0x1728] ;  /* 0x0017280001187983 */ /* 0x000ee20000300a00 */
[----:B------:R-:W-:Y:S02]  /*26cf0*/  IMAD.MOV.U32 R18, RZ, RZ, R3 ;  /* 0x000000ffff127224 */ /* 0x000fe400078e0003 */
[----:B----4-:R-:W-:-:S02]  /*26d00*/  IMAD.MOV.U32 R19, RZ, RZ, R2 ;  /* 0x000000ffff137224 */ /* 0x010fc400078e0002 */
[----:B------:R-:W-:Y:S02]  /*26d10*/  IMAD.MOV.U32 R8, RZ, RZ, R27 ;  /* 0x000000ffff087224 */ /* 0x000fe400078e001b */
[----:B------:R-:W-:-:S03]  /*26d20*/  IMAD.MOV.U32 R9, RZ, RZ, R26 ;  /* 0x000000ffff097224 */ /* 0x000fc600078e001a */
[C---:B---3--:R-:W-:Y:S01]  /*26d30*/  HMMA.16816.F32 R16, R12.reuse, R24, R16 ;  /* 0x000000180c10723c */ /* 0x048fe20000001810 */
[----:B-1----:R-:W-:Y:S02]  /*26d40*/  IMAD.MOV.U32 R23, RZ, RZ, R24 ;  /* 0x000000ffff177224 */ /* 0x002fe400078e0018 */
        /* <DEDUP_REMOVED lines=8> */
[C---:B---3--:R-:W-:Y:S11]  /*26dd0*/  HMMA.16816.F32 R16, R12.reuse, R24, R16 ;  /* 0x000000180c10723c */ /* 0x048ff60000001810 */
[----:B------:R-:W-:Y:S11]  /*26de0*/  @!UPT UIADD3 URZ, URZ, URZ, URZ ;  /* 0x0000003f3f3ff290 */ /* 0x000ff6000fffe03f */
[----:B------:R-:W-:Y:S01]  /*26df0*/  @!UPT UIADD3 URZ, URZ, URZ, URZ ;  /* 0x0000003f3f3ff290 */ /* 0x000fe2000fffe03f */
[----:B------:R0:W-:Y:S01]  /*26e00*/  STL.64 [R1+0x320], R16 ;  /* 0x0003201001007387 */ /* 0x0001e20000100a00 */
[----:B------:R-:W-:Y:S03]  /*26e10*/  STL.64 [R1+0x328], R18 ;  /* 0x0003281201007387 */ /* 0x000fe60000100a00 */
[----:B0-----:R-:W3:Y:S01]  /*26e20*/  LDL.LU.64 R16, [R1+0x1700] ;  /* 0x0017000001107983 */ /* 0x001ee20000300a00 */
[----:B----4-:R-:W-:Y:S02]  /*26e30*/  STL.64 [R1+0x1670], R26 ;  /* 0x0016701a01007387 */ /* 0x010fe40000100a00 */
[----:B------:R0:W-:Y:S02]  /*26e40*/  STL.64 [R1+0x1668], R24 ;  /* 0x0016681801007387 */ /* 0x0001e40000100a00 */
[----:B0-----:R-:W3:Y:S01]  /*26e50*/  LDL.LU R24, [R1+0x270] ;  /* 0x0002700001187983 */ /* 0x001ee20000300800 */
[----:B------:R-:W3:Y:S02]  /*26e60*/  LDL.LU R25, [R1+0x274] ;  /* 0x0002740001197983 */ /* 0x000ee40000300800 */
[----:B------:R-:W3:Y:S02]  /*26e70*/  LDL.LU R26, [R1+0x278] ;  /* 0x00027800011a7983 */ /* 0x000ee40000300800 */
[----:B------:R-:W3:Y:S02]  /*26e80*/  LDL.LU R27, [R1+0x27c] ;  /* 0x00027c00011b7983 */ /* 0x000ee40000300800 */
[C---:B---3--:R-:W-:Y:S11]  /*26e90*/  HMMA.16816.F32 R24, R12.reuse, R16, R24 ;  /* 0x000000100c18723c */ /* 0x048ff60000001818 */
        /* <DEDUP_REMOVED lines=14> */
[----:B------:R-:W2:Y:S02]  /*26f80*/  LDL.LU.64 R4, [R1+0x16e8] ;  /* 0x0016e80001047983 */ /* 0x000ea40000300a00 */
[----:B------:R-:W2:Y:S02]  /*26f90*/  LDL.LU.64 R16, [R1+0x16e0] ;  /* 0x0016e00001107983 */ /* 0x000ea40000300a00 */
[----:B------:R-:W-:Y:S02]  /*26fa0*/  IMAD.MOV.U32 R3, RZ, RZ, R10 ;  /* 0x000000ffff037224 */ /* 0x000fe400078e000a */
[----:B------:R-:W-:Y:S01]  /*26fb0*/  IMAD.MOV.U32 R2, RZ, RZ, R11 ;  /* 0x000000ffff027224 */ /* 0x000fe200078e000b */
[----:B--2---:R-:W-:Y:S01]  /*26fc0*/  HMMA.16816.F32 R4, R12, R16, R4 ;  /* 0x000000100c04723c */ /* 0x004fe20000001804 */
[----:B------:R-:W-:-:S02]  /*26fd0*/  IMAD.MOV.U32 R11, RZ, RZ, R16 ;  /* 0x000000ffff0b7224 */ /* 0x000fc400078e0010 */
[----:B------:R-:W-:Y:S11]  /*26fe0*/  IMAD.MOV.U32 R10, RZ, RZ, R17 ;  /* 0x000000ffff0a7224 */ /* 0x000ff600078e0011 */
[----:B------:R-:W-:Y:S09]  /*26ff0*/  @!UPT UIADD3 URZ, URZ, URZ, URZ ;  /* 0x0000003f3f3ff290 */ /* 0x000ff2000fffe03f */
[----:B------:R-:W-:Y:S01]  /*27000*/  STL.64 [R1+0x300], R4 ;  /* 0x0003000401007387 */ /* 0x000fe20000100a00 */
[----:B------:R0:W-:Y:S03]  /*27010*/  STL.64 [R1+0x308], R6 ;  /* 0x0003080601007387 */ /* 0x0001e60000100a00 */
[----:B0-----:R-:W2:Y:S01]  /*27020*/  LDL.LU.64 R6, [R1+0x16d8] ;  /* 0x0016d80001067983 */ /* 0x001ea20000300a00 */
[----:B------:R-:W3:Y:S02]  /*27030*/  LDL.LU.64 R4, [R1+0x16d0] ;  /* 0x0016d00001047983 */ /* 0x000ee40000300a00 */
[----:B------:R-:W4:Y:S02]  /*27040*/  LDL.LU.64 R18, [R1+0x16c8] ;  /* 0x0016c80001127983 */ /* 0x000f240000300a00 */
        /* <DEDUP_REMOVED lines=9> */
[----:B0-----:R-:W-:Y:S02]  /*270e0*/  IMAD.MOV.U32 R8, RZ, RZ, R11 ;  /* 0x000000ffff087224 */ /* 0x001fe400078e000b */
[----:B------:R-:W-:Y:S01]  /*270f0*/  IMAD.MOV.U32 R9, RZ, RZ, R10 ;  /* 0x000000ffff097224 */ /* 0x000fe200078e000a */
[----:B---3--:R-:W-:Y:S01]  /*27100*/  HMMA.16816.F32 R12, R12, R4, R16 ;  /* 0x000000040c0c723c */ /* 0x008fe20000001810 */
[----:B------:R-:W3:Y:S01]  /*27110*/  LDL.LU.64 R18, [R1+0x16a8] ;  /* 0x0016a80001127983 */ /* 0x000ee20000300a00 */
[----:B------:R-:W3:Y:S11]  /*27120*/  LDL.LU.64 R16, [R1+0x16a0] ;  /* 0x0016a00001107983 */ /* 0x000ef60000300a00 */
[----:B------:R-:W-:Y:S10]  /*27130*/  @!UPT UIADD3 URZ, URZ, URZ, URZ ;  /* 0x0000003f3f3ff290 */ /* 0x000ff4000fffe03f */
[----:B------:R-:W-:Y:S01]  /*27140*/  STL.64 [R1+0x2c0], R12 ;  /* 0x0002c00c01007387 */ /* 0x000fe20000100a00 */
[----:B------:R-:W-:Y:S02]  /*27150*/  STL.64 [R1+0x2c8], R14 ;  /* 0x0002c80e01007387 */ /* 0x000fe40000100a00 */
[----:B------:R0:W-:Y:S02]  /*27160*/  STL.64 [R1+0x1638], R8 ;  /* 0x0016380801007387 */ /* 0x0001e40000100a00 */
[----:B0-----:R-:W4:Y:S01]  /*27170*/  LDL.LU R8, [R1+0x170] ;  /* 0x0001700001087983 */ /* 0x001f220000300800 */
[----:B------:R-:W4:Y:S02]  /*27180*/  LDL.LU R9, [R1+0x174] ;  /* 0x0001740001097983 */ /* 0x000f240000300800 */
[----:B------:R-:W2:Y:S02]  /*27190*/  LDL.LU R10, [R1+0x178] ;  /* 0x00017800010a7983 */ /* 0x000ea40000300800 */
[----:B------:R-:W2:Y:S02]  /*271a0*/  LDL.LU R11, [R1+0x17c] ;  /* 0x00017c00010b7983 */ /* 0x000ea40000300800 */
[----:B--2---:R-:W-:Y:S01]  /*271b0*/  STL.64 [R1+0x1648], R10 ;  /* 0x0016480a01007387 */ /* 0x004fe20000100a00 */
[----:B----4-:R0:W-:Y:S02]  /*271c0*/  STL.64 [R1+0x1640], R8 ;  /* 0x0016400801007387 */ /* 0x0101e40000100a00 */
[----:B0-----:R-:W-:-:S02]  /*271d0*/  IMAD.MOV.U32 R8, RZ, RZ, R25 ;  /* 0x000000ffff087224 */ /* 0x001fc400078e0019 */
[----:B------:R-:W-:Y:S02]  /*271e0*/  IMAD.MOV.U32 R9, RZ, RZ, R24 ;  /* 0x000000ffff097224 */ /* 0x000fe400078e0018 */
[----:B------:R-:W-:Y:S02]  /*271f0*/  IMAD.MOV.U32 R24, RZ, RZ, R23 ;  /* 0x000000ffff187224 */ /* 0x000fe400078e0017 */
[----:B------:R-:W-:-:S05]  /*27200*/  IMAD.MOV.U32 R25, RZ, RZ, R22 ;  /* 0x000000ffff197224 */ /* 0x000fca00078e0016 */
[----:B------:R-:W-:Y:S01]  /*27210*/  STL.64 [R1+0x1688], R24 ;  /* 0x0016881801007387 */ /* 0x000fe20000100a00 */
        /* <DEDUP_REMOVED lines=9> */
[----:B------:R-:W4:Y:S02]  /*272b0*/  LDL.LU R10, [R1+0x1d8] ;  /* 0x0001d800010a7983 */ /* 0x000f240000300800 */
[----:B------:R-:W4:Y:S02]  /*272c0*/  LDL.LU R11, [R1+0x1dc] ;  /* 0x0001dc00010b7983 */ /* 0x000f240000300800 */
[----:B----4-:R-:W-:Y:S01]  /*272d0*/  STL.64 [R1+0x1698], R10 ;  /* 0x0016980a01007387 */ /* 0x010fe20000100a00 */
[----:B--2---:R0:W-:Y:S03]  /*272e0*/  STL.64 [R1+0x1690], R8 ;  /* 0x0016900801007387 */ /* 0x0041e60000100a00 */
[----:B0-----:R-:W3:Y:S01]  /*272f0*/  LDL.LU R8, [R1+0x1e0] ;  /* 0x0001e00001087983 */ /* 0x001ee20000300800 */
[----:B------:R-:W3:Y:S02]  /*27300*/  LDL.LU R9, [R1+0x1e4] ;  /* 0x0001e40001097983 */ /* 0x000ee40000300800 */
[----:B------:R-:W3:Y:S02]  /*27310*/  LDL.LU R10, [R1+0x1e8] ;  /* 0x0001e800010a7983 */ /* 0x000ee40000300800 */
[----:B------:R-:W3:Y:S01]  /*27320*/  LDL.LU R11, [R1+0x1ec] ;  /* 0x0001ec00010b7983 */ /* 0x000ee20000300800 */
[----:B------:R-:W-:Y:S01]  /*27330*/  STL.64 [R1+0x1618], R6 ;  /* 0x0016180601007387 */ /* 0x000fe20000100a00 */
[----:B------:R0:W-:Y:S03]  /*27340*/  STL.64 [R1+0x1610], R4 ;  /* 0x0016100401007387 */ /* 0x0001e60000100a00 */
[----:B0-----:R-:W2:Y:S01]  /*27350*/  LDL.LU R4, [R1+0x150] ;  /* 0x0001500001047983 */ /* 0x001ea20000300800 */
[----:B------:R-:W2:Y:S02]  /*27360*/  LDL.LU R5, [R1+0x154] ;  /* 0x0001540001057983 */ /* 0x000ea40000300800 */
[----:B------:R-:W4:Y:S02]  /*27370*/  LDL.LU R6, [R1+0x158] ;  /* 0x0001580001067983 */ /* 0x000f240000300800 */
[----:B------:R-:W4:Y:S02]  /*27380*/  LDL.LU R7, [R1+0x15c] ;  /* 0x00015c0001077983 */ /* 0x000f240000300800 */
[----:B------:R-:W-:-:S02]  /*27390*/  IMAD.MOV.U32 R24, RZ, RZ, R21 ;  /* 0x000000ffff187224 */ /* 0x000fc400078e0015 */
[----:B------:R-:W-:Y:S02]  /*273a0*/  IMAD.MOV.U32 R25, RZ, RZ, R20 ;  /* 0x000000ffff197224 */ /* 0x000fe400078e0014 */
[----:B------:R-:W-:Y:S02]  /*273b0*/  IMAD.MOV.U32 R12, RZ, RZ, R27 ;  /* 0x000000ffff0c7224 */ /* 0x000fe400078e001b */
[----:B------:R-:W-:Y:S01]  /*273c0*/  IMAD.MOV.U32 R13, RZ, RZ, R26 ;  /* 0x000000ffff0d7224 */ /* 0x000fe200078e001a */
[----:B----4-:R-:W-:Y:S01]  /*273d0*/  STL.64 [R1+0x1630], R6 ;  /* 0x0016300601007387 */ /* 0x010fe20000100a00 */
[----:B--2---:R0:W-:Y:S03]  /*273e0*/  STL.64 [R1+0x1628], R4 ;  /* 0x0016280401007387 */ /* 0x0041e60000100a00 */
[----:B0-----:R-:W2:Y:S01]  /*273f0*/  LDL.LU R4, [R1+0x160] ;  /* 0x0001600001047983 */ /* 0x001ea20000300800 */
[----:B------:R-:W2:Y:S02]  /*27400*/  LDL.LU R5, [R1+0x164] ;  /* 0x0001640001057983 */ /* 0x000ea40000300800 */
[----:B------:R-:W4:Y:S02]  /*27410*/  LDL.LU R6, [R1+0x168] ;  /* 0x0001680001067983 */ /* 0x000f240000300800 */
[----:B------:R-:W4:Y:S01]  /*27420*/  LDL.LU R7, [R1+0x16c] ;  /* 0x00016c0001077983 */ /* 0x000f220000300800 */
[C---:B---3--:R-:W-:Y:S01]  /*27430*/  HMMA.16816.F32 R24, R16.reuse, R24, R8 ;  /* 0x000000181018723c */ /* 0x048fe20000001808 */
[----:B----4-:R-:W-:Y:S01]  /*27440*/  STL.64 [R1+0x1658], R6 ;  /* 0x0016580601007387 */ /* 0x010fe20000100a00 */
[----:B--2---:R0:W-:Y:S03]  /*27450*/  STL.64 [R1+0x1650], R4 ;  /* 0x0016500401007387 */ /* 0x0041e60000100a00 */
[----:B0-----:R-:W2:Y:S01]  /*27460*/  LDL.LU R4, [R1+0x1b0] ;  /* 0x0001b00001047983 */ /* 0x001ea20000300800 */
[----:B------:R-:W2:Y:S02]  /*27470*/  LDL.LU R5, [R1+0x1b4] ;  /* 0x0001b40001057983 */ /* 0x000ea40000300800 */
[----:B------:R-:W2:Y:S02]  /*27480*/  LDL.LU R6, [R1+0x1b8] ;  /* 0x0001b80001067983 */ /* 0x000ea40000300800 */
[----:B------:R-:W2:Y:S01]  /*27490*/  LDL.LU R7, [R1+0x1bc] ;  /* 0x0001bc0001077983 */ /* 0x000ea20000300800 */
[----:B------:R-:W3:Y:S01]  /*274a0*/  LDL.LU R20, [R1+0x140] ;  /* 0x0001400001147983 */ /* 0x000ee20000300800 */
[----:B------:R-:W3:Y:S02]  /*274b0*/  LDL.LU R21, [R1+0x144] ;  /* 0x0001440001157983 */ /* 0x000ee40000300800 */
[----:B------:R-:W3:Y:S02]  /*274c0*/  LDL.LU R22, [R1+0x148] ;  /* 0x0001480001167983 */ /* 0x000ee40000300800 */
[----:B------:R-:W3:Y:S01]  /*274d0*/  LDL.LU R23, [R1+0x14c] ;  /* 0x00014c0001177983 */ /* 0x000ee20000300800 */
[----:B------:R-:W4:Y:S04]  /*274e0*/  LDL R14, [R1+0xa8] ;  /* 0x0000a800010e7983 */ /* 0x000f280000100800 */
[----:B------:R-:W4:Y:S01]  /*274f0*/  LDL R15, [R1+0xac] ;  /* 0x0000ac00010f7983 */ /* 0x000f220000100800 */
[----:B------:R-:W2:Y:S02]  /*27500*/  LDL.LU.64 R10, [R1+0x1698] ;  /* 0x00169800010a7983 */ /* 0x000ea40000300a00 */
[----:B------:R-:W2:Y:S02]  /*27510*/  LDL.LU.64 R8, [R1+0x1690] ;  /* 0x0016900001087983 */ /* 0x000ea40000300a00 */
[----:B------:R0:W-:Y:S01]  /*27520*/  STL.64 [R1+0x2b0], R24 ;  /* 0x0002b01801007387 */ /* 0x0001e20000100a00 */
[----:B------:R2:W-:Y:S04]  /*27530*/  STL.64 [R1+0x2b8], R26 ;  /* 0x0002b81a01007387 */ /* 0x0005e80000100a00 */
        /* <DEDUP_REMOVED lines=13> */
[----:B------:R-:W-:Y:S03]  /*27610*/  STL.64 [R1+0x298], R10 ;  /* 0x0002980a01007387 */ /* 0x000fe60000100a00 */
[----:B0-----:R-:W2:Y:S01]  /*27620*/  LDL.LU.64 R8, [R1+0x1660] ;  /* 0x0016600001087983 */ /* 0x001ea20000300a00 */
[----:B------:R0:W-:Y:S03]  /*27630*/  STL.64 [R1+0x15e0], R26 ;  /* 0x0015e01a01007387 */ /* 0x0001e60000100a00 */
[----:B0-----:R-:W3:Y:S01]  /*27640*/  LDL.64 R26, [R1+0xd8] ;  /* 0x0000d800011a7983 */ /* 0x001ee20000100a00 */
[C---:B--2---:R-:W-:Y:S03]  /*27650*/  HMMA.16816.F32 R8, R16.reuse, R8, R4 ;  /* 0x000000081008723c */ /* 0x044fe60000001804 */
[----:B---3--:R0:W-:Y:S04]  /*27660*/  STL.64 [R1+0x15f8], R26 ;  /* 0x0015f81a01007387 */ /* 0x0081e80000100a00 */
[----:B0-----:R-:W2:Y:S01]  /*27670*/  LDL.64 R26, [R1+0xf8] ;  /* 0x0000f800011a7983 */ /* 0x001ea20000100a00 */
[----:B------:R-:W3:Y:S02]  /*27680*/  LDL.LU.64 R6, [R1+0x1658] ;  /* 0x0016580001067983 */ /* 0x000ee40000300a00 */
[----:B------:R-:W3:Y:S11]  /*27690*/  LDL.LU.64 R4, [R1+0x1650] ;  /* 0x0016500001047983 */ /* 0x000ef60000300a00 */
[----:B------:R-:W-:Y:S02]  /*276a0*/  @!UPT UIADD3 URZ, URZ, URZ, URZ ;  /* 0x0000003f3f3ff290 */ /* 0x000fe4000fffe03f */
[----:B------:R-:W-:Y:S01]  /*276b0*/  STL.64 [R1+0x270], R8 ;  /* 0x0002700801007387 */ /* 0x000fe20000100a00 */
[----:B------:R0:W-:Y:S04]  /*276c0*/  STL.64 [R1+0x278], R10 ;  /* 0x0002780a01007387 */ /* 0x0001e80000100a00 */
[----:B0-----:R-:W2:Y:S01]  /*276d0*/  LDL.LU.64 R10, [R1+0x1648] ;  /* 0x00164800010a7983 */ /* 0x001ea20000300a00 */
[----:B------:R-:W2:Y:S02]  /*276e0*/  LDL.LU.64 R8, [R1+0x1640] ;  /* 0x0016400001087983 */ /* 0x000ea40000300a00 */
[C---:B--2---:R-:W-:Y:S11]  /*276f0*/  HMMA.16816.F32 R8, R16.reuse, R12, R8 ;  /* 0x0000000c1008723c */ /* 0x044ff60000001808 */
[----:B------:R-:W-:Y:S11]  /*27700*/  @!UPT UIADD3 URZ, URZ, URZ, URZ ;  /* 0x0000003f3f3ff290 */ /* 0x000ff6000fffe03f */
[----:B------:R-:W-:Y:S01]  /*27710*/  @!UPT UIADD3 URZ, URZ, URZ, URZ ;  /* 0x0000003f3f3ff290 */ /* 0x000fe2000fffe03f */
[----:B------:R0:W-:Y:S01]  /*27720*/  STL.64 [R1+0x260], R8 ;  /* 0x0002600801007387 */ /* 0x0001e20000100a00 */
[----:B------:R-:W-:Y:S03]  /*27730*/  STL.64 [R1+0x268], R10 ;  /* 0x0002680a01007387 */ /* 0x000fe60000100a00 */
[----:B0-----:R-:W3:Y:S01]  /*27740*/  LDL.LU.64 R8, [R1+0x1638] ;  /* 0x0016380001087983 */ /* 0x001ee20000300a00 */
[----:B----4-:R0:W-:Y:S02]  /*27750*/  STL.64 [R1+0x15d8], R14 ;  /* 0x0015d80e01007387 */ /* 0x0101e40000100a00 */
[----:B------:R-:W2:Y:S02]  /*27760*/  LDL.LU R12, [R1+0x110] ;  /* 0x00011000010c7983 */ /* 0x000ea40000300800 */
[----:B------:R-:W2:Y:S01]  /*27770*/  LDL.LU R13, [R1+0x114] ;  /* 0x00011400010d7983 */ /* 0x000ea20000300800 */
[----:B0-----:R-:W4:Y:S01]  /*27780*/  LDL.LU R14, [R1+0x118] ;  /* 0x00011800010e7983 */ /* 0x001f220000300800 */
[----:B------:R-:W4:Y:S01]  /*27790*/  LDL.LU R15, [R1+0x11c] ;  /* 0x00011c00010f7983 */ /* 0x000f220000300800 */
[C---:B---3--:R-:W-:Y:S02]  /*277a0*/  HMMA.16816.F32 R8, R16.reuse, R8, R4 ;  /* 0x000000081008723c */ /* 0x048fe40000001804 */
[----:B----4-:R-:W-:Y:S01]  /*277b0*/  STL.64 [R1+0x15f0], R14 ;  /* 0x0015f00e01007387 */ /* 0x010fe20000100a00 */
[----:B--2---:R0:W-:Y:S03]  /*277c0*/  STL.64 [R1+0x15e8], R12 ;  /* 0x0015e80c01007387 */ /* 0x0041e60000100a00 */
[----:B0-----:R-:W2:Y:S01]  /*277d0*/  LDL.LU R12, [R1+0x120] ;  /* 0x00012000010c7983 */ /* 0x001ea20000300800 */
[----:B------:R-:W2:Y:S02]  /*277e0*/  LDL.LU R13, [R1+0x124] ;  /* 0x00012400010d7983 */ /* 0x000ea40000300800 */
[----:B------:R-:W2:Y:S02]  /*277f0*/  LDL.LU R14, [R1+0x128] ;  /* 0x00012800010e7983 */ /* 0x000ea40000300800 */
[----:B------:R-:W2:Y:S01]  /*27800*/  LDL.LU R15, [R1+0x12c] ;  /* 0x00012c00010f7983 */ /* 0x000ea20000300800 */
[----:B------:R-:W3:Y:S01]  /*27810*/  LDL.LU.64 R6, [R1+0x1630] ;  /* 0x0016300001067983 */ /* 0x000ee20000300a00 */
[----:B------:R-:W3:Y:S10]  /*27820*/  LDL.LU.64 R4, [R1+0x1628] ;  /* 0x0016280001047983 */ /* 0x000ef40000300a00 */
[----:B------:R0:W-:Y:S02]  /*27830*/  STL.64 [R1+0x250], R8 ;  /* 0x0002500801007387 */ /* 0x0001e40000100a00 */
[----:B------:R3:W-:Y:S01]  /*27840*/  STL.64 [R1+0x258], R10 ;  /* 0x0002580a01007387 */ /* 0x0007e20000100a00 */
[----:B0-----:R-:W3:Y:S02]  /*27850*/  LDL.LU.64 R8, [R1+0x1620] ;  /* 0x0016200001087983 */ /* 0x001ee40000300a00 */
[C---:B---3--:R-:W-:Y:S02]  /*27860*/  HMMA.16816.F32 R8, R16.reuse, R8, R4 ;  /* 0x000000081008723c */ /* 0x048fe40000001804 */
[----:B------:R-:W3:Y:S01]  /*27870*/  LDL.LU.64 R6, [R1+0x1618] ;  /* 0x0016180001067983 */ /* 0x000ee20000300a00 */
[----:B------:R-:W4:Y:S11]  /*27880*/  LDL.LU.64 R4, [R1+0x1610] ;  /* 0x0016100001047983 */ /* 0x000f360000300a00 */
[----:B------:R-:W-:Y:S09]  /*27890*/  @!UPT UIADD3 URZ, URZ, URZ, URZ ;  /* 0x0000003f3f3ff290 */ /* 0x000ff2000fffe03f */
[----:B------:R-:W-:Y:S01]  /*278a0*/  STL.64 [R1+0x240], R8 ;  /* 0x0002400801007387 */ /* 0x000fe20000100a00 */
[----:B------:R0:W-:Y:S03]  /*278b0*/  STL.64 [R1+0x248], R10 ;  /* 0x0002480a01007387 */ /* 0x0001e60000100a00 */
[----:B0-----:R-:W2:Y:S01]  /*278c0*/  LDL R11, [R1+0xc58] ;  /* 0x000c5800010b7983 */ /* 0x001ea20000100800 */
[----:B----4-:R-:W-:Y:S03]  /*278d0*/  HMMA.16816.F32 R16, R16, R4, R20 ;  /* 0x000000041010723c */ /* 0x010fe60000001814 */
[----:B--2---:R0:W-:Y:S01]  /*278e0*/  STL [R1+0x1530], R11 ;  /* 0x0015300b01007387 */ /* 0x0041e20000100800 */
[----:B------:R-:W2:Y:S03]  /*278f0*/  LDL R10, [R1+0xb8] ;  /* 0x0000b800010a7983 */ /* 0x000ea60000100800 */
[----:B0-----:R-:W2:Y:S01]  /*27900*/  LDL R11, [R1+0xbc] ;  /* 0x0000bc00010b7983 */ /* 0x001ea20000100800 */
[----:B------:R-:W4:Y:S02]  /*27910*/  LDL.LU.64 R22, [R1+0x1608] ;  /* 0x0016080001167983 */ /* 0x000f240000300a00 */
[----:B------:R-:W4:Y:S11]  /*27920*/  LDL.LU.64 R20, [R1+0x1600] ;  /* 0x0016000001147983 */ /* 0x000f360000300a00 */
[----:B------:R-:W-:Y:S02]  /*27930*/  @!UPT UIADD3 URZ, URZ, URZ, URZ ;  /* 0x0000003f3f3ff290 */ /* 0x000fe4000fffe03f */
[----:B------:R0:W-:Y:S01]  /*27940*/  STL.64 [R1+0x230], R16 ;  /* 0x0002301001007387 */ /* 0x0001e20000100a00 */
[----:B------:R1:W-:Y:S04]  /*27950*/  STL.64 [R1+0x238], R18 ;  /* 0x0002381201007387 */ /* 0x0003e80000100a00 */
[----:B0-----:R-:W2:Y:S01]  /*27960*/  LDL.LU R16, [R1+0x100] ;  /* 0x0001000001107983 */ /* 0x001ea20000300800 */
[----:B------:R-:W2:Y:S02]  /*27970*/  LDL.LU R17, [R1+0x104] ;  /* 0x0001040001117983 */ /* 0x000ea40000300800 */
[----:B-1----:R-:W2:Y:S02]  /*27980*/  LDL.LU R18, [R1+0x108] ;  /* 0x0001080001127983 */ /* 0x002ea40000300800 */
[----:B------:R-:W2:Y:S01]  /*27990*/  LDL.LU R19, [R1+0x10c] ;  /* 0x00010c0001137983 */ /* 0x000ea20000300800 */
[----:B---3--:R0:W-:Y:S01]  /*279a0*/  STL.64 [R1+0x1598], R6 ;  /* 0x0015980601007387 */ /* 0x0081e20000100a00 */
[----:B------:R-:W4:Y:S02]  /*279b0*/  LDL.LU R4, [R1+0x130] ;  /* 0x0001300001047983 */ /* 0x000f240000300800 */
[----:B------:R-:W4:Y:S01]  /*279c0*/  LDL.LU R5, [R1+0x134] ;  /* 0x0001340001057983 */ /* 0x000f220000300800 */
[----:B0-----:R-:W4:Y:S01]  /*279d0*/  LDL.LU R6, [R1+0x138] ;  /* 0x0001380001067983 */ /* 0x001f220000300800 */
[----:B------:R-:W4:Y:S02]  /*279e0*/  LDL.LU R7, [R1+0x13c] ;  /* 0x00013c0001077983 */ /* 0x000f240000300800 */
[C---:B----4-:R-:W-:Y:S11]  /*279f0*/  HMMA.16816.F32 R4, R20.reuse, R26, R4 ;  /* 0x0000001a1404723c */ /* 0x050ff60000001804 */
[----:B------:R-:W-:Y:S11]  /*27a00*/  @!UPT UIADD3 URZ, URZ, URZ, URZ ;  /* 0x0000003f3f3ff290 */ /* 0x000ff6000fffe03f */
[----:B------:R-:W-:Y:S01]  /*27a10*/  @!UPT UIADD3 URZ, URZ, URZ, URZ ;  /* 0x0000003f3f3ff290 */ /* 0x000fe2000fffe03f */
[----:B------:R0:W-:Y:S01]  /*27a20*/  STL.64 [R1+0x220], R4 ;  /* 0x0002200401007387 */ /* 0x0001e20000100a00 */
[----:B------:R1:W-:Y:S02]  /*27a30*/  STL.64 [R1+0x228], R6 ;  /* 0x0002280601007387 */ /* 0x0003e40000100a00 */
[----:B0-----:R-:W-:Y:S02]  /*27a40*/  IMAD.MOV.U32 R5, RZ, RZ, R26 ;  /* 0x000000ffff057224 */ /* 0x001fe400078e001a */
[----:B------:R-:W-:Y:S02]  /*27a50*/  IMAD.MOV.U32 R4, RZ, RZ, R27 ;  /* 0x000000ffff047224 */ /* 0x000fe400078e001b */
[----:B------:R-:W3:Y:S02]  /*27a60*/  LDL.LU.64 R26, [R1+0x15f8] ;  /* 0x0015f800011a7983 */ /* 0x000ee40000300a00 */
[----:B---3--:R-:W-:Y:S01]  /*27a70*/  HMMA.16816.F32 R12, R20, R26, R12 ;  /* 0x0000001a140c723c */ /* 0x008fe2000000180c */
[----:B-1----:R-:W-:-:S02]  /*27a80*/  IMAD.MOV.U32 R7, RZ, RZ, R26 ;  /* 0x000000ffff077224 */ /* 0x002fc400078e001a */
[----:B------:R-:W-:Y:S11]  /*27a90*/  IMAD.MOV.U32 R6, RZ, RZ, R27 ;  /* 0x000000ffff067224 */ /* 0x000ff600078e001b */
[----:B------:R-:W-:Y:S09]  /*27aa0*/  @!UPT UIADD3 URZ, URZ, URZ, URZ ;  /* 0x0000003f3f3ff290 */ /* 0x000ff2000fffe03f */
[----:B------:R-:W-:Y:S01]  /*27ab0*/  STL.64 [R1+0x210], R12 ;  /* 0x0002100c01007387 */ /* 0x000fe20000100a00 */
[----:B------:R0:W-:Y:S03]  /*27ac0*/  STL.64 [R1+0x218], R14 ;  /* 0x0002180e01007387 */ /* 0x0001e60000100a00 */
[----:B0-----:R-:W3:Y:S01]  /*27ad0*/  LDL.LU.64 R14, [R1+0x15f0] ;  /* 0x0015f000010e7983 */ /* 0x001ee20000300a00 */
[----:B------:R-:W3:Y:S02]  /*27ae0*/  LDL.LU.64 R12, [R1+0x15e8] ;  /* 0x0015e800010c7983 */ /* 0x000ee40000300a00 */
[----:B------:R-:W3:Y:S01]  /*27af0*/  LDL.LU.64 R26, [R1+0x15e0] ;  /* 0x0015e000011a7983 */ /* 0x000ee20000300a00 */
[----:B--2---:R-:W-:Y:S01]  /*27b00*/  HMMA.16816.F32 R16, R20, R10, R16 ;  /* 0x0000000a1410723c */ /* 0x004fe20000001810 */
[----:B------:R-:W-:-:S07]  /*27b10*/  IMAD.MOV.U32 R9, RZ, RZ, R0 ;  /* 0x000000ffff097224 */ /* 0x000fce00078e0000 */
[----:B---3--:R-:W-:Y:S11]  /*27b20*/  HMMA.16816.F32 R12, R20, R26, R12 ;  /* 0x0000001a140c723c */ /* 0x008ff6000000180c */
[----:B------:R-:W-:Y:S11]  /*27b30*/  @!UPT UIADD3 URZ, URZ, URZ, URZ ;  /* 0x0000003f3f3ff290 */ /* 0x000ff6000fffe03f */
[----:B------:R-:W-:Y:S01]  /*27b40*/  @!UPT UIADD3 URZ, URZ, URZ, URZ ;  /* 0x0000003f3f3ff290 */ /* 0x000fe2000fffe03f */
[----:B------:R-:W-:Y:S01]  /*27b50*/  STL.64 [R1+0x200], R12 ;  /* 0x0002000c01007387 */ /* 0x000fe20000100a00 */
[----:B------:R0:W-:Y:S03]  /*27b60*/  STL.64 [R1+0x208], R14 ;  /* 0x0002080e01007387 */ /* 0x0001e60000100a00 */
[----:B0-----:R-:W2:Y:S01]  /*27b70*/  LDL.LU.64 R14, [R1+0x15d8] ;  /* 0x0015d800010e7983 */ /* 0x001ea20000300a00 */
[----:B------:R0:W-:Y:S02]  /*27b80*/  STL.64 [R1+0x1550], R26 ;  /* 0x0015501a01007387 */ /* 0x0001e40000100a00 */
[----:B0-----:R-:W-:Y:S02]  /*27b90*/  IMAD.MOV.U32 R26, RZ, RZ, R7 ;  /* 0x000000ffff1a7224 */ /* 0x001fe400078e0007 */
[----:B------:R-:W-:-:S05]  /*27ba0*/  IMAD.MOV.U32 R27, RZ, RZ, R6 ;  /* 0x000000ffff1b7224 */ /* 0x000fca00078e0006 */
[----:B------:R0:W-:Y:S01]  /*27bb0*/  STL.64 [R1+0x1568], R26 ;  /* 0x0015681a01007387 */ /* 0x0001e20000100a00 */
[----:B------:R-:W-:Y:S02]  /*27bc0*/  STL.64 [R1+0x1f0], R16 ;  /* 0x0001f01001007387 */ /* 0x000fe40000100a00 */
[----:B------:R-:W-:Y:S02]  /*27bd0*/  STL.64 [R1+0x1f8], R18 ;  /* 0x0001f81201007387 */ /* 0x000fe40000100a00 */
[----:B0-----:R-:W-:Y:S02]  /*27be0*/  IMAD.MOV.U32 R26, RZ, RZ, R5 ;  /* 0x000000ffff1a7224 */ /* 0x001fe400078e0005 */
[----:B------:R-:W-:-:S05]  /*27bf0*/  IMAD.MOV.U32 R27, RZ, RZ, R4 ;  /* 0x000000ffff1b7224 */ /* 0x000fca00078e0004 */
[----:B------:R-:W-:Y:S01]  /*27c00*/  STL.64 [R1+0x1590], R26 ;  /* 0x0015901a01007387 */ /* 0x000fe20000100a00 */
[----:B------:R0:W-:Y:S02]  /*27c10*/  STL.64 [R1+0x1548], R10 ;  /* 0x0015480a01007387 */ /* 0x0001e40000100a00 */
[----:B------:R-:W3:Y:S02]  /*27c20*/  LDL.LU R8, [R1] ;  /* 0x0000000001087983 */ /* 0x000ee40000300800 */
[----:B------:R-:W4:Y:S02]  /*27c30*/  LDL.LU R0, [R1+0x15d0] ;  /* 0x0015d00001007983 */ /* 0x000f240000300800 */
[----:B0-----:R-:W-:Y:S02]  /*27c40*/  IMAD.MOV.U32 R10, RZ, RZ, R28 ;  /* 0x000000ffff0a7224 */ /* 0x001fe400078e001c */
[----:B------:R-:W-:Y:S01]  /*27c50*/  IMAD.MOV.U32 R11, RZ, RZ, R29 ;  /* 0x000000ffff0b7224 */ /* 0x000fe200078e001d */
[----:B------:R-:W2:Y:S01]  /*27c60*/  LDL.LU R28, [R1+0x15cc] ;  /* 0x0015cc00011c7983 */ /* 0x000ea20000300800 */
[----:B------:R-:W2:Y:S02]  /*27c70*/  LDL.LU R29, [R1+0x15c8] ;  /* 0x0015c800011d7983 */ /* 0x000ea40000300800 */
[----:B------:R-:W2:Y:S02]  /*27c80*/  LDL.LU R16, [R1+0x60] ;  /* 0x0000600001107983 */ /* 0x000ea40000300800 */
[----:B------:R-:W2:Y:S01]  /*27c90*/  LDL.LU R17, [R1+0x64] ;  /* 0x0000640001117983 */ /* 0x000ea20000300800 */
[----:B------:R-:W2:Y:S01]  /*27ca0*/  LDL.LU R18, [R1+0x68] ;  /* 0x0000680001127983 */ /* 0x000ea20000300800 */
[----:B------:R-:W2:Y:S03]  /*27cb0*/  LDL.LU R19, [R1+0x6c] ;  /* 0x00006c0001137983 */ /* 0x000ea60000300800 */
[----:B--2---:R-:W-:Y:S01]  /*27cc0*/  STL.64 [R1+0x15c0], R18 ;  /* 0x0015c01201007387 */ /* 0x004fe20000100a00 */
[----:B------:R0:W-:Y:S03]  /*27cd0*/  STL.64 [R1+0x15b8], R16 ;  /* 0x0015b81001007387 */ /* 0x0001e60000100a00 */
[----:B0-----:R-:W2:Y:S01]  /*27ce0*/  LDL.LU R16, [R1+0xe0] ;  /* 0x0000e00001107983 */ /* 0x001ea20000300800 */
[----:B------:R-:W2:Y:S02]  /*27cf0*/  LDL.LU R17, [R1+0xe4] ;  /* 0x0000e40001117983 */ /* 0x000ea40000300800 */
[----:B------:R-:W2:Y:S02]  /*27d00*/  LDL.LU R18, [R1+0xe8] ;  /* 0x0000e80001127983 */ /* 0x000ea40000300800 */
[----:B------:R-:W2:Y:S01]  /*27d10*/  LDL.LU R19, [R1+0xec] ;  /* 0x0000ec0001137983 */ /* 0x000ea20000300800 */
[----:B------:R-:W2:Y:S04]  /*27d20*/  LDL.LU.64 R6, [R1+0x88] ;  /* 0x0000880001067983 */ /* 0x000ea80000300a00 */
[----:B--2---:R0:W-:Y:S04]  /*27d30*/  STL.64 [R1+0x15b0], R6 ;  /* 0x0015b00601007387 */ /* 0x0041e80000100a00 */
[----:B0-----:R-:W2:Y:S01]  /*27d40*/  LDL.64 R6, [R1+0x98] ;  /* 0x0000980001067983 */ /* 0x001ea20000100a00 */
[----:B------:R-:W2:Y:S02]  /*27d50*/  LDL.LU R24, [R1+0x30] ;  /* 0x0000300001187983 */ /* 0x000ea40000300800 */
[----:B------:R-:W2:Y:S02]  /*27d60*/  LDL.LU R25, [R1+0x34] ;  /* 0x0000340001197983 */ /* 0x000ea40000300800 */
[----:B------:R-:W2:Y:S01]  /*27d70*/  LDL.LU R26, [R1+0x38] ;  /* 0x00003800011a7983 */ /* 0x000ea20000300800 */
[----:B------:R-:W2:Y:S01]  /*27d80*/  LDL.LU R27, [R1+0x3c] ;  /* 0x00003c00011b7983 */ /* 0x000ea20000300800 */
[----:B------:R-:W-:Y:S03]  /*27d90*/  HMMA.16816.F32 R16, R20, R14, R16 ;  /* 0x0000000e1410723c */ /* 0x000fe60000001810 */
[----:B--2---:R-:W-:Y:S01]  /*27da0*/  STL.64 [R1+0x15a8], R26 ;  /* 0x0015a81a01007387 */ /* 0x004fe20000100a00 */
[----:B------:R0:W-:Y:S03]  /*27db0*/  STL.64 [R1+0x15a0], R24 ;  /* 0x0015a01801007387 */ /* 0x0001e60000100a00 */
[----:B0-----:R-:W2:Y:S01]  /*27dc0*/  LDL.LU R24, [R1+0x50] ;  /* 0x0000500001187983 */ /* 0x001ea20000300800 */
[----:B------:R-:W2:Y:S02]  /*27dd0*/  LDL.LU R25, [R1+0x54] ;  /* 0x0000540001197983 */ /* 0x000ea40000300800 */
[----:B------:R-:W2:Y:S02]  /*27de0*/  LDL.LU R26, [R1+0x58] ;  /* 0x00005800011a7983 */ /* 0x000ea40000300800 */
[----:B------:R-:W2:Y:S01]  /*27df0*/  LDL.LU R27, [R1+0x5c] ;  /* 0x00005c00011b7983 */ /* 0x000ea20000300800 */
[----:B------:R-:W-:Y:S01]  /*27e00*/  STL.64 [R1+0x1560], R10 ;  /* 0x0015600a01007387 */ /* 0x000fe20000100a00 */
[----:B---3--:R0:W-:Y:S03]  /*27e10*/  STL.64 [R1+0x1558], R8 ;  /* 0x0015580801007387 */ /* 0x0081e60000100a00 */
[----:B0-----:R-:W3:Y:S01]  /*27e20*/  LDL.LU R8, [R1+0x10] ;  /* 0x0000100001087983 */ /* 0x001ee20000300800 */
[----:B------:R-:W3:Y:S02]  /*27e30*/  LDL.LU R9, [R1+0x14] ;  /* 0x0000140001097983 */ /* 0x000ee40000300800 */
[----:B------:R-:W2:Y:S02]  /*27e40*/  LDL.LU R10, [R1+0x18] ;  /* 0x00001800010a7983 */ /* 0x000ea40000300800 */
[----:B------:R-:W2:Y:S02]  /*27e50*/  LDL.LU R11, [R1+0x1c] ;  /* 0x00001c00010b7983 */ /* 0x000ea40000300800 */
[----:B--2---:R0:W-:Y:S01]  /*27e60*/  STL.64 [R1+0x1578], R10 ;  /* 0x0015780a01007387 */ /* 0x0041e20000100a00 */
[----:B---3--:R1:W-:Y:S02]  /*27e70*/  STL.64 [R1+0x1570], R8 ;  /* 0x0015700801007387 */ /* 0x0083e40000100a00 */
[----:B0-----:R-:W-:Y:S01]  /*27e80*/  IMAD.MOV.U32 R10, RZ, RZ, R28 ;  /* 0x000000ffff0a7224 */ /* 0x001fe200078e001c */
[----:B-1----:R-:W2:Y:S01]  /*27e90*/  LDL.LU R8, [R1+0x20] ;  /* 0x0000200001087983 */ /* 0x002ea20000300800 */
[----:B----4-:R-:W-:-:S02]  /*27ea0*/  IMAD.MOV.U32 R11, RZ, RZ, R0 ;  /* 0x000000ffff0b7224 */ /* 0x010fc400078e0000 */
[----:B------:R-:W-:Y:S02]  /*27eb0*/  IMAD.MOV.U32 R9, RZ, RZ, R29 ;  /* 0x000000ffff097224 */ /* 0x000fe400078e001d */
[----:B------:R-:W-:Y:S01]  /*27ec0*/  IMAD.MOV.U32 R28, RZ, RZ, R18 ;  /* 0x000000ffff1c7224 */ /* 0x000fe200078e0012 */
[----:B------:R0:W-:Y:S01]  /*27ed0*/  STL [R1+0x1e0], R16 ;  /* 0x0001e01001007387 */ /* 0x0001e20000100800 */
[----:B------:R-:W-:Y:S02]  /*27ee0*/  IMAD.MOV.U32 R0, RZ, RZ, R19 ;  /* 0x000000ffff007224 */ /* 0x000fe400078e0013 */
[----:B------:R-:W-:Y:S02]  /*27ef0*/  IMAD.MOV.U32 R29, RZ, RZ, R17 ;  /* 0x000000ffff1d7224 */ /* 0x000fe400078e0011 */
[----:B------:R-:W3:Y:S01]  /*27f00*/  LDL.LU.64 R18, [R1+0x15c0] ;  /* 0x0015c00001127983 */ /* 0x000ee20000300a00 */
[----:B0-----:R-:W3:Y:S01]  /*27f10*/  LDL.LU.64 R16, [R1+0x15b8] ;  /* 0x0015b80001107983 */ /* 0x001ee20000300a00 */
[----:B------:R-:W-:Y:S02]  /*27f20*/  STL [R1+0x13e0], R0 ;  /* 0x0013e00001007387 */ /* 0x000fe40000100800 */
[----:B------:R-:W-:Y:S02]  /*27f30*/  STL [R1+0x13dc], R28 ;  /* 0x0013dc1c01007387 */ /* 0x000fe40000100800 */
[----:B------:R-:W-:Y:S01]  /*27f40*/  STL [R1+0x13d8], R29 ;  /* 0x0013d81d01007387 */ /* 0x000fe20000100800 */
[C---:B---3--:R-:W-:Y:S11]  /*27f50*/  HMMA.16816.F32 R16, R20.reuse, R6, R16 ;  /* 0x000000061410723c */ /* 0x048ff60000001810 */
[----:B------:R-:W-:Y:S11]  /*27f60*/  @!UPT UIADD3 URZ, URZ, URZ, URZ ;  /* 0x0000003f3f3ff290 */ /* 0x000ff6000fffe03f */
[----:B------:R-:W-:Y:S01]  /*27f70*/  @!UPT UIADD3 URZ, URZ, URZ, URZ ;  /* 0x0000003f3f3ff290 */ /* 0x000fe2000fffe03f */
[----:B------:R0:W-:Y:S01]  /*27f80*/  STL.64 [R1+0x1d0], R16 ;  /* 0x0001d01001007387 */ /* 0x0001e20000100a00 */
[----:B------:R-:W-:Y:S02]  /*27f90*/  STL.64 [R1+0x1d8], R18 ;  /* 0x0001d81201007387 */ /* 0x000fe40000100a00 */
[----:B0-----:R-:W-:Y:S02]  /*27fa0*/  IMAD.MOV.U32 R17, RZ, RZ, R6 ;  /* 0x000000ffff117224 */ /* 0x001fe400078e0006 */
[----:B------:R-:W-:Y:S02]  /*27fb0*/  IMAD.MOV.U32 R16, RZ, RZ, R7 ;  /* 0x000000ffff107224 */ /* 0x000fe400078e0007 */
[----:B------:R-:W3:Y:S03]  /*27fc0*/  LDL.LU.64 R6, [R1+0x15b0] ;  /* 0x0015b00001067983 */ /* 0x000ee60000300a00 */
[----:B------:R0:W-:Y:S02]  /*27fd0*/  STL.64 [R1+0x1528], R16 ;  /* 0x0015281001007387 */ /* 0x0001e40000100a00 */
[----:B0-----:R-:W4:Y:S01]  /*27fe0*/  LDL.LU R16, [R1+0x40] ;  /* 0x0000400001107983 */ /* 0x001f220000300800 */
[----:B------:R-:W4:Y:S02]  /*27ff0*/  LDL.LU R17, [R1+0x44] ;  /* 0x0000440001117983 */ /* 0x000f240000300800 */
[----:B------:R-:W4:Y:S02]  /*28000*/  LDL.LU R18, [R1+0x48] ;  /* 0x0000480001127983 */ /* 0x000f240000300800 */
        /* <DEDUP_REMOVED lines=10> */
[----:B---3--:R-:W-:Y:S01]  /*280b0*/  HMMA.16816.F32 R20, R20, R6, R24 ;  /* 0x000000061414723c */ /* 0x008fe20000001818 */
[----:B------:R-:W2:Y:S01]  /*280c0*/  LDL.LU.64 R26, [R1+0x1590] ;  /* 0x00159000011a7983 */ /* 0x000ea20000300a00 */
[----:B------:R-:W2:Y:S02]  /*280d0*/  LDL.LU.64 R6, [R1+0x1588] ;  /* 0x0015880001067983 */ /* 0x000ea40000300a00 */
[----:B------:R-:W2:Y:S11]  /*280e0*/  LDL.LU.64 R4, [R1+0x1580] ;  /* 0x0015800001047983 */ /* 0x000eb60000300a00 */
[----:B------:R-:W-:Y:S08]  /*280f0*/  @!UPT UIADD3 URZ, URZ, URZ, URZ ;  /* 0x0000003f3f3ff290 */ /* 0x000ff0000fffe03f */
[----:B------:R-:W-:Y:S01]  /*28100*/  STL.64 [R1+0x1b0], R20 ;  /* 0x0001b01401007387 */ /* 0x000fe20000100a00 */
[----:B------:R0:W-:Y:S03]  /*28110*/  STL.64 [R1+0x1b8], R22 ;  /* 0x0001b81601007387 */ /* 0x0001e60000100a00 */
[----:B0-----:R-:W3:Y:S01]  /*28120*/  LDL R23, [R1+0x384] ;  /* 0x0003840001177983 */ /* 0x001ee20000100800 */
[C---:B--2---:R-:W-:Y:S03]  /*28130*/  HMMA.16816.F32 R24, R4.reuse, R26, R8 ;  /* 0x0000001a0418723c */ /* 0x044fe60000001808 */
[----:B------:R-:W2:Y:S01]  /*28140*/  LDL.LU.64 R10, [R1+0x1578] ;  /* 0x00157800010a7983 */ /* 0x000ea20000300a00 */
[----:B------:R-:W2:Y:S11]  /*28150*/  LDL.LU.64 R8, [R1+0x1570] ;  /* 0x0015700001087983 */ /* 0x000eb60000300a00 */
[----:B------:R-:W-:Y:S08]  /*28160*/  @!UPT UIADD3 URZ, URZ, URZ, URZ ;  /* 0x0000003f3f3ff290 */ /* 0x000ff0000fffe03f */
        /* <DEDUP_REMOVED lines=18> */
[----:B------:R-:W2:Y:S11]  /*28290*/  LDL.LU R11, [R1+0x1530] ;  /* 0x00153000010b7983 */ /* 0x000eb60000300800 */
[----:B------:R-:W-:Y:S11]  /*282a0*/  @!UPT UIADD3 URZ, URZ, URZ, URZ ;  /* 0x0000003f3f3ff290 */ /* 0x000ff6000fffe03f */
[----:B------:R-:W-:Y:S01]  /*282b0*/  STL.64 [R1+0x160], R24 ;  /* 0x0001601801007387 */ /* 0x000fe20000100a00 */
[----:B------:R0:W-:Y:S03]  /*282c0*/  STL.64 [R1+0x168], R26 ;  /* 0x0001681a01007387 */ /* 0x0001e60000100a00 */
[----:B0-----:R-:W3:Y:S01]  /*282d0*/  LDL R27, [R1+0x38c] ;  /* 0x00038c00011b7983 */ /* 0x001ee20000100800 */
[----:B----4-:R-:W-:Y:S03]  /*282e0*/  HMMA.16816.F32 R12, R4, R14, R16 ;  /* 0x0000000e040c723c */ /* 0x010fe60000001810 */
[----:B--2---:R-:W0:Y:S04]  /*282f0*/  LDSM.16.MT88.4 R8, [R11+0x5000] ;  /* 0x005000000b08783b */ /* 0x004e280000004200 */
[----:B0-----:R0:W-:Y:S04]  /*28300*/  STL [R1+0x14f8], R11 ;  /* 0x0014f80b01007387 */ /* 0x0011e80000100800 */
[----:B0-----:R-:W2:Y:S01]  /*28310*/  LDL R11, [R1+0xc58] ;  /* 0x000c5800010b7983 */ /* 0x001ea20000100800 */
[----:B------:R-:W4:Y:S11]  /*28320*/  LDL.LU.64 R16, [R1+0x1528] ;  /* 0x0015280001107983 */ /* 0x000f360000300a00 */
[----:B------:R-:W-:Y:S02]  /*28330*/  STL.64 [R1+0x150], R12 ;  /* 0x0001500c01007387 */ /* 0x000fe40000100a00 */
[----:B------:R-:W-:Y:S02]  /*28340*/  STL [R1+0x158], R14 ;  /* 0x0001580e01007387 */ /* 0x000fe40000100800 */
[----:B------:R-:W-:-:S05]  /*28350*/  IMAD.MOV.U32 R0, RZ, RZ, R15 ;  /* 0x000000ffff007224 */ /* 0x000fca00078e000f */
[----:B------:R-:W-:Y:S04]  /*28360*/  STL [R1+0x13e4], R0 ;  /* 0x0013e40001007387 */ /* 0x000fe80000100800 */
[----:B--2---:R-:W0:Y:S04]  /*28370*/  LDSM.16.MT88.4 R12, [R11+0x5080] ;  /* 0x005080000b0c783b */ /* 0x004e280000004200 */
[----:B------:R4:W-:Y:S01]  /*28380*/  STL.64 [R1+0x1508], R10 ;  /* 0x0015080a01007387 */ /* 0x0009e20000100a00 */
[----:B------:R-:W-:Y:S02]  /*28390*/  STL.64 [R1+0x1500], R8 ;  /* 0x0015000801007387 */ /* 0x000fe40000100a00 */
[----:B----4-:R-:W-:-:S02]  /*283a0*/  IMAD.MOV.U32 R10, RZ, RZ, R17 ;  /* 0x000000ffff0a7224 */ /* 0x010fc400078e0011 */
[----:B------:R-:W-:Y:S02]  /*283b0*/  IMAD.MOV.U32 R11, RZ, RZ, R16 ;  /* 0x000000ffff0b7224 */ /* 0x000fe400078e0010 */
[----:B---3--:R-:W1:Y:S04]  /*283c0*/  LDSM.16.MT88.4 R16, [R23+0x6000] ;  /* 0x006000001710783b */ /* 0x008e680000004200 */
[----:B0-----:R-:W-:Y:S01]  /*283d0*/  STL.64 [R1+0x14a8], R14 ;  /* 0x0014a80e01007387 */ /* 0x001fe20000100a00 */
[----:B------:R0:W-:Y:S03]  /*283e0*/  STL.64 [R1+0x14a0], R12 ;  /* 0x0014a00c01007387 */ /* 0x0001e60000100a00 */
[----:B0-----:R-:W2:Y:S01]  /*283f0*/  LDL.LU R12, [R1+0x1a0] ;  /* 0x0001a000010c7983 */ /* 0x001ea20000300800 */
[----:B------:R-:W2:Y:S02]  /*28400*/  LDL.LU R13, [R1+0x1a4] ;  /* 0x0001a400010d7983 */ /* 0x000ea40000300800 */
[----:B------:R-:W2:Y:S02]  /*28410*/  LDL.LU R14, [R1+0x1a8] ;  /* 0x0001a800010e7983 */ /* 0x000ea40000300800 */
[----:B------:R-:W2:Y:S01]  /*28420*/  LDL.LU R15, [R1+0x1ac] ;  /* 0x0001ac00010f7983 */ /* 0x000ea20000300800 */
[----:B------:R0:W-:Y:S01]  /*28430*/  STL [R1+0x1510], R23 ;  /* 0x0015101701007387 */ /* 0x0001e20000100800 */
[----:B------:R-:W3:Y:S02]  /*28440*/  LDL.LU R20, [R1+0x2e0] ;  /* 0x0002e00001147983 */ /* 0x000ee40000300800 */
[----:B------:R-:W3:Y:S02]  /*28450*/  LDL.LU R21, [R1+0x2e4] ;  /* 0x0002e40001157983 */ /* 0x000ee40000300800 */
[----:B------:R-:W4:Y:S01]  /*28460*/  LDL.LU R22, [R1+0x2e8] ;  /* 0x0002e80001167983 */ /* 0x000f220000300800 */
[----:B0-----:R-:W4:Y:S04]  /*28470*/  LDL.LU R23, [R1+0x2ec] ;  /* 0x0002ec0001177983 */ /* 0x001f280000300800 */
[----:B----4-:R-:W-:Y:S01]  /*28480*/  STL.64 [R1+0x1520], R22 ;  /* 0x0015201601007387 */ /* 0x010fe20000100a00 */
[----:B---3--:R-:W-:Y:S02]  /*28490*/  STL.64 [R1+0x1518], R20 ;  /* 0x0015181401007387 */ /* 0x008fe40000100a00 */
[----:B------:R-:W0:Y:S04]  /*284a0*/  LDSM.16.M88.4 R20, [R27+0x8080] ;  /* 0x008080001b14783b */ /* 0x000e280000000200 */
[----:B-1----:R-:W-:Y:S01]  /*284b0*/  STL.64 [R1+0x13f8], R18 ;  /* 0x0013f81201007387 */ /* 0x002fe20000100a00 */
[----:B------:R-:W-:Y:S04]  /*284c0*/  STL.64 [R1+0x13f0], R16 ;  /* 0x0013f01001007387 */ /* 0x000fe80000100a00 */
[----:B0-----:R-:W-:Y:S01]  /*284d0*/  STL.64 [R1+0x60], R20 ;  /* 0x0000601401007387 */ /* 0x001fe20000100a00 */
[----:B------:R2:W-:Y:S02]  /*284e0*/  STL.64 [R1+0x68], R22 ;  /* 0x0000681601007387 */ /* 0x0005e40000100a00 */
[----:B--2---:R-:W-:Y:S01]  /*284f0*/  HMMA.16816.F32 R20, R4, R10, R12 ;  /* 0x0000000a0414723c */ /* 0x004fe2000000180c */
[----:B------:R-:W0:Y:S04]  /*28500*/  LDSM.16.M88.4 R8, [R27+0xa080] ;  /* 0x00a080001b08783b */ /* 0x000e280000000200 */
[----:B------:R-:W1:Y:S11]  /*28510*/  LDSM.16.M88.4 R12, [R27+0x9080] ;  /* 0x009080001b0c783b */ /* 0x000e760000000200 */
[----:B------:R-:W-:Y:S07]  /*28520*/  @!UPT UIADD3 URZ, URZ, URZ, URZ ;  /* 0x0000003f3f3ff290 */ /* 0x000fee000fffe03f */
[----:B------:R-:W-:Y:S01]  /*28530*/  STL.64 [R1+0x140], R20 ;  /* 0x0001401401007387 */ /* 0x000fe20000100a00 */
[----:B------:R-:W-:Y:S02]  /*28540*/  STL.64 [R1+0x148], R22 ;  /* 0x0001481601007387 */ /* 0x000fe40000100a00 */
[----:B------:R-:W-:Y:S01]  /*28550*/  LDSM.16.M88.4 R20, [R27+0xc080] ;  /* 0x00c080001b14783b */ /* 0x000fe20000000200 */
[----:B0-----:R-:W-:Y:S03]  /*28560*/  STL.64 [R1+0x40], R8 ;  /* 0x0000400801007387 */ /* 0x001fe60000100a00 */
[----:B-1----:R-:W-:Y:S02]  /*28570*/  STL.64 [R1+0x50], R12 ;  /* 0x0000500c01007387 */ /* 0x002fe40000100a00 */
[----:B------:R-:W-:Y:S02]  /*28580*/  STL.64 [R1+0x58], R14 ;  /* 0x0000580e01007387 */ /* 0x000fe40000100a00 */
[----:B------:R-:W-:Y:S02]  /*28590*/  STL.64 [R1+0x48], R10 ;  /* 0x0000480a01007387 */ /* 0x000fe40000100a00 */
[----:B------:R-:W-:-:S02]  /*285a0*/  IMAD.MOV.U32 R0, RZ, RZ, R9 ;  /* 0x000000ffff007224 */ /* 0x000fc400078e0009 */
[----:B------:R-:W0:Y:S01]  /*285b0*/  LDSM.16.M88.4 R8, [R27+0xb080] ;  /* 0x00b080001b08783b */ /* 0x000e220000000200 */
[----:B------:R-:W-:-:S03]  /*285c0*/  IMAD.MOV.U32 R19, RZ, RZ, R28 ;  /* 0x000000ffff137224 */ /* 0x000fc600078e001c */
[----:B------:R-:W-:Y:S01]  /*285d0*/  STL [R1+0x13e8], R0 ;  /* 0x0013e80001007387 */ /* 0x000fe20000100800 */
[----:B0-----:R-:W-:-:S03]  /*285e0*/  IMAD.MOV.U32 R28, RZ, RZ, R8 ;  /* 0x000000ffff1c7224 */ /* 0x001fc600078e0008 */
[----:B------:R-:W-:Y:S01]  /*285f0*/  STL.64 [R1+0x30], R8 ;  /* 0x0000300801007387 */ /* 0x000fe20000100a00 */
[----:B------:R0:W-:Y:S02]  /*28600*/  STL.64 [R1+0x38], R10 ;  /* 0x0000380a01007387 */ /* 0x0001e40000100a00 */
[----:B------:R-:W2:Y:S02]  /*28610*/  LDL.LU R12, [R1+0x2d0] ;  /* 0x0002d000010c7983 */ /* 0x000ea40000300800 */
[----:B------:R-:W2:Y:S01]  /*28620*/  LDL.LU R13, [R1+0x2d4] ;  /* 0x0002d400010d7983 */ /* 0x000ea20000300800 */
[----:B0-----:R-:W2:Y:S01]  /*28630*/  LDL.LU.64 R10, [R1+0x78] ;  /* 0x00007800010a7983 */ /* 0x001ea20000300a00 */
[----:B------:R-:W-:Y:S02]  /*28640*/  STL [R1+0x13ec], R28 ;  /* 0x0013ec1c01007387 */ /* 0x000fe40000100800 */
[----:B------:R-:W-:Y:S02]  /*28650*/  STL.64 [R1+0x20], R20 ;  /* 0x0000201401007387 */ /* 0x000fe40000100a00 */
[----:B------:R-:W-:Y:S02]  /*28660*/  STL.64 [R1+0x28], R22 ;  /* 0x0000281601007387 */ /* 0x000fe40000100a00 */
[----:B------:R-:W0:Y:S04]  /*28670*/  LDSM.16.M88.4 R20, [R27+0xd080] ;  /* 0x00d080001b14783b */ /* 0x000e280000000200 */
[----:B0-----:R-:W-:Y:S01]  /*28680*/  STL.64 [R1+0x10], R20 ;  /* 0x0000101401007387 */ /* 0x001fe20000100a00 */
[----:B------:R-:W-:-:S02]  /*28690*/  IMAD.MOV.U32 R28, RZ, RZ, R20 ;  /* 0x000000ffff1c7224 */ /* 0x000fc400078e0014 */
[----:B------:R-:W-:Y:S02]  /*286a0*/  STL.64 [R1+0x18], R22 ;  /* 0x0000181601007387 */ /* 0x000fe40000100a00 */
[----:B------:R-:W-:Y:S02]  /*286b0*/  IMAD.MOV.U32 R0, RZ, RZ, R21 ;  /* 0x000000ffff007224 */ /* 0x000fe400078e0015 */
[----:B------:R-:W0:Y:S01]  /*286c0*/  LDSM.16.M88.4 R20, [R27+0xe080] ;  /* 0x00e080001b14783b */ /* 0x000e220000000200 */
[----:B------:R-:W-:Y:S02]  /*286d0*/  IMAD.MOV.U32 R14, RZ, RZ, R3 ;  /* 0x000000ffff0e7224 */ /* 0x000fe400078e0003 */
[----:B------:R-:W-:Y:S02]  /*286e0*/  IMAD.MOV.U32 R15, RZ, RZ, R2 ;  /* 0x000000ffff0f7224 */ /* 0x000fe400078e0002 */
[----:B------:R-:W1:Y:S04]  /*286f0*/  LDSM.16.M88.4 R24, [R27+0xf080] ;  /* 0x00f080001b18783b */ /* 0x000e680000000200 */
[----:B0-----:R-:W-:Y:S01]  /*28700*/  IMAD.MOV.U32 R3, RZ, RZ, R22 ;  /* 0x000000ffff037224 */ /* 0x001fe200078e0016 */
[----:B------:R0:W-:Y:S01]  /*28710*/  STL.64 [R1], R20 ;  /* 0x0000001401007387 */ /* 0x0001e20000100a00 */
[----:B------:R-:W-:-:S02]  /*28720*/  IMAD.MOV.U32 R2, RZ, RZ, R23 ;  /* 0x000000ffff027224 */ /* 0x000fc400078e0017 */
[----:B------:R-:W-:Y:S02]  /*28730*/  IMAD.MOV.U32 R17, RZ, RZ, R20 ;  /* 0x000000ffff117224 */ /* 0x000fe400078e0014 */
[----:B------:R-:W-:Y:S01]  /*28740*/  IMAD.MOV.U32 R16, RZ, RZ, R21 ;  /* 0x000000ffff107224 */ /* 0x000fe200078e0015 */
[----:B------:R-:W3:Y:S04]  /*28750*/  LDL.LU.64 R22, [R1+0x1520] ;  /* 0x0015200001167983 */ /* 0x000ee80000300a00 */
[----:B0-----:R-:W3:Y:S01]  /*28760*/  LDL.LU.64 R20, [R1+0x1518] ;  /* 0x0015180001147983 */ /* 0x001ee20000300a00 */
[----:B------:R-:W-:Y:S02]  /*28770*/  IMAD.MOV.U32 R18, RZ, RZ, R29 ;  /* 0x000000ffff127224 */ /* 0x000fe400078e001d */
[----:B------:R-:W-:Y:S02]  /*28780*/  STL [R1+0x1224], R2 ;  /* 0x0012240201007387 */ /* 0x000fe40000100800 */
[----:B------:R-:W-:Y:S01]  /*28790*/  STL [R1+0x1220], R3 ;  /* 0x0012200301007387 */ /* 0x000fe20000100800 */
[----:B-1----:R0:W-:Y:S01]  /*287a0*/  STL [R1+0x1168], R26 ;  /* 0x0011681a01007387 */ /* 0x0021e20000100800 */
[----:B------:R1:W-:Y:S01]  /*287b0*/  STL [R1+0x1164], R27 ;  /* 0x0011641b01007387 */ /* 0x0003e20000100800 */
[C---:B---3--:R-:W-:Y:S11]  /*287c0*/  HMMA.16816.F32 R20, R4.reuse, R18, R20 ;  /* 0x000000120414723c */ /* 0x048ff60000001814 */
[----:B------:R-:W-:Y:S11]  /*287d0*/  @!UPT UIADD3 URZ, URZ, URZ, URZ ;  /* 0x0000003f3f3ff290 */ /* 0x000ff6000fffe03f */
[----:B------:R-:W-:Y:S01]  /*287e0*/  @!UPT UIADD3 URZ, URZ, URZ, URZ ;  /* 0x0000003f3f3ff290 */ /* 0x000fe2000fffe03f */
[----:B------:R-:W-:Y:S01]  /*287f0*/  STL.64 [R1+0x130], R20 ;  /* 0x0001301401007387 */ /* 0x000fe20000100a00 */
[----:B0-----:R-:W-:Y:S02]  /*28800*/  IMAD.MOV.U32 R26, RZ, RZ, R23 ;  /* 0x000000ffff1a7224 */ /* 0x001fe400078e0017 */
[----:B------:R-:W3:Y:S02]  /*28810*/  LDL.LU R23, [R1+0x1510] ;  /* 0x0015100001177983 */ /* 0x000ee40000300800 */
[----:B-1----:R-:W-:Y:S01]  /*28820*/  IMAD.MOV.U32 R27, RZ, RZ, R22 ;  /* 0x000000ffff1b7224 */ /* 0x002fe200078e0016 */
[----:B--2---:R-:W-:Y:S01]  /*28830*/  HMMA.16816.F32 R4, R4, R10, R12 ;  /* 0x0000000a0404723c */ /* 0x004fe2000000180c */
[----:B------:R-:W-:Y:S01]  /*28840*/  STL.64 [R1+0x14c0], R18 ;  /* 0x0014c01201007387 */ /* 0x000fe20000100a00 */
[----:B------:R0:W-:Y:S03]  /*28850*/  STL.64 [R1+0x14b8], R16 ;  /* 0x0014b81001007387 */ /* 0x0001e60000100a00 */
[----:B0-----:R-:W2:Y:S01]  /*28860*/  LDL.LU R16, [R1+0x330] ;  /* 0x0003300001107983 */ /* 0x001ea20000300800 */
[----:B------:R-:W2:Y:S02]  /*28870*/  LDL.LU R17, [R1+0x334] ;  /* 0x0003340001117983 */ /* 0x000ea40000300800 */
[----:B------:R-:W2:Y:S02]  /*28880*/  LDL.LU R18, [R1+0x338] ;  /* 0x0003380001127983 */ /* 0x000ea40000300800 */
[----:B------:R-:W2:Y:S01]  /*28890*/  LDL.LU R19, [R1+0x33c] ;  /* 0x00033c0001137983 */ /* 0x000ea20000300800 */
[----:B------:R0:W-:Y:S01]  /*288a0*/  STL.64 [R1+0x1388], R26 ;  /* 0x0013881a01007387 */ /* 0x0001e20000100a00 */
[----:B------:R-:W-:Y:S02]  /*288b0*/  STL.64 [R1+0x1380], R24 ;  /* 0x0013801801007387 */ /* 0x000fe40000100a00 */
[----:B------:R-:W-:-:S02]  /*288c0*/  IMAD.MOV.U32 R15, RZ, RZ, R10 ;  /* 0x000000ffff0f7224 */ /* 0x000fc400078e000a */
[----:B------:R-:W-:Y:S01]  /*288d0*/  IMAD.MOV.U32 R14, RZ, RZ, R11 ;  /* 0x000000ffff0e7224 */ /* 0x000fe200078e000b */
[----:B0-----:R-:W4:Y:S04]  /*288e0*/  LDL.LU.64 R26, [R1+0xd8] ;  /* 0x0000d800011a7983 */ /* 0x001f280000300a00 */
[----:B---3--:R-:W0:Y:S04]  /*288f0*/  LDSM.16.MT88.4 R20, [R23+0x6080] ;  /* 0x006080001714783b */ /* 0x008e280000004200 */
[----:B0-----:R0:W-:Y:S01]  /*28900*/  STL.64 [R1+0x1378], R22 ;  /* 0x0013781601007387 */ /* 0x0011e20000100a00 */
[----:B------:R-:W-:Y:S03]  /*28910*/  STL.64 [R1+0x1370], R20 ;  /* 0x0013701401007387 */ /* 0x000fe60000100a00 */
[----:B0-----:R-:W3:Y:S01]  /*28920*/  LDL.LU.64 R22, [R1+0xf8] ;  /* 0x0000f80001167983 */ /* 0x001ee20000300a00 */
[----:B------:R-:W-:Y:S02]  /*28930*/  STL.64 [R1+0xe0], R4 ;  /* 0x0000e00401007387 */ /* 0x000fe40000100a00 */
[----:B------:R-:W-:Y:S02]  /*28940*/  STL.64 [R1+0xe8], R6 ;  /* 0x0000e80601007387 */ /* 0x000fe40000100a00 */
[----:B------:R-:W2:Y:S02]  /*28950*/  LDL.LU.64 R10, [R1+0x1508] ;  /* 0x00150800010a7983 */ /* 0x000ea40000300a00 */
[----:B------:R-:W-:-:S02]  /*28960*/  IMAD.MOV.U32 R29, RZ, RZ, R9 ;  /* 0x000000ffff1d7224 */ /* 0x000fc400078e0009 */
[----:B------:R-:W3:Y:S04]  /*28970*/  LDL.LU.64 R8, [R1+0x1500] ;  /* 0x0015000001087983 */ /* 0x000ee80000300a00 */
[----:B--2---:R0:W1:Y:S04]  /*28980*/  LDSM.16.MT88.4 R4, [R11+0x6000] ;  /* 0x006000000b04783b */ /* 0x0040680000004200 */
[----:B0-----:R-:W2:Y:S04]  /*28990*/  LDL.LU R11, [R1+0x14f8] ;  /* 0x0014f800010b7983 */ /* 0x001ea80000300800 */
[----:B-1----:R0:W-:Y:S01]  /*289a0*/  STL [R1+0x12dc], R4 ;  /* 0x0012dc0401007387 */ /* 0x0021e20000100800 */
[----:B------:R1:W-:Y:S02]  /*289b0*/  STL [R1+0x12d8], R5 ;  /* 0x0012d80501007387 */ /* 0x0003e40000100800 */
[----:B------:R3:W-:Y:S02]  /*289c0*/  STL [R1+0x12d4], R6 ;  /* 0x0012d40601007387 */ /* 0x0007e40000100800 */
[----:B------:R4:W-:Y:S01]  /*289d0*/  STL [R1+0x12d0], R7 ;  /* 0x0012d00701007387 */ /* 0x0009e20000100800 */
[----:B0-----:R-:W2:Y:S01]  /*289e0*/  LDL.LU R4, [R1+0x340] ;  /* 0x0003400001047983 */ /* 0x001ea20000300800 */
[----:B-1----:R-:W2:Y:S02]  /*289f0*/  LDL.LU R5, [R1+0x344] ;  /* 0x0003440001057983 */ /* 0x002ea40000300800 */
[----:B---3--:R-:W2:Y:S02]  /*28a00*/  LDL.LU R6, [R1+0x348] ;  /* 0x0003480001067983 */ /* 0x008ea40000300800 */
[----:B----4-:R-:W2:Y:S02]  /*28a10*/  LDL.LU R7, [R1+0x34c] ;  /* 0x00034c0001077983 */ /* 0x010ea40000300800 */
[----:B------:R-:W-:-:S02]  /*28a20*/  IMAD.MOV.U32 R13, RZ, RZ, R26 ;  /* 0x000000ffff0d7224 */ /* 0x000fc400078e001a */
[----:B------:R-:W-:Y:S02]  /*28a30*/  IMAD.MOV.U32 R12, RZ, RZ, R27 ;  /* 0x000000ffff0c7224 */ /* 0x000fe400078e001b */
[----:B------:R-:W-:Y:S02]  /*28a40*/  IMAD.MOV.U32 R3, RZ, RZ, R22 ;  /* 0x000000ffff037224 */ /* 0x000fe400078e0016 */
[----:B------:R-:W-:Y:S01]  /*28a50*/  IMAD.MOV.U32 R2, RZ, RZ, R23 ;  /* 0x000000ffff027224 */ /* 0x000fe200078e0017 */
[C---:B--2---:R-:W-:Y:S11]  /*28a60*/  HMMA.16816.F32 R4, R8.reuse, R22, R4 ;  /* 0x000000160804723c */ /* 0x044ff60000001804 */
[----:B------:R-:W-:Y:S11]  /*28a70*/  @!UPT UIADD3 URZ, URZ, URZ, URZ ;  /* 0x0000003f3f3ff290 */ /* 0x000ff6000fffe03f */
[----:B------:R-:W-:Y:S01]  /*28a80*/  @!UPT UIADD3 URZ, URZ, URZ, URZ ;  /* 0x0000003f3f3ff290 */ /* 0x000fe2000fffe03f */
[----:B------:R-:W-:Y:S01]  /*28a90*/  STL.64 [R1+0x120], R4 ;  /* 0x0001200401007387 */ /* 0x000fe20000100a00 */
[----:B------:R-:W-:Y:S02]  /*28aa0*/  STL.64 [R1+0x128], R6 ;  /* 0x0001280601007387 */ /* 0x000fe40000100a00 */
[----:B------:R-:W-:Y:S02]  /*28ab0*/  STL.64 [R1+0x14d0], R14 ;  /* 0x0014d00e01007387 */ /* 0x000fe40000100a00 */
[----:B------:R0:W-:Y:S01]  /*28ac0*/  STL.64 [R1+0x14c8], R12 ;  /* 0x0014c80c01007387 */ /* 0x0001e20000100a00 */
[----:B------:R-:W2:Y:S01]  /*28ad0*/  LDL.LU R20, [R1+0x220] ;  /* 0x0002200001147983 */ /* 0x000ea20000300800 */
[----:B------:R-:W2:Y:S02]  /*28ae0*/  LDL.LU R21, [R1+0x224] ;  /* 0x0002240001157983 */ /* 0x000ea40000300800 */
[----:B------:R-:W3:Y:S02]  /*28af0*/  LDL.LU R22, [R1+0x228] ;  /* 0x0002280001167983 */ /* 0x000ee40000300800 */
[----:B------:R-:W3:Y:S01]  /*28b00*/  LDL.LU R23, [R1+0x22c] ;  /* 0x00022c0001177983 */ /* 0x000ee20000300800 */
[----:B0-----:R-:W4:Y:S01]  /*28b10*/  LDL.LU R12, [R1+0x310] ;  /* 0x00031000010c7983 */ /* 0x001f220000300800 */
[----:B------:R-:W4:Y:S02]  /*28b20*/  LDL.LU R13, [R1+0x314] ;  /* 0x00031400010d7983 */ /* 0x000f240000300800 */
[----:B------:R-:W2:Y:S02]  /*28b30*/  LDL.LU R14, [R1+0x318] ;  /* 0x00031800010e7983 */ /* 0x000ea40000300800 */
[----:B------:R-:W2:Y:S01]  /*28b40*/  LDL.LU R15, [R1+0x31c] ;  /* 0x00031c00010f7983 */ /* 0x000ea20000300800 */
[C---:B------:R-:W-:Y:S11]  /*28b50*/  HMMA.16816.F32 R16, R8.reuse, R26, R16 ;  /* 0x0000001a0810723c */ /* 0x040ff60000001810 */
[----:B------:R-:W-:Y:S11]  /*28b60*/  @!UPT UIADD3 URZ, URZ, URZ, URZ ;  /* 0x0000003f3f3ff290 */ /* 0x000ff6000fffe03f */
[----:B------:R-:W-:Y:S02]  /*28b70*/  @!UPT UIADD3 URZ, URZ, URZ, URZ ;  /* 0x0000003f3f3ff290 */ /* 0x000fe4000fffe03f */
[----:B------:R-:W-:Y:S02]  /*28b80*/  IMAD.MOV.U32 R4, RZ, RZ, R16 ;  /* 0x000000ffff047224 */ /* 0x000fe400078e0010 */
[----:B------:R-:W-:Y:S02]  /*28b90*/  IMAD.MOV.U32 R5, RZ, RZ, R17 ;  /* 0x000000ffff057224 */ /* 0x000fe400078e0011 */
[----:B------:R-:W-:Y:S02]  /*28ba0*/  IMAD.MOV.U32 R6, RZ, RZ, R18 ;  /* 0x000000ffff067224 */ /* 0x000fe400078e0012 */
[----:B------:R-:W-:Y:S01]  /*28bb0*/  IMAD.MOV.U32 R7, RZ, RZ, R19 ;  /* 0x000000ffff077224 */ /* 0x000fe200078e0013 */
[----:B--2---:R0:W-:Y:S01]  /*28bc0*/  STL.64 [R1+0x14e0], R14 ;  /* 0x0014e00e01007387 */ /* 0x0041e20000100a00 */
[----:B----4-:R-:W-:Y:S03]  /*28bd0*/  STL.64 [R1+0x14d8], R12 ;  /* 0x0014d80c01007387 */ /* 0x010fe60000100a00 */
[----:B0-----:R-:W2:Y:S01]  /*28be0*/  LDL.LU.64 R14, [R1+0xc8] ;  /* 0x0000c800010e7983 */ /* 0x001ea20000300a00 */
[----:B------:R-:W4:Y:S02]  /*28bf0*/  LDL.LU R16, [R1+0x280] ;  /* 0x0002800001107983 */ /* 0x000f240000300800 */
[----:B------:R-:W4:Y:S02]  /*28c00*/  LDL.LU R17, [R1+0x284] ;  /* 0x0002840001117983 */ /* 0x000f240000300800 */
[----:B------:R-:W2:Y:S01]  /*28c10*/  LDL.LU R18, [R1+0x288] ;  /* 0x0002880001127983 */ /* 0x000ea20000300800 */
[----:B------:R-:W2:Y:S04]  /*28c20*/  LDL.LU R19, [R1+0x28c] ;  /* 0x00028c0001137983 */ /* 0x000ea80000300800 */
[----:B--2---:R-:W-:Y:S01]  /*28c30*/  STL.64 [R1+0x14f0], R18 ;  /* 0x0014f01201007387 */ /* 0x004fe20000100a00 */
[----:B----4-:R0:W-:Y:S03]  /*28c40*/  STL.64 [R1+0x14e8], R16 ;  /* 0x0014e81001007387 */ /* 0x0101e60000100a00 */
[----:B0-----:R-:W2:Y:S01]  /*28c50*/  LDL.LU R16, [R1+0x320] ;  /* 0x0003200001107983 */ /* 0x001ea20000300800 */
[----:B------:R-:W2:Y:S02]  /*28c60*/  LDL.LU R17, [R1+0x324] ;  /* 0x0003240001117983 */ /* 0x000ea40000300800 */
[----:B------:R-:W2:Y:S02]  /*28c70*/  LDL.LU R18, [R1+0x328] ;  /* 0x0003280001127983 */ /* 0x000ea40000300800 */
[----:B------:R-:W2:Y:S01]  /*28c80*/  LDL.LU R19, [R1+0x32c] ;  /* 0x00032c0001137983 */ /* 0x000ea20000300800 */
[----:B---3--:R-:W-:Y:S01]  /*28c90*/  STL.64 [R1+0x1408], R22 ;  /* 0x0014081601007387 */ /* 0x008fe20000100a00 */
[----:B------:R0:W-:Y:S03]  /*28ca0*/  STL.64 [R1+0x1400], R20 ;  /* 0x0014001401007387 */ /* 0x0001e60000100a00 */
[----:B0-----:R-:W3:Y:S01]  /*28cb0*/  LDL.LU R20, [R1+0x240] ;  /* 0x0002400001147983 */ /* 0x001ee20000300800 */
[----:B------:R-:W3:Y:S02]  /*28cc0*/  LDL.LU R21, [R1+0x244] ;  /* 0x0002440001157983 */ /* 0x000ee40000300800 */
[----:B------:R-:W4:Y:S02]  /*28cd0*/  LDL.LU R22, [R1+0x248] ;  /* 0x0002480001167983 */ /* 0x000f240000300800 */
[----:B------:R-:W4:Y:S02]  /*28ce0*/  LDL.LU R23, [R1+0x24c] ;  /* 0x00024c0001177983 */ /* 0x000f240000300800 */
[----:B----4-:R0:W-:Y:S01]  /*28cf0*/  STL.64 [R1+0x1418], R22 ;  /* 0x0014181601007387 */ /* 0x0101e20000100a00 */
[----:B---3--:R-:W-:Y:S03]  /*28d00*/  STL.64 [R1+0x1410], R20 ;  /* 0x0014101401007387 */ /* 0x008fe60000100a00 */
[----:B0-----:R-:W3:Y:S01]  /*28d10*/  LDL.LU R22, [R1+0x98] ;  /* 0x0000980001167983 */ /* 0x001ee20000300800 */
[----:B------:R-:W3:Y:S02]  /*28d20*/  LDL.LU R23, [R1+0x9c] ;  /* 0x00009c0001177983 */ /* 0x000ee40000300800 */
[----:B------:R-:W4:Y:S01]  /*28d30*/  LDL.64 R24, [R1+0x60] ;  /* 0x0000600001187983 */ /* 0x000f220000100a00 */
[----:B--2---:R-:W-:Y:S01]  /*28d40*/  HMMA.16816.F32 R16, R8, R14, R16 ;  /* 0x0000000e0810723c */ /* 0x004fe20000001810 */
[----:B----4-:R0:W-:Y:S04]  /*28d50*/  STL.64 [R1+0x1420], R24 ;  /* 0x0014201801007387 */ /* 0x0101e80000100a00 */
[----:B0-----:R-:W2:Y:S01]  /*28d60*/  LDL.LU R24, [R1+0x250] ;  /* 0x0002500001187983 */ /* 0x001ea20000300800 */
[----:B------:R-:W2:Y:S02]  /*28d70*/  LDL.LU R25, [R1+0x254] ;  /* 0x0002540001197983 */ /* 0x000ea40000300800 */
[----:B------:R-:W4:Y:S02]  /*28d80*/  LDL.LU R26, [R1+0x258] ;  /* 0x00025800011a7983 */ /* 0x000f240000300800 */
[----:B------:R-:W4:Y:S02]  /*28d90*/  LDL.LU R27, [R1+0x25c] ;  /* 0x00025c00011b7983 */ /* 0x000f240000300800 */
[----:B------:R-:W-:-:S02]  /*28da0*/  IMAD.MOV.U32 R21, RZ, RZ, R14 ;  /* 0x000000ffff157224 */ /* 0x000fc400078e000e */
[----:B------:R-:W-:Y:S01]  /*28db0*/  IMAD.MOV.U32 R20, RZ, RZ, R15 ;  /* 0x000000ffff147224 */ /* 0x000fe200078e000f */
[----:B----4-:R0:W-:Y:S01]  /*28dc0*/  STL.64 [R1+0x1430], R26 ;  /* 0x0014301a01007387 */ /* 0x0101e20000100a00 */
[----:B--2---:R-:W-:Y:S03]  /*28dd0*/  STL.64 [R1+0x1428], R24 ;  /* 0x0014281801007387 */ /* 0x004fe60000100a00 */
[----:B0-----:R-:W2:Y:S01]  /*28de0*/  LDL.LU R26, [R1+0xa8] ;  /* 0x0000a800011a7983 */ /* 0x001ea20000300800 */
[----:B------:R-:W2:Y:S02]  /*28df0*/  LDL.LU R27, [R1+0xac] ;  /* 0x0000ac00011b7983 */ /* 0x000ea40000300800 */
[----:B------:R-:W-:Y:S02]  /*28e00*/  STL [R1+0x12ec], R7 ;  /* 0x0012ec0701007387 */ /* 0x000fe40000100800 */
[----:B------:R0:W-:Y:S01]  /*28e10*/  STL [R1+0x12e8], R6 ;  /* 0x0012e80601007387 */ /* 0x0001e20000100800 */
[----:B------:R-:W-:Y:S01]  /*28e20*/  STL [R1+0x12e4], R5 ;  /* 0x0012e40501007387 */ /* 0x000fe20000100800 */
[----:B------:R-:W-:Y:S03]  /*28e30*/  STL [R1+0x12e0], R4 ;  /* 0x0012e00401007387 */ /* 0x000fe60000100800 */
[----:B0-----:R-:W4:Y:S01]  /*28e40*/  LDL.LU.64 R6, [R1+0xb8] ;  /* 0x0000b80001067983 */ /* 0x001f220000300a00 */
[----:B------:R-:W-:Y:S02]  /*28e50*/  STL.64 [R1+0x100], R16 ;  /* 0x0001001001007387 */ /* 0x000fe40000100a00 */
[----:B------:R0:W-:Y:S02]  /*28e60*/  STL.64 [R1+0x108], R18 ;  /* 0x0001081201007387 */ /* 0x0001e40000100a00 */
[----:B0-----:R-:W2:Y:S01]  /*28e70*/  LDL.LU.64 R18, [R1+0x14f0] ;  /* 0x0014f00001127983 */ /* 0x001ea20000300a00 */
[----:B------:R-:W2:Y:S02]  /*28e80*/  LDL.LU.64 R16, [R1+0x14e8] ;  /* 0x0014e80001107983 */ /* 0x000ea40000300a00 */
[----:B------:R-:W4:Y:S02]  /*28e90*/  LDL.LU.64 R14, [R1+0x14e0] ;  /* 0x0014e000010e7983 */ /* 0x000f240000300a00 */
[----:B------:R-:W4:Y:S01]  /*28ea0*/  LDL.LU.64 R12, [R1+0x14d8] ;  /* 0x0014d800010c7983 */ /* 0x000f220000300a00 */
[C---:B--2---:R-:W-:Y:S08]  /*28eb0*/  HMMA.16816.F32 R16, R8.reuse, R26, R16 ;  /* 0x0000001a0810723c */ /* 0x044ff00000001810 */
[----:B----4-:R-:W-:Y:S01]  /*28ec0*/  HMMA.16816.F32 R12, R8, R6, R12 ;  /* 0x00000006080c723c */ /* 0x010fe2000000180c */
[----:B------:R-:W-:-:S02]  /*28ed0*/  IMAD.MOV.U32 R25, RZ, RZ, R6 ;  /* 0x000000ffff197224 */ /* 0x000fc400078e0006 */
[----:B------:R-:W-:Y:S11]  /*28ee0*/  IMAD.MOV.U32 R24, RZ, RZ, R7 ;  /* 0x000000ffff187224 */ /* 0x000ff600078e0007 */
[----:B------:R-:W-:Y:S09]  /*28ef0*/  @!UPT UIADD3 URZ, URZ, URZ, URZ ;  /* 0x0000003f3f3ff290 */ /* 0x000ff2000fffe03f */
[----:B------:R-:W-:Y:S01]  /*28f00*/  STL.64 [R1+0x1a0], R12 ;  /* 0x0001a00c01007387 */ /* 0x000fe20000100a00 */
[----:B------:R0:W-:Y:S02]  /*28f10*/  STL.64 [R1+0x1a8], R14 ;  /* 0x0001a80e01007387 */ /* 0x0001e40000100a00 */
[----:B------:R-:W-:Y:S02]  /*28f20*/  IMAD.MOV.U32 R5, RZ, RZ, R18 ;  /* 0x000000ffff057224 */ /* 0x000fe400078e0012 */
[----:B------:R-:W-:Y:S02]  /*28f30*/  IMAD.MOV.U32 R4, RZ, RZ, R19 ;  /* 0x000000ffff047224 */ /* 0x000fe400078e0013 */
[----:B------:R-:W-:Y:S02]  /*28f40*/  IMAD.MOV.U32 R7, RZ, RZ, R16 ;  /* 0x000000ffff077224 */ /* 0x000fe400078e0010 */
[----:B------:R-:W-:Y:S01]  /*28f50*/  IMAD.MOV.U32 R6, RZ, RZ, R17 ;  /* 0x000000ffff067224 */ /* 0x000fe200078e0011 */
[----:B0-----:R-:W2:Y:S01]  /*28f60*/  LDL.LU.64 R14, [R1+0x14d0] ;  /* 0x0014d000010e7983 */ /* 0x001ea20000300a00 */
[----:B------:R-:W4:Y:S02]  /*28f70*/  LDL.LU.64 R12, [R1+0x14c8] ;  /* 0x0014c800010c7983 */ /* 0x000f240000300a00 */
[----:B------:R-:W3:Y:S02]  /*28f80*/  LDL.LU.64 R18, [R1+0x14c0] ;  /* 0x0014c00001127983 */ /* 0x000ee40000300a00 */
[----:B------:R-:W3:Y:S01]  /*28f90*/  LDL.LU.64 R16, [R1+0x14b8] ;  /* 0x0014b80001107983 */ /* 0x000ee20000300a00 */
[----:B------:R0:W-:Y:S02]  /*28fa0*/  STL.64 [R1+0x1440], R26 ;  /* 0x0014401a01007387 */ /* 0x0001e40000100a00 */
[----:B0-----:R-:W-:-:S02]  /*28fb0*/  IMAD.MOV.U32 R26, RZ, RZ, R25 ;  /* 0x000000ffff1a7224 */ /* 0x001fc400078e0019 */
[----:B------:R-:W-:-:S05]  /*28fc0*/  IMAD.MOV.U32 R27, RZ, RZ, R24 ;  /* 0x000000ffff1b7224 */ /* 0x000fca00078e0018 */
[----:B------:R0:W-:Y:S02]  /*28fd0*/  STL.64 [R1+0x1458], R26 ;  /* 0x0014581a01007387 */ /* 0x0001e40000100a00 */
[----:B0-----:R-:W-:Y:S02]  /*28fe0*/  IMAD.MOV.U32 R26, RZ, RZ, R21 ;  /* 0x000000ffff1a7224 */ /* 0x001fe400078e0015 */
[----:B------:R-:W-:-:S05]  /*28ff0*/  IMAD.MOV.U32 R27, RZ, RZ, R20 ;  /* 0x000000ffff1b7224 */ /* 0x000fca00078e0014 */
[----:B------:R0:W-:Y:S01]  /*29000*/  STL.64 [R1+0x1470], R26 ;  /* 0x0014701a01007387 */ /* 0x0001e20000100a00 */
[----:B------:R-:W3:Y:S02]  /*29010*/  LDL.LU R24, [R1+0x300] ;  /* 0x0003000001187983 */ /* 0x000ee40000300800 */
[----:B------:R-:W3:Y:S01]  /*29020*/  LDL.LU R25, [R1+0x304] ;  /* 0x0003040001197983 */ /* 0x000ee20000300800 */
[----:B0-----:R-:W3:Y:S01]  /*29030*/  LDL.LU R26, [R1+0x308] ;  /* 0x00030800011a7983 */ /* 0x001ee20000300800 */
[----:B------:R-:W3:Y:S02]  /*29040*/  LDL.LU R27, [R1+0x30c] ;  /* 0x00030c00011b7983 */ /* 0x000ee40000300800 */
[----:B------:R2:W-:Y:S02]  /*29050*/  STL.64 [R1+0x12f8], R6 ;  /* 0x0012f80601007387 */ /* 0x0005e40000100a00 */
[----:B------:R-:W-:Y:S02]  /*29060*/  STL.64 [R1+0x12f0], R4 ;  /* 0x0012f00401007387 */ /* 0x000fe40000100a00 */
[----:B--2---:R-:W-:-:S02]  /*29070*/  IMAD.MOV.U32 R6, RZ, RZ, R15 ;  /* 0x000000ffff067224 */ /* 0x004fc400078e000f */
[----:B------:R-:W-:-:S05]  /*29080*/  IMAD.MOV.U32 R7, RZ, RZ, R14 ;  /* 0x000000ffff077224 */ /* 0x000fca00078e000e */
[----:B------:R3:W-:Y:S02]  /*29090*/  STL.64 [R1+0x14b0], R6 ;  /* 0x0014b00601007387 */ /* 0x0007e40000100a00 */
[C---:B---3--:R-:W-:Y:S07]  /*290a0*/  HMMA.16816.F32 R4, R8.reuse, R22, R24 ;  /* 0x000000160804723c */ /* 0x048fee0000001818 */
[----:B----4-:R-:W-:Y:S02]  /*290b0*/  IMAD.MOV.U32 R27, RZ, RZ, R12 ;  /* 0x000000ffff1b7224 */ /* 0x010fe400078e000c */
[----:B------:R-:W-:Y:S11]  /*290c0*/  IMAD.MOV.U32 R26, RZ, RZ, R13 ;  /* 0x000000ffff1a7224 */ /* 0x000ff600078e000d */
[----:B------:R-:W-:Y:S03]  /*290d0*/  @!UPT UIADD3 URZ, URZ, URZ, URZ ;  /* 0x0000003f3f3ff290 */ /* 0x000fe6000fffe03f */
[----:B------:R0:W-:Y:S01]  /*290e0*/  STL.64 [R1+0x300], R4 ;  /* 0x0003000401007387 */ /* 0x0001e20000100a00 */
[----:B------:R1:W-:Y:S02]  /*290f0*/  STL.64 [R1+0x308], R6 ;  /* 0x0003080601007387 */ /* 0x0003e40000100a00 */
[----:B------:R-:W2:Y:S02]  /*29100*/  LDL.LU R12, [R1+0x2c0] ;  /* 0x0002c000010c7983 */ /* 0x000ea40000300800 */
[----:B------:R-:W2:Y:S01]  /*29110*/  LDL.LU R13, [R1+0x2c4] ;  /* 0x0002c400010d7983 */ /* 0x000ea20000300800 */
[----:B------:R-:W2:Y:S01]  /*29120*/  LDL.LU R14, [R1+0x2c8] ;  /* 0x0002c800010e7983 */ /* 0x000ea20000300800 */
[----:B------:R-:W2:Y:S03]  /*29130*/  LDL.LU R15, [R1+0x2cc] ;  /* 0x0002cc00010f7983 */ /* 0x000ea60000300800 */
[----:B0-----:R-:W3:Y:S01]  /*29140*/  LDL.LU R4, [R1+0x2f0] ;  /* 0x0002f00001047983 */ /* 0x001ee20000300800 */
[----:B------:R-:W3:Y:S02]  /*29150*/  LDL.LU R5, [R1+0x2f4] ;  /* 0x0002f40001057983 */ /* 0x000ee40000300800 */
[----:B-1----:R-:W3:Y:S02]  /*29160*/  LDL.LU R6, [R1+0x2f8] ;  /* 0x0002f80001067983 */ /* 0x002ee40000300800 */
[----:B------:R-:W3:Y:S01]  /*29170*/  LDL.LU R7, [R1+0x2fc] ;  /* 0x0002fc0001077983 */ /* 0x000ee20000300800 */
[----:B------:R-:W-:Y:S01]  /*29180*/  STL.64 [R1+0x1488], R26 ;  /* 0x0014881a01007387 */ /* 0x000fe20000100a00 */
[----:B------:R0:W-:Y:S02]  /*29190*/  STL.64 [R1+0x1438], R22 ;  /* 0x0014381601007387 */ /* 0x0001e40000100a00 */
[----:B------:R-:W4:Y:S02]  /*291a0*/  LDL.LU R20, [R1+0x260] ;  /* 0x0002600001147983 */ /* 0x000f240000300800 */
[----:B------:R-:W4:Y:S01]  /*291b0*/  LDL.LU R21, [R1+0x264] ;  /* 0x0002640001157983 */ /* 0x000f220000300800 */
[----:B0-----:R-:W2:Y:S01]  /*291c0*/  LDL.LU R22, [R1+0x268] ;  /* 0x0002680001167983 */ /* 0x001ea20000300800 */
[----:B------:R-:W2:Y:S03]  /*291d0*/  LDL.LU R23, [R1+0x26c] ;  /* 0x00026c0001177983 */ /* 0x000ea60000300800 */
[----:B--2---:R-:W-:Y:S01]  /*291e0*/  STL.64 [R1+0x1450], R22 ;  /* 0x0014501601007387 */ /* 0x004fe20000100a00 */
[----:B----4-:R0:W-:Y:S03]  /*291f0*/  STL.64 [R1+0x1448], R20 ;  /* 0x0014481401007387 */ /* 0x0101e60000100a00 */
        /* <DEDUP_REMOVED lines=25> */
[----:B0-----:R-:W3:Y:S02]  /*29390*/  LDL.LU.64 R6, [R1+0x14b0] ;  /* 0x0014b00001067983 */ /* 0x001ee40000300a00 */
[----:B---3--:R-:W-:Y:S11]  /*293a0*/  HMMA.16816.F32 R12, R8, R6, R12 ;  /* 0x00000006080c723c */ /* 0x008ff6000000180c */
[----:B------:R-:W-:Y:S11]  /*293b0*/  @!UPT UIADD3 URZ, URZ, URZ, URZ ;  /* 0x0000003f3f3ff290 */ /* 0x000ff6000fffe03f */
[----:B------:R-:W-:Y:S01]  /*293c0*/  @!UPT UIADD3 URZ, URZ, URZ, URZ ;  /* 0x0000003f3f3ff290 */ /* 0x000fe2000fffe03f */
[----:B------:R0:W-:Y:S01]  /*293d0*/  STL.64 [R1+0x310], R12 ;  /* 0x0003100c01007387 */ /* 0x0001e20000100a00 */
[----:B------:R-:W-:Y:S02]  /*293e0*/  IMAD.MOV.U32 R11, RZ, RZ, R14 ;  /* 0x000000ffff0b7224 */ /* 0x000fe400078e000e */
[----:B------:R-:W-:Y:S02]  /*293f0*/  IMAD.MOV.U32 R10, RZ, RZ, R15 ;  /* 0x000000ffff0a7224 */ /* 0x000fe400078e000f */
[----:B------:R-:W2:Y:S04]  /*29400*/  LDL.LU.64 R14, [R1+0x14a8] ;  /* 0x0014a800010e7983 */ /* 0x000ea80000300a00 */
[----:B0-----:R-:W2:Y:S01]  /*29410*/  LDL.LU.64 R12, [R1+0x14a0] ;  /* 0x0014a000010c7983 */ /* 0x001ea20000300a00 */
[----:B------:R-:W-:-:S02]  /*29420*/  IMAD.MOV.U32 R26, RZ, RZ, R3 ;  /* 0x000000ffff1a7224 */ /* 0x000fc400078e0003 */
[----:B------:R-:W-:Y:S02]  /*29430*/  IMAD.MOV.U32 R27, RZ, RZ, R2 ;  /* 0x000000ffff1b7224 */ /* 0x000fe400078e0002 */
[----:B------:R-:W-:Y:S02]  /*29440*/  IMAD.MOV.U32 R8, RZ, RZ, R17 ;  /* 0x000000ffff087224 */ /* 0x000fe400078e0011 */
[----:B------:R-:W-:Y:S01]  /*29450*/  IMAD.MOV.U32 R9, RZ, RZ, R16 ;  /* 0x000000ffff097224 */ /* 0x000fe200078e0010 */
[----:B------:R-:W-:Y:S04]  /*29460*/  STL.64 [R1+0x1278], R10 ;  /* 0x0012780a01007387 */ /* 0x000fe80000100a00 */
[----:B------:R0:W-:Y:S04]  /*29470*/  STL.64 [R1+0x1390], R8 ;  /* 0x0013900801007387 */ /* 0x0001e80000100a00 */
[----:B0-----:R-:W3:Y:S01]  /*29480*/  LDL.LU R8, [R1+0x230] ;  /* 0x0002300001087983 */ /* 0x001ee20000300800 */
[----:B------:R-:W3:Y:S02]  /*29490*/  LDL.LU R9, [R1+0x234] ;  /* 0x0002340001097983 */ /* 0x000ee40000300800 */
[----:B------:R-:W3:Y:S02]  /*294a0*/  LDL.LU R10, [R1+0x238] ;  /* 0x00023800010a7983 */ /* 0x000ee40000300800 */
[----:B------:R-:W3:Y:S01]  /*294b0*/  LDL.LU R11, [R1+0x23c] ;  /* 0x00023c00010b7983 */ /* 0x000ee20000300800 */
        /* <DEDUP_REMOVED lines=48> */
[----:B0-----:R-:W4:Y:S01]  /*297c0*/  LDL.LU.64 R18, [R1+0x13f8] ;  /* 0x0013f80001127983 */ /* 0x001f220000300a00 */
[----:B------:R-:W4:Y:S01]  /*297d0*/  LDL.LU.64 R16, [R1+0x13f0] ;  /* 0x0013f00001107983 */ /* 0x000f220000300a00 */
[----:B---3--:R-:W-:Y:S07]  /*297e0*/  HMMA.16816.F32 R4, R12, R6, R8 ;  /* 0x000000060c04723c */ /* 0x008fee0000001808 */
[----:B------:R-:W-:-:S02]  /*297f0*/  IMAD.MOV.U32 R12, RZ, RZ, R28 ;  /* 0x000000ffff0c7224 */ /* 0x000fc400078e001c */
[----:B------:R-:W3:Y:S11]  /*29800*/  LDL.LU R28, [R1+0x13ec] ;  /* 0x0013ec00011c7983 */ /* 0x000ef60000300800 */
[----:B------:R-:W-:Y:S03]  /*29810*/  @!UPT UIADD3 URZ, URZ, URZ, URZ ;  /* 0x0000003f3f3ff290 */ /* 0x000fe6000fffe03f */
[----:B------:R-:W-:Y:S01]  /*29820*/  STL.64 [R1+0x270], R4 ;  /* 0x0002700401007387 */ /* 0x000fe20000100a00 */
[----:B------:R4:W-:Y:S02]  /*29830*/  STL.64 [R1+0x278], R6 ;  /* 0x0002780601007387 */ /* 0x0009e40000100a00 */
[----:B------:R-:W-:Y:S02]  /*29840*/  IMAD.MOV.U32 R13, RZ, RZ, R0 ;  /* 0x000000ffff0d7224 */ /* 0x000fe400078e0000 */
[----:B------:R-:W3:Y:S03]  /*29850*/  LDL.LU R0, [R1+0x13e8] ;  /* 0x0013e80001007983 */ /* 0x000ee60000300800 */
[----:B------:R-:W-:Y:S02]  /*29860*/  STL.64 [R1+0x1398], R12 ;  /* 0x0013980c01007387 */ /* 0x000fe40000100a00 */
[----:B--2---:R-:W-:-:S02]  /*29870*/  IMAD.MOV.U32 R15, RZ, RZ, R24 ;  /* 0x000000ffff0f7224 */ /* 0x004fc400078e0018 */
[----:B------:R-:W-:Y:S01]  /*29880*/  IMAD.MOV.U32 R14, RZ, RZ, R25 ;  /* 0x000000ffff0e7224 */ /* 0x000fe200078e0019 */
[----:B----4-:R-:W-:Y:S11]  /*29890*/  HMMA.16816.F32 R4, R16, R24, R20 ;  /* 0x000000181004723c */ /* 0x010ff60000001814 */
[----:B------:R-:W-:Y:S11]  /*298a0*/  @!UPT UIADD3 URZ, URZ, URZ, URZ ;  /* 0x0000003f3f3ff290 */ /* 0x000ff6000fffe03f */
[----:B------:R-:W-:Y:S01]  /*298b0*/  @!UPT UIADD3 URZ, URZ, URZ, URZ ;  /* 0x0000003f3f3ff290 */ /* 0x000fe2000fffe03f */
[----:B------:R0:W-:Y:S01]  /*298c0*/  STL.64 [R1+0x260], R4 ;  /* 0x0002600401007387 */ /* 0x0001e20000100a00 */
[----:B------:R1:W-:Y:S03]  /*298d0*/  STL.64 [R1+0x268], R6 ;  /* 0x0002680601007387 */ /* 0x0003e60000100a00 */
[----:B0-----:R-:W2:Y:S01]  /*298e0*/  LDL.LU R4, [R1+0x140] ;  /* 0x0001400001047983 */ /* 0x001ea20000300800 */
[----:B------:R-:W2:Y:S02]  /*298f0*/  LDL.LU R5, [R1+0x144] ;  /* 0x0001440001057983 */ /* 0x000ea40000300800 */
[----:B-1----:R-:W4:Y:S02]  /*29900*/  LDL.LU R6, [R1+0x148] ;  /* 0x0001480001067983 */ /* 0x002f240000300800 */
[----:B------:R-:W4:Y:S01]  /*29910*/  LDL.LU R7, [R1+0x14c] ;  /* 0x00014c0001077983 */ /* 0x000f220000300800 */
[----:B------:R-:W2:Y:S01]  /*29920*/  LDL.LU R24, [R1+0x1f0] ;  /* 0x0001f00001187983 */ /* 0x000ea20000300800 */
[----:B------:R-:W2:Y:S02]  /*29930*/  LDL.LU R25, [R1+0x1f4] ;  /* 0x0001f40001197983 */ /* 0x000ea40000300800 */
[----:B------:R-:W2:Y:S02]  /*29940*/  LDL.LU R26, [R1+0x1f8] ;  /* 0x0001f800011a7983 */ /* 0x000ea40000300800 */
[----:B------:R-:W2:Y:S02]  /*29950*/  LDL.LU R27, [R1+0x1fc] ;  /* 0x0001fc00011b7983 */ /* 0x000ea40000300800 */
[----:B---3--:R-:W-:Y:S01]  /*29960*/  IMAD.MOV.U32 R21, RZ, RZ, R0 ;  /* 0x000000ffff157224 */ /* 0x008fe200078e0000 */
[----:B--2---:R-:W-:Y:S01]  /*29970*/  STL.64 [R1+0x13b8], R26 ;  /* 0x0013b81a01007387 */ /* 0x004fe20000100a00 */
[----:B------:R-:W-:Y:S02]  /*29980*/  STL.64 [R1+0x13b0], R24 ;  /* 0x0013b01801007387 */ /* 0x000fe40000100a00 */
[----:B------:R-:W2:Y:S02]  /*29990*/  LDL R20, [R1+0x40] ;  /* 0x0000400001147983 */ /* 0x000ea40000100800 */
[----:B------:R-:W3:Y:S01]  /*299a0*/  LDL.LU R0, [R1+0x13e4] ;  /* 0x0013e40001007983 */ /* 0x000ee20000300800 */
[----:B--2---:R0:W-:Y:S04]  /*299b0*/  STL.64 [R1+0x13c0], R20 ;  /* 0x0013c01401007387 */ /* 0x0041e80000100a00 */
[----:B0-----:R-:W2:Y:S01]  /*299c0*/  LDL.LU R20, [R1+0x210] ;  /* 0x0002100001147983 */ /* 0x001ea20000300800 */
[----:B------:R-:W2:Y:S02]  /*299d0*/  LDL.LU R21, [R1+0x214] ;  /* 0x0002140001157983 */ /* 0x000ea40000300800 */
[----:B------:R-:W2:Y:S02]  /*299e0*/  LDL.LU R22, [R1+0x218] ;  /* 0x0002180001167983 */ /* 0x000ea40000300800 */
[----:B------:R-:W2:Y:S01]  /*299f0*/  LDL.LU R23, [R1+0x21c] ;  /* 0x00021c0001177983 */ /* 0x000ea20000300800 */
[----:B------:R-:W2:Y:S01]  /*29a00*/  LDL.LU R24, [R1+0x200] ;  /* 0x0002000001187983 */ /* 0x000ea20000300800 */
[----:B------:R-:W2:Y:S02]  /*29a10*/  LDL.LU R25, [R1+0x204] ;  /* 0x0002040001197983 */ /* 0x000ea40000300800 */
[----:B------:R-:W2:Y:S02]  /*29a20*/  LDL.LU R26, [R1+0x208] ;  /* 0x00020800011a7983 */ /* 0x000ea40000300800 */
[----:B------:R-:W2:Y:S02]  /*29a30*/  LDL.LU R27, [R1+0x20c] ;  /* 0x00020c00011b7983 */ /* 0x000ea40000300800 */
[----:B--2---:R-:W-:Y:S01]  /*29a40*/  STL.64 [R1+0x13d0], R26 ;  /* 0x0013d01a01007387 */ /* 0x004fe20000100a00 */
[----:B------:R0:W-:Y:S03]  /*29a50*/  STL.64 [R1+0x13c8], R24 ;  /* 0x0013c81801007387 */ /* 0x0001e60000100a00 */
[----:B0-----:R-:W2:Y:S01]  /*29a60*/  LDL.64 R24, [R1+0x50] ;  /* 0x0000500001187983 */ /* 0x001ea20000100a00 */
[----:B----4-:R-:W-:Y:S02]  /*29a70*/  STL.64 [R1+0x1308], R6 ;  /* 0x0013080601007387 */ /* 0x010fe40000100a00 */
[----:B------:R0:W-:Y:S02]  /*29a80*/  STL.64 [R1+0x1300], R4 ;  /* 0x0013000401007387 */ /* 0x0001e40000100a00 */
[----:B0-----:R-:W4:Y:S01]  /*29a90*/  LDL.LU R4, [R1+0x150] ;  /* 0x0001500001047983 */ /* 0x001f220000300800 */
[----:B------:R-:W4:Y:S02]  /*29aa0*/  LDL.LU R5, [R1+0x154] ;  /* 0x0001540001057983 */ /* 0x000f240000300800 */
[----:B------:R-:W2:Y:S02]  /*29ab0*/  LDL.LU R6, [R1+0x158] ;  /* 0x0001580001067983 */ /* 0x000ea40000300800 */
[----:B---3--:R-:W-:-:S02]  /*29ac0*/  IMAD.MOV.U32 R7, RZ, RZ, R0 ;  /* 0x000000ffff077224 */ /* 0x008fc400078e0000 */
[----:B------:R-:W3:Y:S04]  /*29ad0*/  LDL.LU R0, [R1+0x13e0] ;  /* 0x0013e00001007983 */ /* 0x000ee80000300800 */
[----:B--2---:R-:W-:Y:S01]  /*29ae0*/  STL.64 [R1+0x1318], R6 ;  /* 0x0013180601007387 */ /* 0x004fe20000100a00 */
[----:B----4-:R0:W-:Y:S02]  /*29af0*/  STL.64 [R1+0x1310], R4 ;  /* 0x0013100401007387 */ /* 0x0101e40000100a00 */
[----:B0-----:R-:W-:Y:S02]  /*29b00*/  IMAD.MOV.U32 R4, RZ, RZ, R28 ;  /* 0x000000ffff047224 */ /* 0x001fe400078e001c */
[----:B------:R-:W-:Y:S01]  /*29b10*/  IMAD.MOV.U32 R5, RZ, RZ, R29 ;  /* 0x000000ffff057224 */ /* 0x000fe200078e001d */
[----:B------:R-:W2:Y:S01]  /*29b20*/  LDL.LU R28, [R1+0x13dc] ;  /* 0x0013dc00011c7983 */ /* 0x000ea20000300800 */
[----:B------:R-:W4:Y:S02]  /*29b30*/  LDL.LU R29, [R1+0x13d8] ;  /* 0x0013d800011d7983 */ /* 0x000f240000300800 */
[----:B------:R-:W2:Y:S02]  /*29b40*/  LDL.LU R8, [R1+0x1d0] ;  /* 0x0001d00001087983 */ /* 0x000ea40000300800 */
[----:B------:R-:W2:Y:S01]  /*29b50*/  LDL.LU R9, [R1+0x1d4] ;  /* 0x0001d40001097983 */ /* 0x000ea20000300800 */
[----:B------:R-:W2:Y:S01]  /*29b60*/  LDL.LU R10, [R1+0x1d8] ;  /* 0x0001d800010a7983 */ /* 0x000ea20000300800 */
[----:B------:R-:W2:Y:S01]  /*29b70*/  LDL.LU R11, [R1+0x1dc] ;  /* 0x0001dc00010b7983 */ /* 0x000ea20000300800 */
[----:B------:R-:W-:Y:S01]  /*29b80*/  HMMA.16816.F32 R20, R16, R24, R20 ;  /* 0x000000181014723c */ /* 0x000fe20000001814 */
[----:B------:R-:W-:-:S02]  /*29b90*/  IMAD.MOV.U32 R7, RZ, RZ, R24 ;  /* 0x000000ffff077224 */ /* 0x000fc400078e0018 */
[----:B------:R-:W-:Y:S11]  /*29ba0*/  IMAD.MOV.U32 R6, RZ, RZ, R25 ;  /* 0x000000ffff067224 */ /* 0x000ff600078e0019 */
[----:B------:R-:W-:Y:S10]  /*29bb0*/  @!UPT UIADD3 URZ, URZ, URZ, URZ ;  /* 0x0000003f3f3ff290 */ /* 0x000ff4000fffe03f */
[----:B------:R-:W-:Y:S01]  /*29bc0*/  IMAD.MOV.U32 R2, RZ, RZ, R21 ;  /* 0x000000ffff027224 */ /* 0x000fe200078e0015 */
[----:B--2---:R-:W-:Y:S01]  /*29bd0*/  STL.64 [R1+0x13a8], R10 ;  /* 0x0013a80a01007387 */ /* 0x004fe20000100a00 */
[----:B------:R0:W-:Y:S02]  /*29be0*/  STL.64 [R1+0x13a0], R8 ;  /* 0x0013a00801007387 */ /* 0x0001e40000100a00 */
[----:B------:R-:W2:Y:S02]  /*29bf0*/  LDL R12, [R1+0x20] ;  /* 0x00002000010c7983 */ /* 0x000ea40000100800 */
[----:B------:R-:W2:Y:S01]  /*29c00*/  LDL R13, [R1+0x24] ;  /* 0x00002400010d7983 */ /* 0x000ea20000100800 */
[----:B0-----:R-:W2:Y:S01]  /*29c10*/  LDL.LU R8, [R1+0x1e0] ;  /* 0x0001e00001087983 */ /* 0x001ea20000300800 */
[----:B------:R-:W2:Y:S02]  /*29c20*/  LDL.LU.64 R26, [R1+0x13d0] ;  /* 0x0013d000011a7983 */ /* 0x000ea40000300a00 */
[----:B------:R-:W2:Y:S02]  /*29c30*/  LDL.LU.64 R24, [R1+0x13c8] ;  /* 0x0013c80001187983 */ /* 0x000ea40000300a00 */
[----:B------:R0:W-:Y:S02]  /*29c40*/  STL [R1+0x250], R20 ;  /* 0x0002501401007387 */ /* 0x0001e40000100800 */
[----:B0-----:R-:W2:Y:S01]  /*29c50*/  LDL.LU.64 R20, [R1+0x13c0] ;  /* 0x0013c00001147983 */ /* 0x001ea20000300a00 */
[----:B---3--:R-:W-:-:S02]  /*29c60*/  IMAD.MOV.U32 R11, RZ, RZ, R0 ;  /* 0x000000ffff0b7224 */ /* 0x008fc400078e0000 */
[----:B------:R-:W-:Y:S02]  /*29c70*/  IMAD.MOV.U32 R0, RZ, RZ, R23 ;  /* 0x000000ffff007224 */ /* 0x000fe400078e0017 */
[----:B------:R-:W-:-:S03]  /*29c80*/  IMAD.MOV.U32 R3, RZ, RZ, R22 ;  /* 0x000000ffff037224 */ /* 0x000fc600078e0016 */
[----:B------:R-:W-:Y:S02]  /*29c90*/  STL [R1+0x1238], R0 ;  /* 0x0012380001007387 */ /* 0x000fe40000100800 */
[----:B------:R-:W-:Y:S02]  /*29ca0*/  STL [R1+0x1234], R3 ;  /* 0x0012340301007387 */ /* 0x000fe40000100800 */
[----:B------:R0:W-:Y:S02]  /*29cb0*/  STL [R1+0x1230], R2 ;  /* 0x0012300201007387 */ /* 0x0001e40000100800 */
[----:B0-----:R-:W3:Y:S01]  /*29cc0*/  LDL R2, [R1+0xc58] ;  /* 0x000c580001027983 */ /* 0x001ee20000100800 */
[C---:B--2---:R-:W-:Y:S03]  /*29cd0*/  HMMA.16816.F32 R20, R16.reuse, R20, R24 ;  /* 0x000000141014723c */ /* 0x044fe60000001818 */
[----:B------:R-:W2:Y:S01]  /*29ce0*/  LDL.LU.64 R26, [R1+0x13b8] ;  /* 0x0013b800011a7983 */ /* 0x000ea20000300a00 */
[----:B------:R-:W2:Y:S11]  /*29cf0*/  LDL.LU.64 R24, [R1+0x13b0] ;  /* 0x0013b00001187983 */ /* 0x000eb60000300a00 */
[----:B------:R-:W-:Y:S08]  /*29d00*/  @!UPT UIADD3 URZ, URZ, URZ, URZ ;  /* 0x0000003f3f3ff290 */ /* 0x000ff0000fffe03f */
[----:B------:R-:W-:Y:S01]  /*29d10*/  STL.64 [R1+0x240], R20 ;  /* 0x0002401401007387 */ /* 0x000fe20000100a00 */
[----:B------:R2:W-:Y:S02]  /*29d20*/  STL.64 [R1+0x248], R22 ;  /* 0x0002481601007387 */ /* 0x0005e40000100a00 */
[----:B--2---:R-:W-:Y:S11]  /*29d30*/  HMMA.16816.F32 R20, R16, R4, R24 ;  /* 0x000000041014723c */ /* 0x004ff60000001818 */
[----:B------:R-:W-:Y:S11]  /*29d40*/  @!UPT UIADD3 URZ, URZ, URZ, URZ ;  /* 0x0000003f3f3ff290 */ /* 0x000ff6000fffe03f */
[----:B------:R-:W-:Y:S01]  /*29d50*/  @!UPT UIADD3 URZ, URZ, URZ, URZ ;  /* 0x0000003f3f3ff290 */ /* 0x000fe2000fffe03f */
[----:B------:R-:W-:Y:S01]  /*29d60*/  STL.64 [R1+0x230], R20 ;  /* 0x0002301401007387 */ /* 0x000fe20000100a00 */
[----:B------:R0:W-:Y:S03]  /*29d70*/  STL.64 [R1+0x1328], R4 ;  /* 0x0013280401007387 */ /* 0x0001e60000100a00 */
[----:B0-----:R-:W2:Y:S01]  /*29d80*/  LDL.64 R4, [R1+0x40] ;  /* 0x0000400001047983 */ /* 0x001ea20000100a00 */
[----:B----4-:R-:W-:Y:S02]  /*29d90*/  IMAD.MOV.U32 R9, RZ, RZ, R29 ;  /* 0x000000ffff097224 */ /* 0x010fe400078e001d */
[----:B------:R-:W-:Y:S02]  /*29da0*/  IMAD.MOV.U32 R10, RZ, RZ, R28 ;  /* 0x000000ffff0a7224 */ /* 0x000fe400078e001c */
[----:B------:R-:W-:Y:S02]  /*29db0*/  IMAD.MOV.U32 R29, RZ, RZ, R22 ;  /* 0x000000ffff1d7224 */ /* 0x000fe400078e0016 */
[----:B------:R-:W-:Y:S01]  /*29dc0*/  IMAD.MOV.U32 R28, RZ, RZ, R23 ;  /* 0x000000ffff1c7224 */ /* 0x000fe200078e0017 */
[----:B--2---:R0:W-:Y:S01]  /*29dd0*/  STL.64 [R1+0x1340], R4 ;  /* 0x0013400401007387 */ /* 0x0041e20000100a00 */
[----:B------:R-:W2:Y:S02]  /*29de0*/  LDL.LU R20, [R1+0x1b0] ;  /* 0x0001b00001147983 */ /* 0x000ea40000300800 */
[----:B------:R-:W2:Y:S02]  /*29df0*/  LDL.LU R21, [R1+0x1b4] ;  /* 0x0001b40001157983 */ /* 0x000ea40000300800 */
[----:B------:R-:W2:Y:S01]  /*29e00*/  LDL.LU R22, [R1+0x1b8] ;  /* 0x0001b80001167983 */ /* 0x000ea20000300800 */
[----:B------:R-:W2:Y:S01]  /*29e10*/  LDL.LU R23, [R1+0x1bc] ;  /* 0x0001bc0001177983 */ /* 0x000ea20000300800 */
[----:B------:R-:W4:Y:S02]  /*29e20*/  LDL.LU R24, [R1+0x1c0] ;  /* 0x0001c00001187983 */ /* 0x000f240000300800 */
[----:B------:R-:W4:Y:S02]  /*29e30*/  LDL.LU R25, [R1+0x1c4] ;  /* 0x0001c40001197983 */ /* 0x000f240000300800 */
[----:B------:R-:W4:Y:S01]  /*29e40*/  LDL.LU R26, [R1+0x1c8] ;  /* 0x0001c800011a7983 */ /* 0x000f220000300800 */
[----:B------:R-:W4:Y:S01]  /*29e50*/  LDL.LU R27, [R1+0x1cc] ;  /* 0x0001cc00011b7983 */ /* 0x000f220000300800 */
[----:B0-----:R-:W-:-:S02]  /*29e60*/  IMAD.MOV.U32 R4, RZ, RZ, R7 ;  /* 0x000000ffff047224 */ /* 0x001fc400078e0007 */
[----:B------:R-:W-:-:S05]  /*29e70*/  IMAD.MOV.U32 R5, RZ, RZ, R6 ;  /* 0x000000ffff057224 */ /* 0x000fca00078e0006 */
[----:B------:R0:W-:Y:S02]  /*29e80*/  STL.64 [R1+0x1358], R4 ;  /* 0x0013580401007387 */ /* 0x0001e40000100a00 */
[----:B0-----:R-:W-:Y:S02]  /*29e90*/  IMAD.MOV.U32 R4, RZ, RZ, R15 ;  /* 0x000000ffff047224 */ /* 0x001fe400078e000f */
[----:B------:R-:W-:Y:S02]  /*29ea0*/  IMAD.MOV.U32 R5, RZ, RZ, R14 ;  /* 0x000000ffff057224 */ /* 0x000fe400078e000e */
[C---:B------:R-:W-:Y:S01]  /*29eb0*/  HMMA.16816.F32 R12, R16.reuse, R12, R8 ;  /* 0x0000000c100c723c */ /* 0x040fe20000001808 */
[----:B------:R-:W-:Y:S01]  /*29ec0*/  STL [R1+0x116c], R28 ;  /* 0x00116c1c01007387 */ /* 0x000fe20000100800 */
[----:B------:R-:W-:Y:S02]  /*29ed0*/  STL [R1+0x1160], R29 ;  /* 0x0011601d01007387 */ /* 0x000fe40000100800 */
[----:B------:R-:W2:Y:S02]  /*29ee0*/  LDL.LU.64 R10, [R1+0x13a8] ;  /* 0x0013a800010a7983 */ /* 0x000ea40000300a00 */
[----:B------:R-:W2:Y:S11]  /*29ef0*/  LDL.LU.64 R8, [R1+0x13a0] ;  /* 0x0013a00001087983 */ /* 0x000eb60000300a00 */
[----:B------:R-:W-:Y:S06]  /*29f00*/  @!UPT UIADD3 URZ, URZ, URZ, URZ ;  /* 0x0000003f3f3ff290 */ /* 0x000fec000fffe03f */
[----:B------:R0:W-:Y:S01]  /*29f10*/  STL.64 [R1+0x220], R12 ;  /* 0x0002200c01007387 */ /* 0x0001e20000100a00 */
[----:B------:R-:W-:Y:S03]  /*29f20*/  STL.64 [R1+0x228], R14 ;  /* 0x0002280e01007387 */ /* 0x000fe60000100a00 */
[----:B0-----:R-:W2:Y:S02]  /*29f30*/  LDL.LU.64 R12, [R1+0x1398] ;  /* 0x00139800010c7983 */ /* 0x001ea40000300a00 */
[C---:B--2---:R-:W-:Y:S11]  /*29f40*/  HMMA.16816.F32 R8, R16.reuse, R12, R8 ;  /* 0x0000000c1008723c */ /* 0x044ff60000001808 */
[----:B------:R-:W-:Y:S11]  /*29f50*/  @!UPT UIADD3 URZ, URZ, URZ, URZ ;  /* 0x0000003f3f3ff290 */ /* 0x000ff6000fffe03f */
[----:B------:R-:W-:Y:S01]  /*29f60*/  @!UPT UIADD3 URZ, URZ, URZ, URZ ;  /* 0x0000003f3f3ff290 */ /* 0x000fe2000fffe03f */
[----:B------:R0:W-:Y:S01]  /*29f70*/  STL.64 [R1+0x210], R8 ;  /* 0x0002100801007387 */ /* 0x0001e20000100a00 */
[----:B------:R-:W-:Y:S03]  /*29f80*/  STL.64 [R1+0x218], R10 ;  /* 0x0002180a01007387 */ /* 0x000fe60000100a00 */
[----:B0-----:R-:W4:Y:S01]  /*29f90*/  LDL.LU.64 R8, [R1+0x1390] ;  /* 0x0013900001087983 */ /* 0x001f220000300a00 */
        /* <DEDUP_REMOVED lines=26> */
[----:B0-----:R-:W4:Y:S01]  /*2a140*/  LDL.LU.64 R26, [R1+0x1388] ;  /* 0x00138800011a7983 */ /* 0x001f220000300a00 */
[----:B------:R-:W2:Y:S02]  /*2a150*/  LDL.LU.64 R24, [R1+0x1380] ;  /* 0x0013800001187983 */ /* 0x000ea40000300a00 */
[----:B--2---:R-:W-:Y:S01]  /*2a160*/  HMMA.16816.F32 R16, R16, R24, R20 ;  /* 0x000000181010723c */ /* 0x004fe20000001814 */
[----:B------:R-:W2:Y:S01]  /*2a170*/  LDL.LU.64 R22, [R1+0x1378] ;  /* 0x0013780001167983 */ /* 0x000ea20000300a00 */
[----:B------:R-:W2:Y:S11]  /*2a180*/  LDL.LU.64 R20, [R1+0x1370] ;  /* 0x0013700001147983 */ /* 0x000eb60000300a00 */
[----:B------:R-:W-:Y:S10]  /*2a190*/  @!UPT UIADD3 URZ, URZ, URZ, URZ ;  /* 0x0000003f3f3ff290 */ /* 0x000ff4000fffe03f */
[----:B------:R0:W-:Y:S01]  /*2a1a0*/  STL.64 [R1+0x1f0], R16 ;  /* 0x0001f01001007387 */ /* 0x0001e20000100a00 */
[----:B------:R-:W-:Y:S03]  /*2a1b0*/  STL.64 [R1+0x1f8], R18 ;  /* 0x0001f81201007387 */ /* 0x000fe60000100a00 */
[----:B0-----:R-:W3:Y:S01]  /*2a1c0*/  LDL.LU.64 R16, [R1+0x20] ;  /* 0x0000200001107983 */ /* 0x001ee20000300a00 */
[C---:B--2---:R-:W-:Y:S03]  /*2a1d0*/  HMMA.16816.F32 R4, R20.reuse, R4, R12 ;  /* 0x000000041404723c */ /* 0x044fe6000000180c */
[----:B------:R-:W2:Y:S01]  /*2a1e0*/  LDL.LU.64 R14, [R1+0x1368] ;  /* 0x00136800010e7983 */ /* 0x000ea20000300a00 */
[----:B------:R-:W2:Y:S11]  /*2a1f0*/  LDL.LU.64 R12, [R1+0x1360] ;  /* 0x00136000010c7983 */ /* 0x000eb60000300a00 */
[----:B------:R-:W-:Y:S08]  /*2a200*/  @!UPT UIADD3 URZ, URZ, URZ, URZ ;  /* 0x0000003f3f3ff290 */ /* 0x000ff0000fffe03f */
[----:B------:R0:W-:Y:S01]  /*2a210*/  STL.64 [R1+0x1e0], R4 ;  /* 0x0001e00401007387 */ /* 0x0001e20000100a00 */
[----:B------:R2:W-:Y:S03]  /*2a220*/  STL.64 [R1+0x1e8], R6 ;  /* 0x0001e80601007387 */ /* 0x0005e60000100a00 */
[----:B0-----:R-:W2:Y:S02]  /*2a230*/  LDL.LU.64 R4, [R1+0x1358] ;  /* 0x0013580001047983 */ /* 0x001ea40000300a00 */
[C---:B--2---:R-:W-:Y:S02]  /*2a240*/  HMMA.16816.F32 R4, R20.reuse, R4, R12 ;  /* 0x000000041404723c */ /* 0x044fe4000000180c */
[----:B------:R-:W2:Y:S01]  /*2a250*/  LDL.LU.64 R14, [R1+0x1350] ;  /* 0x00135000010e7983 */ /* 0x000ea20000300a00 */
[----:B------:R-:W2:Y:S11]  /*2a260*/  LDL.LU.64 R12, [R1+0x1348] ;  /* 0x00134800010c7983 */ /* 0x000eb60000300a00 */
[----:B------:R-:W-:Y:S09]  /*2a270*/  @!UPT UIADD3 URZ, URZ, URZ, URZ ;  /* 0x0000003f3f3ff290 */ /* 0x000ff2000fffe03f */
[----:B------:R0:W-:Y:S01]  /*2a280*/  STL.64 [R1+0x1d0], R4 ;  /* 0x0001d00401007387 */ /* 0x0001e20000100a00 */
[----:B------:R-:W-:Y:S03]  /*2a290*/  STL.64 [R1+0x1d8], R6 ;  /* 0x0001d80601007387 */ /* 0x000fe60000100a00 */
[----:B0-----:R-:W2:Y:S02]  /*2a2a0*/  LDL.LU.64 R4, [R1+0x1340] ;  /* 0x0013400001047983 */ /* 0x001ea40000300a00 */
[C---:B--2---:R-:W-:Y:S01]  /*2a2b0*/  HMMA.16816.F32 R12, R20.reuse, R4, R12 ;  /* 0x00000004140c723c */ /* 0x044fe2000000180c */
[----:B------:R-:W-:Y:S02]  /*2a2c0*/  IMAD.MOV.U32 R3, RZ, RZ, R4 ;  /* 0x000000ffff037224 */ /* 0x000fe400078e0004 */
[----:B------:R-:W-:Y:S11]  /*2a2d0*/  IMAD.MOV.U32 R0, RZ, RZ, R5 ;  /* 0x000000ffff007224 */ /* 0x000ff600078e0005 */
[----:B------:R-:W-:Y:S09]  /*2a2e0*/  @!UPT UIADD3 URZ, URZ, URZ, URZ ;  /* 0x0000003f3f3ff290 */ /* 0x000ff2000fffe03f */
[----:B------:R-:W-:Y:S01]  /*2a2f0*/  STL.64 [R1+0x1c0], R12 ;  /* 0x0001c00c01007387 */ /* 0x000fe20000100a00 */
[----:B------:R0:W-:Y:S03]  /*2a300*/  STL.64 [R1+0x1c8], R14 ;  /* 0x0001c80e01007387 */ /* 0x0001e60000100a00 */
[----:B0-----:R-:W2:Y:S01]  /*2a310*/  LDL.LU.64 R14, [R1+0x1338] ;  /* 0x00133800010e7983 */ /* 0x001ea20000300a00 */
[----:B------:R-:W2:Y:S02]  /*2a320*/  LDL.LU.64 R12, [R1+0x1330] ;  /* 0x00133000010c7983 */ /* 0x000ea40000300a00 */
[----:B------:R-:W2:Y:S02]  /*2a330*/  LDL.LU.64 R4, [R1+0x1328] ;  /* 0x0013280001047983 */ /* 0x000ea40000300a00 */
[C---:B--2---:R-:W-:Y:S01]  /*2a340*/  HMMA.16816.F32 R4, R20.reuse, R4, R12 ;  /* 0x000000041404723c */ /* 0x044fe2000000180c */
[----:B------:R-:W2:Y:S11]  /*2a350*/  LDL.LU.64 R12, [R1+0x1320] ;  /* 0x00132000010c7983 */ /* 0x000eb60000300a00 */
[----:B------:R-:W-:Y:S11]  /*2a360*/  @!UPT UIADD3 URZ, URZ, URZ, URZ ;  /* 0x0000003f3f3ff290 */ /* 0x000ff6000fffe03f */
[----:B------:R-:W-:Y:S01]  /*2a370*/  STL.64 [R1+0x1b0], R4 ;  /* 0x0001b00401007387 */ /* 0x000fe20000100a00 */
[----:B------:R0:W-:Y:S03]  /*2a380*/  STL.64 [R1+0x1b8], R6 ;  /* 0x0001b80601007387 */ /* 0x0001e60000100a00 */
[----:B0-----:R-:W3:Y:S01]  /*2a390*/  LDL.LU.64 R6, [R1+0x1318] ;  /* 0x0013180001067983 */ /* 0x001ee20000300a00 */
[----:B------:R-:W3:Y:S02]  /*2a3a0*/  LDL.LU.64 R4, [R1+0x1310] ;  /* 0x0013100001047983 */ /* 0x000ee40000300a00 */
[C---:B---3--:R-:W-:Y:S11]  /*2a3b0*/  HMMA.16816.F32 R4, R20.reuse, R16, R4 ;  /* 0x000000101404723c */ /* 0x048ff60000001804 */
[----:B------:R-:W-:Y:S11]  /*2a3c0*/  @!UPT UIADD3 URZ, URZ, URZ, URZ ;  /* 0x0000003f3f3ff290 */ /* 0x000ff6000fffe03f */
[----:B------:R-:W-:Y:S01]  /*2a3d0*/  @!UPT UIADD3 URZ, URZ, URZ, URZ ;  /* 0x0000003f3f3ff290 */ /* 0x000fe2000fffe03f */
[----:B------:R-:W-:Y:S01]  /*2a3e0*/  STL.64 [R1+0x190], R4 ;  /* 0x0001900401007387 */ /* 0x000fe20000100a00 */
[----:B------:R0:W-:Y:S03]  /*2a3f0*/  STL.64 [R1+0x198], R6 ;  /* 0x0001980601007387 */ /* 0x0001e60000100a00 */
[----:B0-----:R-:W2:Y:S01]  /*2a400*/  LDL.LU.64 R6, [R1+0x1308] ;  /* 0x0013080001067983 */ /* 0x001ea20000300a00 */
[----:B------:R-:W2:Y:S02]  /*2a410*/  LDL.LU.64 R4, [R1+0x1300] ;  /* 0x0013000001047983 */ /* 0x000ea40000300a00 */
[----:B------:R0:W-:Y:S02]  /*2a420*/  STL.64 [R1+0x1288], R16 ;  /* 0x0012881001007387 */ /* 0x0001e40000100a00 */
[----:B0-----:R-:W3:Y:S01]  /*2a430*/  LDL.LU R16, [R1+0x130] ;  /* 0x0001300001107983 */ /* 0x001ee20000300800 */
[----:B------:R-:W3:Y:S01]  /*2a440*/  LDL.LU R17, [R1+0x134] ;  /* 0x0001340001117983 */ /* 0x000ee20000300800 */
[----:B--2---:R-:W-:Y:S02]  /*2a450*/  HMMA.16816.F32 R12, R20, R12, R4 ;  /* 0x0000000c140c723c */ /* 0x004fe40000001804 */
[----:B------:R-:W2:Y:S01]  /*2a460*/  LDL.LU.64 R6, [R1+0x12f8] ;  /* 0x0012f80001067983 */ /* 0x000ea20000300a00 */
[----:B------:R-:W2:Y:S11]  /*2a470*/  LDL.LU.64 R4, [R1+0x12f0] ;  /* 0x0012f00001047983 */ /* 0x000eb60000300a00 */
[----:B------:R-:W-:Y:S09]  /*2a480*/  @!UPT UIADD3 URZ, URZ, URZ, URZ ;  /* 0x0000003f3f3ff290 */ /* 0x000ff2000fffe03f */
[----:B------:R-:W-:Y:S01]  /*2a490*/  STL.64 [R1+0x180], R12 ;  /* 0x0001800c01007387 */ /* 0x000fe20000100a00 */
[----:B------:R0:W-:Y:S03]  /*2a4a0*/  STL.64 [R1+0x188], R14 ;  /* 0x0001880e01007387 */ /* 0x0001e60000100a00 */
[----:B0-----:R-:W2:Y:S01]  /*2a4b0*/  LDL R15, [R1+0x384] ;  /* 0x00038400010f7983 */ /* 0x001ea20000100800 */
[----:B----4-:R-:W-:Y:S02]  /*2a4c0*/  IMAD.MOV.U32 R18, RZ, RZ, R27 ;  /* 0x000000ffff127224 */ /* 0x010fe400078e001b */
[----:B------:R-:W-:-:S07]  /*2a4d0*/  IMAD.MOV.U32 R19, RZ, RZ, R26 ;  /* 0x000000ffff137224 */ /* 0x000fce00078e001a */
[----:B---3--:R-:W-:Y:S11]  /*2a4e0*/  HMMA.16816.F32 R8, R20, R8, R16 ;  /* 0x000000081408723c */ /* 0x008ff60000001810 */
[----:B------:R-:W-:Y:S11]  /*2a4f0*/  @!UPT UIADD3 URZ, URZ, URZ, URZ ;  /* 0x0000003f3f3ff290 */ /* 0x000ff6000fffe03f */
[----:B------:R-:W-:Y:S02]  /*2a500*/  @!UPT UIADD3 URZ, URZ, URZ, URZ ;  /* 0x0000003f3f3ff290 */ /* 0x000fe4000fffe03f */
[----:B------:R-:W-:Y:S02]  /*2a510*/  IMAD.MOV.U32 R28, RZ, RZ, R8 ;  /* 0x000000ffff1c7224 */ /* 0x000fe400078e0008 */
[----:B------:R-:W-:Y:S02]  /*2a520*/  IMAD.MOV.U32 R26, RZ, RZ, R9 ;  /* 0x000000ffff1a7224 */ /* 0x000fe400078e0009 */
[----:B------:R-:W-:Y:S02]  /*2a530*/  IMAD.MOV.U32 R27, RZ, RZ, R10 ;  /* 0x000000ffff1b7224 */ /* 0x000fe400078e000a */
[----:B------:R-:W-:Y:S01]  /*2a540*/  IMAD.MOV.U32 R29, RZ, RZ, R11 ;  /* 0x000000ffff1d7224 */ /* 0x000fe200078e000b */
[----:B--2---:R-:W-:Y:S01]  /*2a550*/  STL [R1+0x1280], R15 ;  /* 0x0012800f01007387 */ /* 0x004fe20000100800 */
[----:B------:R-:W2:Y:S02]  /*2a560*/  LDL.LU R8, [R1+0xe0] ;  /* 0x0000e00001087983 */ /* 0x000ea40000300800 */
[----:B------:R-:W2:Y:S02]  /*2a570*/  LDL.LU R9, [R1+0xe4] ;  /* 0x0000e40001097983 */ /* 0x000ea40000300800 */
[----:B------:R-:W2:Y:S01]  /*2a580*/  LDL.LU R10, [R1+0xe8] ;  /* 0x0000e800010a7983 */ /* 0x000ea20000300800 */
[----:B------:R-:W2:Y:S01]  /*2a590*/  LDL.LU R11, [R1+0xec] ;  /* 0x0000ec00010b7983 */ /* 0x000ea20000300800 */
[----:B------:R-:W3:Y:S02]  /*2a5a0*/  LDL.LU R16, [R1+0x1a0] ;  /* 0x0001a00001107983 */ /* 0x000ee40000300800 */
[----:B------:R-:W3:Y:S02]  /*2a5b0*/  LDL.LU R17, [R1+0x1a4] ;  /* 0x0001a40001117983 */ /* 0x000ee40000300800 */
[----:B------:R-:W4:Y:S01]  /*2a5c0*/  LDL.LU R18, [R1+0x1a8] ;  /* 0x0001a80001127983 */ /* 0x000f220000300800 */
[----:B------:R-:W4:Y:S04]  /*2a5d0*/  LDL.LU R19, [R1+0x1ac] ;  /* 0x0001ac0001137983 */ /* 0x000f280000300800 */
[----:B----4-:R-:W-:Y:S01]  /*2a5e0*/  STL.64 [R1+0x1298], R18 ;  /* 0x0012981201007387 */ /* 0x010fe20000100a00 */
[----:B---3--:R0:W-:Y:S02]  /*2a5f0*/  STL.64 [R1+0x1290], R16 ;  /* 0x0012901001007387 */ /* 0x0081e40000100a00 */
[----:B0-----:R-:W-:-:S02]  /*2a600*/  IMAD.MOV.U32 R16, RZ, RZ, R3 ;  /* 0x000000ffff107224 */ /* 0x001fc400078e0003 */
[----:B------:R-:W-:-:S05]  /*2a610*/  IMAD.MOV.U32 R17, RZ, RZ, R0 ;  /* 0x000000ffff117224 */ /* 0x000fca00078e0000 */
[----:B------:R0:W-:Y:S04]  /*2a620*/  STL.64 [R1+0x12b0], R16 ;  /* 0x0012b01001007387 */ /* 0x0001e80000100a00 */
[----:B0-----:R-:W3:Y:S01]  /*2a630*/  LDL.LU.64 R16, [R1+0x50] ;  /* 0x0000500001107983 */ /* 0x001ee20000300a00 */
[----:B------:R-:W-:Y:S02]  /*2a640*/  IMAD.MOV.U32 R12, RZ, RZ, R7 ;  /* 0x000000ffff0c7224 */ /* 0x000fe400078e0007 */
[----:B------:R-:W-:Y:S02]  /*2a650*/  IMAD.MOV.U32 R14, RZ, RZ, R5 ;  /* 0x000000ffff0e7224 */ /* 0x000fe400078e0005 */
[----:B------:R-:W-:Y:S02]  /*2a660*/  IMAD.MOV.U32 R15, RZ, RZ, R4 ;  /* 0x000000ffff0f7224 */ /* 0x000fe400078e0004 */
[----:B------:R-:W-:Y:S01]  /*2a670*/  IMAD.MOV.U32 R13, RZ, RZ, R6 ;  /* 0x000000ffff0d7224 */ /* 0x000fe200078e0006 */
[----:B---3--:R0:W-:Y:S04]  /*2a680*/  STL.64 [R1+0x12c8], R16 ;  /* 0x0012c81001007387 */ /* 0x0081e80000100a00 */
[----:B0-----:R-:W3:Y:S01]  /*2a690*/  LDL.LU R16, [R1+0x120] ;  /* 0x0001200001107983 */ /* 0x001ee20000300800 */
[----:B------:R-:W3:Y:S02]  /*2a6a0*/  LDL.LU R17, [R1+0x124] ;  /* 0x0001240001117983 */ /* 0x000ee40000300800 */
[----:B------:R-:W3:Y:S02]  /*2a6b0*/  LDL.LU R18, [R1+0x128] ;  /* 0x0001280001127983 */ /* 0x000ee40000300800 */
[----:B------:R-:W3:Y:S01]  /*2a6c0*/  LDL.LU R19, [R1+0x12c] ;  /* 0x00012c0001137983 */ /* 0x000ee20000300800 */
[----:B------:R-:W4:Y:S01]  /*2a6d0*/  LDL.LU R7, [R1+0x12ec] ;  /* 0x0012ec0001077983 */ /* 0x000f220000300800 */
[----:B------:R-:W3:Y:S02]  /*2a6e0*/  LDL.LU R6, [R1+0x12e8] ;  /* 0x0012e80001067983 */ /* 0x000ee40000300800 */
[----:B------:R-:W3:Y:S02]  /*2a6f0*/  LDL.LU R5, [R1+0x12e4] ;  /* 0x0012e40001057983 */ /* 0x000ee40000300800 */
[----:B------:R-:W3:Y:S01]  /*2a700*/  LDL.LU R4, [R1+0x12e0] ;  /* 0x0012e00001047983 */ /* 0x000ee20000300800 */
[----:B------:R-:W-:Y:S01]  /*2a710*/  STL.64 [R1+0x12a8], R14 ;  /* 0x0012a80e01007387 */ /* 0x000fe20000100a00 */
[----:B------:R0:W-:Y:S03]  /*2a720*/  STL.64 [R1+0x12a0], R12 ;  /* 0x0012a00c01007387 */ /* 0x0001e60000100a00 */
[----:B0-----:R-:W3:Y:S01]  /*2a730*/  LDL.LU R12, [R1+0x100] ;  /* 0x00010000010c7983 */ /* 0x001ee20000300800 */
[----:B------:R-:W3:Y:S02]  /*2a740*/  LDL.LU R13, [R1+0x104] ;  /* 0x00010400010d7983 */ /* 0x000ee40000300800 */
[----:B------:R-:W3:Y:S02]  /*2a750*/  LDL.LU R14, [R1+0x108] ;  /* 0x00010800010e7983 */ /* 0x000ee40000300800 */
[----:B------:R-:W3:Y:S01]  /*2a760*/  LDL.LU R15, [R1+0x10c] ;  /* 0x00010c00010f7983 */ /* 0x000ee20000300800 */
[----:B--2---:R-:W-:Y:S01]  /*2a770*/  HMMA.16816.F32 R8, R20, R24, R8 ;  /* 0x000000181408723c */ /* 0x004fe20000001808 */
[----:B---3--:R-:W-:Y:S01]  /*2a780*/  STL.64 [R1+0x12c0], R14 ;  /* 0x0012c00e01007387 */ /* 0x008fe20000100a00 */
[----:B------:R0:W-:Y:S02]  /*2a790*/  STL.64 [R1+0x12b8], R12 ;  /* 0x0012b80c01007387 */ /* 0x0001e40000100a00 */
[----:B0-----:R-:W-:-:S02]  /*2a7a0*/  IMAD.MOV.U32 R12, RZ, RZ, R4 ;  /* 0x000000ffff0c7224 */ /* 0x001fc400078e0004 */
[----:B------:R-:W-:Y:S01]  /*2a7b0*/  IMAD.MOV.U32 R13, RZ, RZ, R5 ;  /* 0x000000ffff0d7224 */ /* 0x000fe200078e0005 */
[----:B------:R-:W2:Y:S01]  /*2a7c0*/  LDL.LU R4, [R1+0x12dc] ;  /* 0x0012dc0001047983 */ /* 0x000ea20000300800 */
[----:B------:R-:W2:Y:S02]  /*2a7d0*/  LDL.LU R5, [R1+0x12d8] ;  /* 0x0012d80001057983 */ /* 0x000ea40000300800 */
[----:B------:R-:W-:Y:S02]  /*2a7e0*/  IMAD.MOV.U32 R14, RZ, RZ, R6 ;  /* 0x000000ffff0e7224 */ /* 0x000fe400078e0006 */
[----:B----4-:R-:W-:Y:S01]  /*2a7f0*/  IMAD.MOV.U32 R15, RZ, RZ, R7 ;  /* 0x000000ffff0f7224 */ /* 0x010fe200078e0007 */
[----:B------:R-:W2:Y:S01]  /*2a800*/  LDL.LU R6, [R1+0x12d4] ;  /* 0x0012d40001067983 */ /* 0x000ea20000300800 */
[----:B------:R-:W2:Y:S02]  /*2a810*/  LDL.LU R7, [R1+0x12d0] ;  /* 0x0012d00001077983 */ /* 0x000ea40000300800 */
[----:B------:R-:W-:Y:S02]  /*2a820*/  STL [R1+0x1240], R29 ;  /* 0x0012401d01007387 */ /* 0x000fe40000100800 */
[----:B------:R-:W-:Y:S01]  /*2a830*/  STL [R1+0x123c], R28 ;  /* 0x00123c1c01007387 */ /* 0x000fe20000100800 */
[----:B------:R-:W3:Y:S04]  /*2a840*/  LDL.LU.64 R20, [R1+0x30] ;  /* 0x0000300001147983 */ /* 0x000ee80000300a00 */
[----:B------:R0:W-:Y:S02]  /*2a850*/  STL.64 [R1+0x160], R8 ;  /* 0x0001600801007387 */ /* 0x0001e40000100a00 */
[----:B------:R1:W-:Y:S01]  /*2a860*/  STL.64 [R1+0x168], R10 ;  /* 0x0001680a01007387 */ /* 0x0003e20000100a00 */
[----:B0-----:R-:W4:Y:S01]  /*2a870*/  LDL.LU R8, [R1+0x300] ;  /* 0x0003000001087983 */ /* 0x001f220000300800 */
[----:B------:R-:W4:Y:S02]  /*2a880*/  LDL.LU R9, [R1+0x304] ;  /* 0x0003040001097983 */ /* 0x000f240000300800 */
[----:B-1----:R-:W4:Y:S02]  /*2a890*/  LDL.LU R10, [R1+0x308] ;  /* 0x00030800010a7983 */ /* 0x002f240000300800 */
[----:B------:R-:W4:Y:S01]  /*2a8a0*/  LDL.LU R11, [R1+0x30c] ;  /* 0x00030c00010b7983 */ /* 0x000f220000300800 */
[----:B------:R-:W-:Y:S01]  /*2a8b0*/  STL.64 [R1+0x1260], R26 ;  /* 0x0012601a01007387 */ /* 0x000fe20000100a00 */
[----:B------:R0:W-:Y:S03]  /*2a8c0*/  STL.64 [R1+0x1258], R24 ;  /* 0x0012581801007387 */ /* 0x0001e60000100a00 */
[----:B0-----:R-:W2:Y:S02]  /*2a8d0*/  LDL.LU.64 R24, [R1+0x60] ;  /* 0x0000600001187983 */ /* 0x001ea40000300a00 */
[----:B--2---:R-:W-:Y:S01]  /*2a8e0*/  HMMA.16816.F32 R16, R4, R24, R16 ;  /* 0x000000180410723c */ /* 0x004fe20000001810 */
[----:B------:R-:W-:-:S02]  /*2a8f0*/  IMAD.MOV.U32 R29, RZ, RZ, R24 ;  /* 0x000000ffff1d7224 */ /* 0x000fc400078e0018 */
[----:B------:R-:W-:Y:S11]  /*2a900*/  IMAD.MOV.U32 R28, RZ, RZ, R25 ;  /* 0x000000ffff1c7224 */ /* 0x000ff600078e0019 */
[----:B------:R-:W-:Y:S09]  /*2a910*/  @!UPT UIADD3 URZ, URZ, URZ, URZ ;  /* 0x0000003f3f3ff290 */ /* 0x000ff2000fffe03f */
[----:B------:R0:W-:Y:S01]  /*2a920*/  STL.64 [R1+0x150], R16 ;  /* 0x0001501001007387 */ /* 0x0001e20000100a00 */
[----:B------:R-:W-:Y:S03]  /*2a930*/  STL.64 [R1+0x158], R18 ;  /* 0x0001581201007387 */ /* 0x000fe60000100a00 */
[----:B0-----:R-:W2:Y:S01]  /*2a940*/  LDL.LU.64 R16, [R1+0x12c8] ;  /* 0x0012c80001107983 */ /* 0x001ea20000300a00 */
[----:B------:R-:W3:Y:S02]  /*2a950*/  LDL.LU R24, [R1+0x320] ;  /* 0x0003200001187983 */ /* 0x000ee40000300800 */
[----:B------:R-:W3:Y:S02]  /*2a960*/  LDL.LU R25, [R1+0x324] ;  /* 0x0003240001197983 */ /* 0x000ee40000300800 */
[----:B------:R-:W3:Y:S01]  /*2a970*/  LDL.LU R26, [R1+0x328] ;  /* 0x00032800011a7983 */ /* 0x000ee20000300800 */
[----:B------:R-:W3:Y:S01]  /*2a980*/  LDL.LU R27, [R1+0x32c] ;  /* 0x00032c00011b7983 */ /* 0x000ee20000300800 */
[----:B--2---:R-:W-:Y:S03]  /*2a990*/  HMMA.16816.F32 R12, R4, R16, R12 ;  /* 0x00000010040c723c */ /* 0x004fe6000000180c */
[----:B---3--:R-:W-:Y:S01]  /*2a9a0*/  STL.64 [R1+0x1270], R26 ;  /* 0x0012701a01007387 */ /* 0x008fe20000100a00 */
[----:B------:R0:W-:Y:S02]  /*2a9b0*/  STL.64 [R1+0x1268], R24 ;  /* 0x0012681801007387 */ /* 0x0001e40000100a00 */
[----:B------:R-:W-:-:S02]  /*2a9c0*/  IMAD.MOV.U32 R0, RZ, RZ, R16 ;  /* 0x000000ffff007224 */ /* 0x000fc400078e0010 */
[----:B------:R-:W-:Y:S01]  /*2a9d0*/  IMAD.MOV.U32 R3, RZ, RZ, R17 ;  /* 0x000000ffff037224 */ /* 0x000fe200078e0011 */
[----:B0-----:R-:W4:Y:S01]  /*2a9e0*/  LDL.LU.64 R24, [R1+0x10] ;  /* 0x0000100001187983 */ /* 0x001f220000300a00 */
[----:B------:R-:W-:Y:S02]  /*2a9f0*/  STL [R1+0x1248], R29 ;  /* 0x0012481d01007387 */ /* 0x000fe40000100800 */
[----:B------:R-:W-:Y:S11]  /*2aa00*/  STL [R1+0x1244], R28 ;  /* 0x0012441c01007387 */ /* 0x000ff60000100800 */
[----:B------:R-:W-:Y:S01]  /*2aa10*/  STL.64 [R1+0x140], R12 ;  /* 0x0001400c01007387 */ /* 0x000fe20000100a00 */
[----:B------:R0:W-:Y:S03]  /*2aa20*/  STL.64 [R1+0x148], R14 ;  /* 0x0001480e01007387 */ /* 0x0001e60000100a00 */
[----:B0-----:R-:W2:Y:S01]  /*2aa30*/  LDL.LU.64 R14, [R1+0x12c0] ;  /* 0x0012c000010e7983 */ /* 0x001ea20000300a00 */
[----:B------:R-:W2:Y:S02]  /*2aa40*/  LDL.LU.64 R12, [R1+0x12b8] ;  /* 0x0012b800010c7983 */ /* 0x000ea40000300a00 */
[----:B------:R-:W2:Y:S02]  /*2aa50*/  LDL.LU.64 R16, [R1+0x12b0] ;  /* 0x0012b00001107983 */ /* 0x000ea40000300a00 */
[----:B------:R-:W-:Y:S01]  /*2aa60*/  STL [R1+0x1250], R3 ;  /* 0x0012500301007387 */ /* 0x000fe20000100800 */
[----:B------:R-:W-:Y:S01]  /*2aa70*/  STL [R1+0x124c], R0 ;  /* 0x00124c0001007387 */ /* 0x000fe20000100800 */
[C---:B--2---:R-:W-:Y:S03]  /*2aa80*/  HMMA.16816.F32 R16, R4.reuse, R16, R12 ;  /* 0x000000100410723c */ /* 0x044fe6000000180c */
[----:B------:R-:W2:Y:S01]  /*2aa90*/  LDL.LU.64 R14, [R1+0x12a8] ;  /* 0x0012a800010e7983 */ /* 0x000ea20000300a00 */
[----:B------:R-:W2:Y:S11]  /*2aaa0*/  LDL.LU.64 R12, [R1+0x12a0] ;  /* 0x0012a000010c7983 */ /* 0x000eb60000300a00 */
[----:B------:R-:W-:Y:S08]  /*2aab0*/  @!UPT UIADD3 URZ, URZ, URZ, URZ ;  /* 0x0000003f3f3ff290 */ /* 0x000ff0000fffe03f */
[----:B------:R-:W-:Y:S01]  /*2aac0*/  STL.64 [R1+0x130], R16 ;  /* 0x0001301001007387 */ /* 0x000fe20000100a00 */
[----:B------:R0:W-:Y:S03]  /*2aad0*/  STL.64 [R1+0x138], R18 ;  /* 0x0001381201007387 */ /* 0x0001e60000100a00 */
[----:B0-----:R-:W3:Y:S01]  /*2aae0*/  LDL.LU.64 R18, [R1+0x1298] ;  /* 0x0012980001127983 */ /* 0x001ee20000300a00 */
[----:B------:R-:W3:Y:S02]  /*2aaf0*/  LDL.LU.64 R16, [R1+0x1290] ;  /* 0x0012900001107983 */ /* 0x000ee40000300a00 */
[C---:B---3--:R-:W-:Y:S11]  /*2ab00*/  HMMA.16816.F32 R16, R4.reuse, R20, R16 ;  /* 0x000000140410723c */ /* 0x048ff60000001810 */
[----:B------:R-:W-:Y:S11]  /*2ab10*/  @!UPT UIADD3 URZ, URZ, URZ, URZ ;  /* 0x0000003f3f3ff290 */ /* 0x000ff6000fffe03f */
[----:B------:R-:W-:Y:S01]  /*2ab20*/  @!UPT UIADD3 URZ, URZ, URZ, URZ ;  /* 0x0000003f3f3ff290 */ /* 0x000fe2000fffe03f */
[----:B------:R0:W-:Y:S01]  /*2ab30*/  STL.64 [R1+0x120], R16 ;  /* 0x0001201001007387 */ /* 0x0001e20000100a00 */
[----:B------:R-:W-:Y:S03]  /*2ab40*/  STL.64 [R1+0x128], R18 ;  /* 0x0001281201007387 */ /* 0x000fe60000100a00 */
        /* <DEDUP_REMOVED lines=8> */
[----:B------:R-:W-:Y:S01]  /*2abd0*/  IMAD.MOV.U32 R0, RZ, RZ, R17 ;  /* 0x000000ffff007224 */ /* 0x000fe200078e0011 */
[C---:B----4-:R-:W-:Y:S01]  /*2abe0*/  HMMA.16816.F32 R8, R4.reuse, R24, R8 ;  /* 0x000000180408723c */ /* 0x050fe20000001808 */
[----:B--2---:R-:W0:Y:S02]  /*2abf0*/  LDSM.16.MT88.4 R16, [R15+0x7000] ;  /* 0x007000000f10783b */ /* 0x004e240000004200 */
[----:B------:R-:W1:Y:S02]  /*2ac00*/  LDSM.16.MT88.4 R12, [R15+0x7080] ;  /* 0x007080000f0c783b */ /* 0x000e640000004200 */
[----:B0-----:R-:W-:Y:S02]  /*2ac10*/  STL.64 [R1+0x1188], R18 ;  /* 0x0011881201007387 */ /* 0x001fe40000100a00 */
[----:B------:R0:W-:Y:S02]  /*2ac20*/  STL.64 [R1+0x1180], R16 ;  /* 0x0011801001007387 */ /* 0x0001e40000100a00 */
[----:B0-----:R-:W2:Y:S11]  /*2ac30*/  LDL.LU.64 R16, [R1] ;  /* 0x0000000001107983 */ /* 0x001eb60000300a00 */
[----:B------:R-:W-:Y:S03]  /*2ac40*/  @!UPT UIADD3 URZ, URZ, URZ, URZ ;  /* 0x0000003f3f3ff290 */ /* 0x000fe6000fffe03f */
[----:B------:R0:W-:Y:S02]  /*2ac50*/  STL.64 [R1+0x100], R8 ;  /* 0x0001000801007387 */ /* 0x0001e40000100a00 */
[----:B------:R3:W-:Y:S02]  /*2ac60*/  STL.64 [R1+0x108], R10 ;  /* 0x0001080a01007387 */ /* 0x0007e40000100a00 */
[----:B0-----:R-:W-:Y:S01]  /*2ac70*/  IMAD.MOV.U32 R9, RZ, RZ, R24 ;  /* 0x000000ffff097224 */ /* 0x001fe200078e0018 */
[----:B---3--:R-:W3:Y:S01]  /*2ac80*/  LDL.LU.64 R10, [R1+0x1278] ;  /* 0x00127800010a7983 */ /* 0x008ee20000300a00 */
[----:B------:R-:W-:Y:S02]  /*2ac90*/  IMAD.MOV.U32 R8, RZ, RZ, R25 ;  /* 0x000000ffff087224 */ /* 0x000fe400078e0019 */
[----:B------:R-:W2:Y:S02]  /*2aca0*/  LDL.LU.64 R26, [R1+0x1270] ;  /* 0x00127000011a7983 */ /* 0x000ea40000300a00 */
[----:B------:R-:W2:Y:S01]  /*2acb0*/  LDL.LU.64 R24, [R1+0x1268] ;  /* 0x0012680001187983 */ /* 0x000ea20000300a00 */
[----:B-1----:R-:W-:Y:S01]  /*2acc0*/  STL.64 [R1+0x1130], R14 ;  /* 0x0011300e01007387 */ /* 0x002fe20000100a00 */
[----:B------:R0:W-:Y:S03]  /*2acd0*/  STL.64 [R1+0x1128], R12 ;  /* 0x0011280c01007387 */ /* 0x0001e60000100a00 */
[----:B0-----:R-:W4:Y:S01]  /*2ace0*/  LDL.LU.64 R12, [R1+0x40] ;  /* 0x00004000010c7983 */ /* 0x001f220000300a00 */
[----:B------:R-:W3:Y:S01]  /*2acf0*/  LDL.64 R14, [R1+0x48] ;  /* 0x00004800010e7983 */ /* 0x000ee20000100a00 */
[----:B--2---:R-:W-:Y:S02]  /*2ad00*/  HMMA.16816.F32 R24, R4, R16, R24 ;  /* 0x000000100418723c */ /* 0x004fe40000001818 */
[----:B---3--:R-:W-:Y:S01]  /*2ad10*/  STL.64 [R1+0x1208], R14 ;  /* 0x0012080e01007387 */ /* 0x008fe20000100a00 */
[----:B----4-:R0:W-:Y:S03]  /*2ad20*/  STL.64 [R1+0x1200], R12 ;  /* 0x0012000c01007387 */ /* 0x0101e60000100a00 */
[----:B0-----:R-:W2:Y:S01]  /*2ad30*/  LDL.LU R12, [R1+0x310] ;  /* 0x00031000010c7983 */ /* 0x001ea20000300800 */
[----:B------:R-:W2:Y:S11]  /*2ad40*/  LDL.LU R13, [R1+0x314] ;  /* 0x00031400010d7983 */ /* 0x000eb60000300800 */
[----:B------:R-:W-:Y:S05]  /*2ad50*/  @!UPT UIADD3 URZ, URZ, URZ, URZ ;  /* 0x0000003f3f3ff290 */ /* 0x000fea000fffe03f */
[----:B------:R-:W-:Y:S02]  /*2ad60*/  STL.64 [R1+0xf0], R24 ;  /* 0x0000f01801007387 */ /* 0x000fe40000100a00 */
[----:B------:R0:W-:Y:S02]  /*2ad70*/  STL.64 [R1+0xf8], R26 ;  /* 0x0000f81a01007387 */ /* 0x0001e40000100a00 */
[----:B------:R-:W-:Y:S02]  /*2ad80*/  IMAD.MOV.U32 R14, RZ, RZ, R11 ;  /* 0x000000ffff0e7224 */ /* 0x000fe400078e000b */
[----:B------:R-:W-:Y:S02]  /*2ad90*/  IMAD.MOV.U32 R15, RZ, RZ, R10 ;  /* 0x000000ffff0f7224 */ /* 0x000fe400078e000a */
[----:B------:R-:W-:Y:S02]  /*2ada0*/  IMAD.MOV.U32 R11, RZ, RZ, R16 ;  /* 0x000000ffff0b7224 */ /* 0x000fe400078e0010 */
[----:B------:R-:W-:Y:S01]  /*2adb0*/  IMAD.MOV.U32 R10, RZ, RZ, R17 ;  /* 0x000000ffff0a7224 */ /* 0x000fe200078e0011 */
[----:B0-----:R-:W3:Y:S01]  /*2adc0*/  LDL.LU.64 R26, [R1+0x1260] ;  /* 0x00126000011a7983 */ /* 0x001ee20000300a00 */
[----:B------:R-:W2:Y:S02]  /*2add0*/  LDL.LU.64 R24, [R1+0x1258] ;  /* 0x0012580001187983 */ /* 0x000ea40000300a00 */
[----:B------:R-:W4:Y:S02]  /*2ade0*/  LDL.LU R16, [R1+0x270] ;  /* 0x0002700001107983 */ /* 0x000f240000300800 */
[----:B------:R-:W4:Y:S01]  /*2adf0*/  LDL.LU R17, [R1+0x274] ;  /* 0x0002740001117983 */ /* 0x000f220000300800 */
[----:B------:R-:W2:Y:S01]  /*2ae00*/  LDL.LU R18, [R1+0x278] ;  /* 0x0002780001127983 */ /* 0x000ea20000300800 */
[----:B------:R-:W2:Y:S02]  /*2ae10*/  LDL.LU R19, [R1+0x27c] ;  /* 0x00027c0001137983 */ /* 0x000ea40000300800 */
[----:B------:R-:W-:-:S02]  /*2ae20*/  IMAD.MOV.U32 R29, RZ, RZ, R20 ;  /* 0x000000ffff1d7224 */ /* 0x000fc400078e0014 */
[----:B------:R-:W-:Y:S02]  /*2ae30*/  IMAD.MOV.U32 R28, RZ, RZ, R21 ;  /* 0x000000ffff1c7224 */ /* 0x000fe400078e0015 */
[----:B------:R-:W-:Y:S04]  /*2ae40*/  LDSM.16.MT88.4 R20, [R2+0x6080] ;  /* 0x006080000214783b */ /* 0x000fe80000004200 */
[----:B--2---:R-:W-:Y:S01]  /*2ae50*/  STL.64 [R1+0x1198], R18 ;  /* 0x0011981201007387 */ /* 0x004fe20000100a00 */
[----:B----4-:R0:W-:Y:S02]  /*2ae60*/  STL.64 [R1+0x1190], R16 ;  /* 0x0011901001007387 */ /* 0x0101e40000100a00 */
[----:B0-----:R-:W-:Y:S02]  /*2ae70*/  IMAD.MOV.U32 R16, RZ, RZ, R11 ;  /* 0x000000ffff107224 */ /* 0x001fe400078e000b */
[----:B------:R-:W-:-:S05]  /*2ae80*/  IMAD.MOV.U32 R17, RZ, RZ, R10 ;  /* 0x000000ffff117224 */ /* 0x000fca00078e000a */
[----:B------:R0:W-:Y:S02]  /*2ae90*/  STL.64 [R1+0x11b0], R16 ;  /* 0x0011b01001007387 */ /* 0x0001e40000100a00 */
[----:B0-----:R-:W-:Y:S02]  /*2aea0*/  IMAD.MOV.U32 R16, RZ, RZ, R9 ;  /* 0x000000ffff107224 */ /* 0x001fe400078e0009 */
[----:B------:R-:W-:Y:S02]  /*2aeb0*/  IMAD.MOV.U32 R17, RZ, RZ, R8 ;  /* 0x000000ffff117224 */ /* 0x000fe400078e0008 */
[----:B------:R-:W0:Y:S01]  /*2aec0*/  LDSM.16.MT88.4 R8, [R2+0x7000] ;  /* 0x007000000208783b */ /* 0x000e220000004200 */
[----:B------:R-:W-:Y:S03]  /*2aed0*/  HMMA.16816.F32 R4, R4, R24, R12 ;  /* 0x000000180404723c */ /* 0x000fe6000000180c */
[----:B------:R1:W-:Y:S02]  /*2aee0*/  STL.64 [R1+0x11c8], R16 ;  /* 0x0011c81001007387 */ /* 0x0003e40000100a00 */
[----:B-1----:R-:W-:-:S02]  /*2aef0*/  IMAD.MOV.U32 R16, RZ, RZ, R3 ;  /* 0x000000ffff107224 */ /* 0x002fc400078e0003 */
[----:B------:R-:W-:Y:S01]  /*2af00*/  IMAD.MOV.U32 R17, RZ, RZ, R0 ;  /* 0x000000ffff117224 */ /* 0x000fe200078e0000 */
[----:B0-----:R-:W-:Y:S01]  /*2af10*/  STL.64 [R1+0x1088], R10 ;  /* 0x0010880a01007387 */ /* 0x001fe20000100a00 */
[----:B------:R-:W-:Y:S02]  /*2af20*/  STL.64 [R1+0x1080], R8 ;  /* 0x0010800801007387 */ /* 0x000fe40000100a00 */
[----:B------:R-:W2:Y:S11]  /*2af30*/  LDL.LU R3, [R1+0x1250] ;  /* 0x0012500001037983 */ /* 0x000eb60000300800 */
[----:B------:R-:W-:Y:S01]  /*2af40*/  @!UPT UIADD3 URZ, URZ, URZ, URZ ;  /* 0x0000003f3f3ff290 */ /* 0x000fe2000fffe03f */
[----:B------:R-:W-:Y:S01]  /*2af50*/  STL.64 [R1+0xe0], R4 ;  /* 0x0000e00401007387 */ /* 0x000fe20000100a00 */
[----:B------:R-:W-:Y:S01]  /*2af60*/  STL.64 [R1+0xe8], R6 ;  /* 0x0000e80601007387 */ /* 0x000fe20000100a00 */
[----:B------:R-:W4:Y:S02]  /*2af70*/  LDL.LU R0, [R1+0x124c] ;  /* 0x00124c0001007983 */ /* 0x000f240000300800 */
[----:B------:R0:W-:Y:S02]  /*2af80*/  STL.64 [R1+0x11e0], R16 ;  /* 0x0011e01001007387 */ /* 0x0001e40000100a00 */
[----:B---3--:R-:W-:Y:S01]  /*2af90*/  STL.64 [R1+0x11a8], R26 ;  /* 0x0011a81a01007387 */ /* 0x008fe20000100a00 */
[----:B------:R1:W-:Y:S04]  /*2afa0*/  STL.64 [R1+0x11a0], R24 ;  /* 0x0011a01801007387 */ /* 0x0003e80000100a00 */
[----:B------:R-:W3:Y:S01]  /*2afb0*/  LDSM.16.MT88.4 R4, [R2+0x7080] ;  /* 0x007080000204783b */ /* 0x000ee20000004200 */
[----:B0-----:R-:W-:-:S02]  /*2afc0*/  IMAD.MOV.U32 R16, RZ, RZ, R29 ;  /* 0x000000ffff107224 */ /* 0x001fc400078e001d */
[----:B------:R-:W-:Y:S01]  /*2afd0*/  IMAD.MOV.U32 R17, RZ, RZ, R28 ;  /* 0x000000ffff117224 */ /* 0x000fe200078e001c */
[----:B-1----:R-:W3:Y:S01]  /*2afe0*/  LDL.LU R24, [R1+0x290] ;  /* 0x0002900001187983 */ /* 0x002ee20000300800 */
[----:B------:R-:W3:Y:S02]  /*2aff0*/  LDL.LU R25, [R1+0x294] ;  /* 0x0002940001197983 */ /* 0x000ee40000300800 */
[----:B------:R-:W3:Y:S02]  /*2b000*/  LDL.LU R26, [R1+0x298] ;  /* 0x00029800011a7983 */ /* 0x000ee40000300800 */
[----:B------:R-:W3:Y:S01]  /*2b010*/  LDL.LU R27, [R1+0x29c] ;  /* 0x00029c00011b7983 */ /* 0x000ee20000300800 */
[----:B------:R-:W3:Y:S01]  /*2b020*/  LDL.LU R29, [R1+0x1248] ;  /* 0x00124800011d7983 */ /* 0x000ee20000300800 */
[----:B------:R-:W3:Y:S02]  /*2b030*/  LDL.LU R28, [R1+0x1244] ;  /* 0x00124400011c7983 */ /* 0x000ee40000300800 */
[----:B------:R0:W-:Y:S02]  /*2b040*/  STL.64 [R1+0x11f8], R16 ;  /* 0x0011f81001007387 */ /* 0x0001e40000100a00 */
[----:B0-----:R-:W3:Y:S01]  /*2b050*/  LDL.LU R16, [R1+0x2d0] ;  /* 0x0002d00001107983 */ /* 0x001ee20000300800 */
[----:B------:R-:W3:Y:S02]  /*2b060*/  LDL.LU R17, [R1+0x2d4] ;  /* 0x0002d40001117983 */ /* 0x000ee40000300800 */
[----:B------:R-:W3:Y:S02]  /*2b070*/  LDL.LU R18, [R1+0x2d8] ;  /* 0x0002d80001127983 */ /* 0x000ee40000300800 */
[----:B------:R-:W3:Y:S02]  /*2b080*/  LDL.LU R19, [R1+0x2dc] ;  /* 0x0002dc0001137983 */ /* 0x000ee40000300800 */
[----:B--2---:R-:W-:-:S02]  /*2b090*/  IMAD.MOV.U32 R13, RZ, RZ, R3 ;  /* 0x000000ffff0d7224 */ /* 0x004fc400078e0003 */
[----:B----4-:R-:W-:Y:S02]  /*2b0a0*/  IMAD.MOV.U32 R12, RZ, RZ, R0 ;  /* 0x000000ffff0c7224 */ /* 0x010fe400078e0000 */
[----:B---3--:R-:W-:Y:S02]  /*2b0b0*/  IMAD.MOV.U32 R8, RZ, RZ, R29 ;  /* 0x000000ffff087224 */ /* 0x008fe400078e001d */
[----:B------:R-:W-:Y:S01]  /*2b0c0*/  IMAD.MOV.U32 R9, RZ, RZ, R28 ;  /* 0x000000ffff097224 */ /* 0x000fe200078e001c */
[----:B------:R-:W2:Y:S01]  /*2b0d0*/  LDL.LU R29, [R1+0x1240] ;  /* 0x00124000011d7983 */ /* 0x000ea20000300800 */
[----:B------:R-:W3:Y:S03]  /*2b0e0*/  LDL.LU R28, [R1+0x123c] ;  /* 0x00123c00011c7983 */ /* 0x000ee60000300800 */
[----:B------:R-:W-:Y:S01]  /*2b0f0*/  STL.64 [R1+0x1218], R18 ;  /* 0x0012181201007387 */ /* 0x000fe20000100a00 */
[----:B------:R-:W-:Y:S02]  /*2b100*/  STL.64 [R1+0x1210], R16 ;  /* 0x0012101001007387 */ /* 0x000fe40000100a00 */
[----:B------:R-:W4:Y:S02]  /*2b110*/  LDL.LU R0, [R1+0x1238] ;  /* 0x0012380001007983 */ /* 0x000f240000300800 */
[----:B------:R-:W2:Y:S01]  /*2b120*/  LDL.LU R3, [R1+0x1234] ;  /* 0x0012340001037983 */ /* 0x000ea20000300800 */
[----:B------:R0:W-:Y:S04]  /*2b130*/  STL.64 [R1+0x1228], R12 ;  /* 0x0012280c01007387 */ /* 0x0001e80000100a00 */
[----:B0-----:R-:W2:Y:S01]  /*2b140*/  LDL.LU R12, [R1+0x2f0] ;  /* 0x0002f000010c7983 */ /* 0x001ea20000300800 */
[----:B------:R-:W2:Y:S02]  /*2b150*/  LDL.LU R13, [R1+0x2f4] ;  /* 0x0002f400010d7983 */ /* 0x000ea40000300800 */
[----:B------:R-:W2:Y:S02]  /*2b160*/  LDL.LU R14, [R1+0x2f8] ;  /* 0x0002f800010e7983 */ /* 0x000ea40000300800 */
[----:B------:R-:W2:Y:S01]  /*2b170*/  LDL.LU R15, [R1+0x2fc] ;  /* 0x0002fc00010f7983 */ /* 0x000ea20000300800 */
[----:B------:R-:W2:Y:S01]  /*2b180*/  LDL.LU R16, [R1+0x2e0] ;  /* 0x0002e00001107983 */ /* 0x000ea20000300800 */
[----:B------:R-:W2:Y:S02]  /*2b190*/  LDL.LU R17, [R1+0x2e4] ;  /* 0x0002e40001117983 */ /* 0x000ea40000300800 */
[----:B------:R-:W2:Y:S02]  /*2b1a0*/  LDL.LU R18, [R1+0x2e8] ;  /* 0x0002e80001127983 */ /* 0x000ea40000300800 */
[----:B------:R-:W2:Y:S01]  /*2b1b0*/  LDL.LU R19, [R1+0x2ec] ;  /* 0x0002ec0001137983 */ /* 0x000ea20000300800 */
[----:B------:R-:W-:Y:S01]  /*2b1c0*/  STL.64 [R1+0x11c0], R26 ;  /* 0x0011c01a01007387 */ /* 0x000fe20000100a00 */
        /* <DEDUP_REMOVED lines=11> */
[----:B------:R-:W-:Y:S01]  /*2b280*/  HMMA.16816.F32 R8, R20, R8, R12 ;  /* 0x000000081408723c */ /* 0x000fe2000000180c */
[----:B--2---:R-:W-:Y:S01]  /*2b290*/  STL.64 [R1+0x11f0], R26 ;  /* 0x0011f01a01007387 */ /* 0x004fe20000100a00 */
[----:B------:R0:W-:Y:S03]  /*2b2a0*/  STL.64 [R1+0x11e8], R24 ;  /* 0x0011e81801007387 */ /* 0x0001e60000100a00 */
[----:B0-----:R-:W2:Y:S01]  /*2b2b0*/  LDL.LU R24, [R1+0x2c0] ;  /* 0x0002c00001187983 */ /* 0x001ea20000300800 */
[----:B------:R-:W2:Y:S02]  /*2b2c0*/  LDL.LU R25, [R1+0x2c4] ;  /* 0x0002c40001197983 */ /* 0x000ea40000300800 */
[----:B------:R-:W2:Y:S02]  /*2b2d0*/  LDL.LU R26, [R1+0x2c8] ;  /* 0x0002c800011a7983 */ /* 0x000ea40000300800 */
[----:B------:R-:W2:Y:S01]  /*2b2e0*/  LDL.LU R27, [R1+0x2cc] ;  /* 0x0002cc00011b7983 */ /* 0x000ea20000300800 */
[----:B------:R-:W2:Y:S01]  /*2b2f0*/  LDL.LU R2, [R1+0x1230] ;  /* 0x0012300001027983 */ /* 0x000ea20000300800 */
[----:B------:R-:W-:Y:S02]  /*2b300*/  STL.64 [R1+0x1010], R6 ;  /* 0x0010100601007387 */ /* 0x000fe40000100a00 */
[----:B------:R0:W-:Y:S02]  /*2b310*/  STL.64 [R1+0x1008], R4 ;  /* 0x0010080401007387 */ /* 0x0001e40000100a00 */
[----:B0-----:R-:W3:Y:S01]  /*2b320*/  LDL.LU R4, [R1+0x260] ;  /* 0x0002600001047983 */ /* 0x001ee20000300800 */
[----:B------:R-:W3:Y:S02]  /*2b330*/  LDL.LU R5, [R1+0x264] ;  /* 0x0002640001057983 */ /* 0x000ee40000300800 */
[----:B------:R-:W3:Y:S02]  /*2b340*/  LDL.LU R6, [R1+0x268] ;  /* 0x0002680001067983 */ /* 0x000ee40000300800 */
[----:B------:R-:W3:Y:S01]  /*2b350*/  LDL.LU R7, [R1+0x26c] ;  /* 0x00026c0001077983 */ /* 0x000ee20000300800 */
[----:B------:R-:W3:Y:S01]  /*2b360*/  LDL.LU.64 R12, [R1+0x1228] ;  /* 0x00122800010c7983 */ /* 0x000ee20000300a00 */
[----:B------:R0:W-:Y:S02]  /*2b370*/  STL.64 [R1+0xd0], R8 ;  /* 0x0000d00801007387 */ /* 0x0001e40000100a00 */
[----:B------:R1:W-:Y:S01]  /*2b380*/  STL.64 [R1+0xd8], R10 ;  /* 0x0000d80a01007387 */ /* 0x0003e20000100a00 */
[----:B0-----:R-:W3:Y:S01]  /*2b390*/  LDL.LU R8, [R1+0x250] ;  /* 0x0002500001087983 */ /* 0x001ee20000300800 */
[----:B-1----:R-:W-:-:S02]  /*2b3a0*/  IMAD.MOV.U32 R10, RZ, RZ, R3 ;  /* 0x000000ffff0a7224 */ /* 0x002fc400078e0003 */
[----:B----4-:R-:W-:Y:S02]  /*2b3b0*/  IMAD.MOV.U32 R11, RZ, RZ, R0 ;  /* 0x000000ffff0b7224 */ /* 0x010fe400078e0000 */
[----:B--2---:R-:W-:Y:S02]  /*2b3c0*/  IMAD.MOV.U32 R9, RZ, RZ, R2 ;  /* 0x000000ffff097224 */ /* 0x004fe400078e0002 */
[----:B------:R-:W2:Y:S01]  /*2b3d0*/  LDL.LU R2, [R1+0x1224] ;  /* 0x0012240001027983 */ /* 0x000ea20000300800 */
[----:B------:R-:W4:Y:S01]  /*2b3e0*/  LDL.LU R3, [R1+0x1220] ;  /* 0x0012200001037983 */ /* 0x000f220000300800 */
[C---:B---3--:R-:W-:Y:S02]  /*2b3f0*/  HMMA.16816.F32 R12, R20.reuse, R12, R16 ;  /* 0x0000000c140c723c */ /* 0x048fe40000001810 */
[----:B------:R0:W-:Y:S04]  /*2b400*/  STL.64 [R1+0x1178], R10 ;  /* 0x0011780a01007387 */ /* 0x0001e80000100a00 */
[----:B------:R-:W-:Y:S04]  /*2b410*/  STL.64 [R1+0x1170], R8 ;  /* 0x0011700801007387 */ /* 0x000fe80000100a00 */
[----:B0-----:R-:W3:Y:S01]  /*2b420*/  LDL.64 R10, [R1+0x68] ;  /* 0x00006800010a7983 */ /* 0x001ee20000100a00 */
[----:B------:R-:W2:Y:S02]  /*2b430*/  LDL.LU.64 R18, [R1+0x1218] ;  /* 0x0012180001127983 */ /* 0x000ea40000300a00 */
[----:B------:R-:W2:Y:S10]  /*2b440*/  LDL.LU.64 R16, [R1+0x1210] ;  /* 0x0012100001107983 */ /* 0x000eb40000300a00 */
[----:B------:R-:W-:Y:S01]  /*2b450*/  STL.64 [R1+0xc0], R12 ;  /* 0x0000c00c01007387 */ /* 0x000fe20000100a00 */
[----:B------:R0:W-:Y:S03]  /*2b460*/  STL.64 [R1+0xc8], R14 ;  /* 0x0000c80e01007387 */ /* 0x0001e60000100a00 */
[----:B0-----:R-:W2:Y:S01]  /*2b470*/  LDL.LU.64 R14, [R1+0x1208] ;  /* 0x00120800010e7983 */ /* 0x001ea20000300a00 */
[----:B------:R-:W2:Y:S02]  /*2b480*/  LDL.LU.64 R12, [R1+0x1200] ;  /* 0x00120000010c7983 */ /* 0x000ea40000300a00 */
[----:B--2---:R-:W-:Y:S11]  /*2b490*/  HMMA.16816.F32 R16, R20, R12, R16 ;  /* 0x0000000c1410723c */ /* 0x004ff60000001810 */
[----:B------:R-:W-:Y:S11]  /*2b4a0*/  @!UPT UIADD3 URZ, URZ, URZ, URZ ;  /* 0x0000003f3f3ff290 */ /* 0x000ff6000fffe03f */
[----:B------:R-:W-:Y:S01]  /*2b4b0*/  @!UPT UIADD3 URZ, URZ, URZ, URZ ;  /* 0x0000003f3f3ff290 */ /* 0x000fe2000fffe03f */
[----:B------:R0:W-:Y:S01]  /*2b4c0*/  STL.64 [R1+0xb0], R16 ;  /* 0x0000b01001007387 */ /* 0x0001e20000100a00 */
[----:B------:R1:W-:Y:S03]  /*2b4d0*/  STL [R1+0xb8], R18 ;  /* 0x0000b81201007387 */ /* 0x0003e60000100800 */
[----:B0-----:R-:W1:Y:S01]  /*2b4e0*/  LDL.LU.64 R16, [R1+0x11f8] ;  /* 0x0011f80001107983 */ /* 0x001e620000300a00 */
[----:B------:R-:W-:-:S05]  /*2b4f0*/  IMAD.MOV.U32 R0, RZ, RZ, R19 ;  /* 0x000000ffff007224 */ /* 0x000fca00078e0013 */
[----:B------:R-:W-:Y:S01]  /*2b500*/  STL [R1+0xfe4], R0 ;  /* 0x000fe40001007387 */ /* 0x000fe20000100800 */
[C---:B-1----:R-:W-:Y:S03]  /*2b510*/  HMMA.16816.F32 R16, R20.reuse, R16, R24 ;  /* 0x000000101410723c */ /* 0x042fe60000001818 */
[----:B------:R-:W2:Y:S01]  /*2b520*/  LDL.LU.64 R26, [R1+0x11f0] ;  /* 0x0011f000011a7983 */ /* 0x000ea20000300a00 */
[----:B------:R-:W2:Y:S11]  /*2b530*/  LDL.LU.64 R24, [R1+0x11e8] ;  /* 0x0011e80001187983 */ /* 0x000eb60000300a00 */
[----:B------:R-:W-:Y:S08]  /*2b540*/  @!UPT UIADD3 URZ, URZ, URZ, URZ ;  /* 0x0000003f3f3ff290 */ /* 0x000ff0000fffe03f */
[----:B------:R0:W-:Y:S01]  /*2b550*/  STL.64 [R1+0xa0], R16 ;  /* 0x0000a01001007387 */ /* 0x0001e20000100a00 */
[----:B------:R2:W-:Y:S03]  /*2b560*/  STL.64 [R1+0xa8], R18 ;  /* 0x0000a81201007387 */ /* 0x0005e60000100a00 */
[----:B0-----:R-:W2:Y:S02]  /*2b570*/  LDL.LU.64 R16, [R1+0x11e0] ;  /* 0x0011e00001107983 */ /* 0x001ea40000300a00 */
[----:B--2---:R-:W-:Y:S02]  /*2b580*/  HMMA.16816.F32 R16, R20, R16, R24 ;  /* 0x000000101410723c */ /* 0x004fe40000001818 */
[----:B------:R-:W2:Y:S01]  /*2b590*/  LDL.LU.64 R26, [R1+0x11d8] ;  /* 0x0011d800011a7983 */ /* 0x000ea20000300a00 */
[----:B------:R-:W2:Y:S11]  /*2b5a0*/  LDL.LU.64 R24, [R1+0x11d0] ;  /* 0x0011d00001187983 */ /* 0x000eb60000300a00 */
[----:B------:R-:W-:Y:S09]  /*2b5b0*/  @!UPT UIADD3 URZ, URZ, URZ, URZ ;  /* 0x0000003f3f3ff290 */ /* 0x000ff2000fffe03f */
[----:B------:R0:W-:Y:S01]  /*2b5c0*/  STL.64 [R1+0x90], R16 ;  /* 0x0000901001007387 */ /* 0x0001e20000100a00 */
[----:B------:R2:W-:Y:S03]  /*2b5d0*/  STL [R1+0x98], R18 ;  /* 0x0000981201007387 */ /* 0x0005e60000100800 */
[----:B0-----:R-:W2:Y:S01]  /*2b5e0*/  LDL.LU.64 R16, [R1+0x11c8] ;  /* 0x0011c80001107983 */ /* 0x001ea20000300a00 */
[----:B------:R-:W-:-:S05]  /*2b5f0*/  IMAD.MOV.U32 R0, RZ, RZ, R19 ;  /* 0x000000ffff007224 */ /* 0x000fca00078e0013 */
[----:B------:R-:W-:Y:S01]  /*2b600*/  STL [R1+0xfe8], R0 ;  /* 0x000fe80001007387 */ /* 0x000fe20000100800 */
        /* <DEDUP_REMOVED lines=11> */
[----:B------:R-:W-:Y:S01]  /*2b6c0*/  STL.64 [R1+0x70], R16 ;  /* 0x0000701001007387 */ /* 0x000fe20000100a00 */
[----:B------:R0:W-:Y:S02]  /*2b6d0*/  STL [R1+0x78], R18 ;  /* 0x0000781201007387 */ /* 0x0001e40000100800 */
[----:B------:R-:W-:Y:S02]  /*2b6e0*/  IMAD.MOV.U32 R0, RZ, RZ, R19 ;  /* 0x000000ffff007224 */ /* 0x000fe400078e0013 */
[----:B0-----:R-:W2:Y:S01]  /*2b6f0*/  LDL.LU.64 R18, [R1+0x1198] ;  /* 0x0011980001127983 */ /* 0x001ea20000300a00 */
[----:B------:R-:W2:Y:S02]  /*2b700*/  LDL.LU.64 R16, [R1+0x1190] ;  /* 0x0011900001107983 */ /* 0x000ea40000300a00 */
[----:B--2---:R-:W-:Y:S01]  /*2b710*/  HMMA.16816.F32 R20, R20, R24, R16 ;  /* 0x000000181414723c */ /* 0x004fe20000001810 */
[----:B------:R-:W2:Y:S01]  /*2b720*/  LDL.LU.64 R18, [R1+0x1188] ;  /* 0x0011880001127983 */ /* 0x000ea20000300a00 */
[----:B------:R-:W2:Y:S11]  /*2b730*/  LDL.LU.64 R16, [R1+0x1180] ;  /* 0x0011800001107983 */ /* 0x000eb60000300a00 */
[----:B------:R-:W-:Y:S10]  /*2b740*/  @!UPT UIADD3 URZ, URZ, URZ, URZ ;  /* 0x0000003f3f3ff290 */ /* 0x000ff4000fffe03f */
[----:B------:R-:W-:Y:S01]  /*2b750*/  STL.64 [R1+0xf68], R22 ;  /* 0x000f681601007387 */ /* 0x000fe20000100a00 */
[----:B------:R3:W-:Y:S02]  /*2b760*/  STL.64 [R1+0xf60], R20 ;  /* 0x000f601401007387 */ /* 0x0007e40000100a00 */
[----:B---3--:R-:W-:Y:S02]  /*2b770*/  IMAD.MOV.U32 R21, RZ, RZ, R10 ;  /* 0x000000ffff157224 */ /* 0x008fe400078e000a */
[----:B------:R-:W-:Y:S02]  /*2b780*/  IMAD.MOV.U32 R20, RZ, RZ, R11 ;  /* 0x000000ffff147224 */ /* 0x000fe400078e000b */
[----:B------:R-:W-:Y:S02]  /*2b790*/  IMAD.MOV.U32 R23, RZ, RZ, R2 ;  /* 0x000000ffff177224 */ /* 0x000fe400078e0002 */
[----:B----4-:R-:W-:Y:S01]  /*2b7a0*/  IMAD.MOV.U32 R22, RZ, RZ, R3 ;  /* 0x000000ffff167224 */ /* 0x010fe200078e0003 */
[C---:B--2---:R-:W-:Y:S01]  /*2b7b0*/  HMMA.16816.F32 R4, R16.reuse, R10, R4 ;  /* 0x0000000a1004723c */ /* 0x044fe20000001804 */
[----:B------:R-:W2:Y:S01]  /*2b7c0*/  LDL.LU.64 R10, [R1+0x1178] ;  /* 0x00117800010a7983 */ /* 0x000ea20000300a00 */
[----:B------:R-:W2:Y:S11]  /*2b7d0*/  LDL.LU.64 R8, [R1+0x1170] ;  /* 0x0011700001087983 */ /* 0x000eb60000300a00 */
[----:B------:R-:W-:Y:S10]  /*2b7e0*/  @!UPT UIADD3 URZ, URZ, URZ, URZ ;  /* 0x0000003f3f3ff290 */ /* 0x000ff4000fffe03f */
[----:B------:R0:W-:Y:S01]  /*2b7f0*/  STL.64 [R1+0x2b0], R4 ;  /* 0x0002b00401007387 */ /* 0x0001e20000100a00 */
[----:B------:R1:W-:Y:S02]  /*2b800*/  STL.64 [R1+0x2b8], R6 ;  /* 0x0002b80601007387 */ /* 0x0003e40000100a00 */
[----:B------:R-:W-:Y:S02]  /*2b810*/  IMAD.MOV.U32 R2, RZ, RZ, R4 ;  /* 0x000000ffff027224 */ /* 0x000fe400078e0004 */
[----:B------:R-:W-:Y:S01]  /*2b820*/  IMAD.MOV.U32 R3, RZ, RZ, R5 ;  /* 0x000000ffff037224 */ /* 0x000fe200078e0005 */
[----:B0-----:R-:W3:Y:S01]  /*2b830*/  LDL.LU R4, [R1+0x240] ;  /* 0x0002400001047983 */ /* 0x001ee20000300800 */
[----:B------:R-:W3:Y:S02]  /*2b840*/  LDL.LU R5, [R1+0x244] ;  /* 0x0002440001057983 */ /* 0x000ee40000300800 */
[----:B-1----:R-:W3:Y:S02]  /*2b850*/  LDL.LU R6, [R1+0x248] ;  /* 0x0002480001067983 */ /* 0x002ee40000300800 */
[----:B------:R-:W3:Y:S01]  /*2b860*/  LDL.LU R7, [R1+0x24c] ;  /* 0x00024c0001077983 */ /* 0x000ee20000300800 */
[----:B------:R0:W-:Y:S01]  /*2b870*/  STL.64 [R1+0x1148], R22 ;  /* 0x0011481601007387 */ /* 0x0001e20000100a00 */
[----:B------:R-:W-:Y:S03]  /*2b880*/  STL.64 [R1+0x1140], R20 ;  /* 0x0011401401007387 */ /* 0x000fe60000100a00 */
[----:B0-----:R-:W2:Y:S01]  /*2b890*/  LDL.64 R22, [R1+0x58] ;  /* 0x0000580001167983 */ /* 0x001ea20000100a00 */
[----:B------:R-:W-:Y:S02]  /*2b8a0*/  STL [R1+0xe64], R2 ;  /* 0x000e640201007387 */ /* 0x000fe40000100800 */
[----:B------:R-:W-:Y:S01]  /*2b8b0*/  STL [R1+0xe60], R3 ;  /* 0x000e600301007387 */ /* 0x000fe20000100800 */
[----:B--2---:R-:W-:Y:S11]  /*2b8c0*/  HMMA.16816.F32 R8, R16, R22, R8 ;  /* 0x000000161008723c */ /* 0x004ff60000001808 */
[----:B------:R-:W-:Y:S11]  /*2b8d0*/  @!UPT UIADD3 URZ, URZ, URZ, URZ ;  /* 0x0000003f3f3ff290 */ /* 0x000ff6000fffe03f */
[----:B------:R-:W-:Y:S01]  /*2b8e0*/  @!UPT UIADD3 URZ, URZ, URZ, URZ ;  /* 0x0000003f3f3ff290 */ /* 0x000fe2000fffe03f */
[----:B------:R0:W-:Y:S01]  /*2b8f0*/  STL.64 [R1+0x2a0], R8 ;  /* 0x0002a00801007387 */ /* 0x0001e20000100a00 */
[----:B------:R-:W-:Y:S02]  /*2b900*/  IMAD.MOV.U32 R24, RZ, RZ, R8 ;  /* 0x000000ffff187224 */ /* 0x000fe400078e0008 */
[----:B------:R-:W-:Y:S02]  /*2b910*/  IMAD.MOV.U32 R25, RZ, RZ, R9 ;  /* 0x000000ffff197224 */ /* 0x000fe400078e0009 */
[----:B------:R1:W-:Y:S02]  /*2b920*/  STL.64 [R1+0x2a8], R10 ;  /* 0x0002a80a01007387 */ /* 0x0003e40000100a00 */
[----:B0-----:R-:W-:Y:S02]  /*2b930*/  IMAD.MOV.U32 R8, RZ, RZ, R28 ;  /* 0x000000ffff087224 */ /* 0x001fe400078e001c */
[----:B------:R-:W-:Y:S01]  /*2b940*/  IMAD.MOV.U32 R9, RZ, RZ, R26 ;  /* 0x000000ffff097224 */ /* 0x000fe200078e001a */
[----:B------:R-:W2:Y:S01]  /*2b950*/  LDL.LU R28, [R1+0x116c] ;  /* 0x00116c00011c7983 */ /* 0x000ea20000300800 */
[----:B------:R-:W4:Y:S02]  /*2b960*/  LDL.LU R26, [R1+0x1168] ;  /* 0x00116800011a7983 */ /* 0x000f240000300800 */
[----:B-1----:R-:W-:-:S02]  /*2b970*/  IMAD.MOV.U32 R10, RZ, RZ, R27 ;  /* 0x000000ffff0a7224 */ /* 0x002fc400078e001b */
[----:B------:R-:W4:Y:S01]  /*2b980*/  LDL.LU R27, [R1+0x1164] ;  /* 0x00116400011b7983 */ /* 0x000f220000300800 */
[----:B------:R-:W-:Y:S02]  /*2b990*/  IMAD.MOV.U32 R11, RZ, RZ, R29 ;  /* 0x000000ffff0b7224 */ /* 0x000fe400078e001d */
[----:B------:R-:W2:Y:S03]  /*2b9a0*/  LDL.LU R29, [R1+0x1160] ;  /* 0x00116000011d7983 */ /* 0x000ea60000300800 */
[----:B------:R0:W-:Y:S01]  /*2b9b0*/  STL.64 [R1+0x1098], R10 ;  /* 0x0010980a01007387 */ /* 0x0001e20000100a00 */
[----:B------:R-:W-:Y:S03]  /*2b9c0*/  STL.64 [R1+0x1090], R8 ;  /* 0x0010900801007387 */ /* 0x000fe60000100a00 */
[----:B0-----:R-:W2:Y:S04]  /*2b9d0*/  LDL R10, [R1+0x18] ;  /* 0x00001800010a7983 */ /* 0x001ea80000100800 */
[----:B------:R-:W2:Y:S01]  /*2b9e0*/  LDL R11, [R1+0x1c] ;  /* 0x00001c00010b7983 */ /* 0x000ea20000100800 */
[----:B------:R0:W-:Y:S02]  /*2b9f0*/  STL [R1+0xe6c], R24 ;  /* 0x000e6c1801007387 */ /* 0x0001e40000100800 */
[----:B------:R1:W-:Y:S01]  /*2ba00*/  STL [R1+0xe68], R25 ;  /* 0x000e681901007387 */ /* 0x0003e20000100800 */
[----:B----4-:R4:W-:Y:S01]  /*2ba10*/  STL.64 [R1+0x1138], R26 ;  /* 0x0011381a01007387 */ /* 0x0109e20000100a00 */
[----:B0-----:R-:W2:Y:S02]  /*2ba20*/  LDL.LU R24, [R1+0x220] ;  /* 0x0002200001187983 */ /* 0x001ea40000300800 */
[----:B-1----:R-:W2:Y:S01]  /*2ba30*/  LDL.LU R25, [R1+0x224] ;  /* 0x0002240001197983 */ /* 0x002ea20000300800 */
[----:B----4-:R-:W4:Y:S01]  /*2ba40*/  LDL.LU R26, [R1+0x228] ;  /* 0x00022800011a7983 */ /* 0x010f220000300800 */
[----:B------:R-:W4:Y:S01]  /*2ba50*/  LDL.LU R27, [R1+0x22c] ;  /* 0x00022c00011b7983 */ /* 0x000f220000300800 */
[----:B---3--:R-:W-:Y:S01]  /*2ba60*/  HMMA.16816.F32 R4, R16, R14, R4 ;  /* 0x0000000e1004723c */ /* 0x008fe20000001804 */
[----:B------:R-:W-:-:S02]  /*2ba70*/  IMAD.MOV.U32 R3, RZ, RZ, R22 ;  /* 0x000000ffff037224 */ /* 0x000fc400078e0016 */
[----:B------:R-:W-:Y:S01]  /*2ba80*/  IMAD.MOV.U32 R2, RZ, RZ, R23 ;  /* 0x000000ffff027224 */ /* 0x000fe200078e0017 */
[----:B----4-:R-:W-:Y:S01]  /*2ba90*/  STL.64 [R1+0x1158], R26 ;  /* 0x0011581a01007387 */ /* 0x010fe20000100a00 */
[----:B--2---:R0:W-:Y:S03]  /*2baa0*/  STL.64 [R1+0x1150], R24 ;  /* 0x0011501801007387 */ /* 0x0041e60000100a00 */
[----:B0-----:R-:W2:Y:S01]  /*2bab0*/  LDL.LU R24, [R1+0x230] ;  /* 0x0002300001187983 */ /* 0x001ea20000300800 */
[----:B------:R-:W2:Y:S02]  /*2bac0*/  LDL.LU R25, [R1+0x234] ;  /* 0x0002340001197983 */ /* 0x000ea40000300800 */
[----:B------:R-:W2:Y:S02]  /*2bad0*/  LDL.64 R22, [R1+0x38] ;  /* 0x0000380001167983 */ /* 0x000ea40000100a00 */
[----:B------:R-:W-:-:S10]  /*2bae0*/  IMAD.MOV.U32 R27, RZ, RZ, R28 ;  /* 0x000000ffff1b7224 */ /* 0x000fd400078e001c */
[----:B------:R0:W-:Y:S01]  /*2baf0*/  STL.64 [R1+0x2f0], R4 ;  /* 0x0002f00401007387 */ /* 0x0001e20000100a00 */
[----:B------:R-:W-:Y:S02]  /*2bb00*/  IMAD.MOV.U32 R26, RZ, RZ, R29 ;  /* 0x000000ffff1a7224 */ /* 0x000fe400078e001d */
[----:B------:R1:W-:Y:S02]  /*2bb10*/  STL.64 [R1+0x2f8], R6 ;  /* 0x0002f80601007387 */ /* 0x0003e40000100a00 */
[----:B------:R-:W-:Y:S02]  /*2bb20*/  IMAD.MOV.U32 R28, RZ, RZ, R4 ;  /* 0x000000ffff1c7224 */ /* 0x000fe400078e0004 */
[----:B------:R-:W-:Y:S01]  /*2bb30*/  IMAD.MOV.U32 R29, RZ, RZ, R5 ;  /* 0x000000ffff1d7224 */ /* 0x000fe200078e0005 */
[----:B0-----:R-:W3:Y:S01]  /*2bb40*/  LDL.LU R4, [R1+0x130] ;  /* 0x0001300001047983 */ /* 0x001ee20000300800 */
[----:B------:R-:W3:Y:S02]  /*2bb50*/  LDL.LU R5, [R1+0x134] ;  /* 0x0001340001057983 */ /* 0x000ee40000300800 */
[----:B-1----:R-:W4:Y:S02]  /*2bb60*/  LDL.LU R6, [R1+0x138] ;  /* 0x0001380001067983 */ /* 0x002f240000300800 */
[----:B------:R-:W4:Y:S01]  /*2bb70*/  LDL.LU R7, [R1+0x13c] ;  /* 0x00013c0001077983 */ /* 0x000f220000300800 */
[----:B------:R-:W2:Y:S01]  /*2bb80*/  LDL.LU R12, [R1+0x210] ;  /* 0x00021000010c7983 */ /* 0x000ea20000300800 */
[----:B------:R-:W-:-:S02]  /*2bb90*/  IMAD.MOV.U32 R9, RZ, RZ, R14 ;  /* 0x000000ffff097224 */ /* 0x000fc400078e000e */
[----:B------:R-:W2:Y:S02]  /*2bba0*/  LDL.LU R13, [R1+0x214] ;  /* 0x00021400010d7983 */ /* 0x000ea40000300800 */
[----:B------:R-:W-:Y:S01]  /*2bbb0*/  IMAD.MOV.U32 R8, RZ, RZ, R15 ;  /* 0x000000ffff087224 */ /* 0x000fe200078e000f */
[----:B------:R-:W2:Y:S01]  /*2bbc0*/  LDL.LU R14, [R1+0x218] ;  /* 0x00021800010e7983 */ /* 0x000ea20000300800 */
[----:B------:R-:W2:Y:S03]  /*2bbd0*/  LDL.LU R15, [R1+0x21c] ;  /* 0x00021c00010f7983 */ /* 0x000ea60000300800 */
[----:B----4-:R-:W-:Y:S01]  /*2bbe0*/  STL.64 [R1+0x1078], R6 ;  /* 0x0010780601007387 */ /* 0x010fe20000100a00 */
[----:B---3--:R0:W-:Y:S03]  /*2bbf0*/  STL.64 [R1+0x1070], R4 ;  /* 0x0010700401007387 */ /* 0x0081e60000100a00 */
[----:B0-----:R-:W3:Y:S01]  /*2bc00*/  LDL.LU R4, [R1+0x140] ;  /* 0x0001400001047983 */ /* 0x001ee20000300800 */
[----:B------:R-:W3:Y:S02]  /*2bc10*/  LDL.LU R5, [R1+0x144] ;  /* 0x0001440001057983 */ /* 0x000ee40000300800 */
[----:B------:R-:W4:Y:S02]  /*2bc20*/  LDL.LU R6, [R1+0x148] ;  /* 0x0001480001067983 */ /* 0x000f240000300800 */
[----:B------:R-:W4:Y:S01]  /*2bc30*/  LDL.LU R7, [R1+0x14c] ;  /* 0x00014c0001077983 */ /* 0x000f220000300800 */
[----:B--2---:R-:W-:Y:S01]  /*2bc40*/  HMMA.16816.F32 R24, R16, R22, R24 ;  /* 0x000000161018723c */ /* 0x004fe20000001818 */
[----:B----4-:R-:W-:Y:S01]  /*2bc50*/  STL.64 [R1+0x10a8], R6 ;  /* 0x0010a80601007387 */ /* 0x010fe20000100a00 */
[----:B---3--:R0:W-:Y:S03]  /*2bc60*/  STL.64 [R1+0x10a0], R4 ;  /* 0x0010a00401007387 */ /* 0x0081e60000100a00 */
[----:B0-----:R-:W2:Y:S01]  /*2bc70*/  LDL.LU R4, [R1+0x180] ;  /* 0x0001800001047983 */ /* 0x001ea20000300800 */
[----:B------:R-:W2:Y:S02]  /*2bc80*/  LDL.LU R5, [R1+0x184] ;  /* 0x0001840001057983 */ /* 0x000ea40000300800 */
[----:B------:R-:W3:Y:S02]  /*2bc90*/  LDL.LU R6, [R1+0x188] ;  /* 0x0001880001067983 */ /* 0x000ee40000300800 */
[----:B------:R-:W3:Y:S02]  /*2bca0*/  LDL.LU R7, [R1+0x18c] ;  /* 0x00018c0001077983 */ /* 0x000ee40000300800 */
[----:B---3--:R0:W-:Y:S01]  /*2bcb0*/  STL.64 [R1+0x10b8], R6 ;  /* 0x0010b80601007387 */ /* 0x0081e20000100a00 */
[----:B--2---:R-:W-:Y:S03]  /*2bcc0*/  STL.64 [R1+0x10b0], R4 ;  /* 0x0010b00401007387 */ /* 0x004fe60000100a00 */
[----:B0-----:R-:W2:Y:S04]  /*2bcd0*/  LDL R6, [R1+0x28] ;  /* 0x0000280001067983 */ /* 0x001ea80000100800 */
[----:B------:R-:W2:Y:S01]  /*2bce0*/  LDL R7, [R1+0x2c] ;  /* 0x00002c0001077983 */ /* 0x000ea20000100800 */
[----:B------:R-:W-:Y:S02]  /*2bcf0*/  STL [R1+0xe74], R28 ;  /* 0x000e741c01007387 */ /* 0x000fe40000100800 */
[----:B------:R-:W-:Y:S02]  /*2bd00*/  STL [R1+0xe70], R29 ;  /* 0x000e701d01007387 */ /* 0x000fe40000100800 */
[----:B------:R-:W-:Y:S01]  /*2bd10*/  STL.64 [R1+0x2e0], R24 ;  /* 0x0002e01801007387 */ /* 0x000fe20000100a00 */
[----:B------:R0:W-:Y:S04]  /*2bd20*/  STL.64 [R1+0x2e8], R26 ;  /* 0x0002e81a01007387 */ /* 0x0001e80000100a00 */
[----:B0-----:R-:W2:Y:S01]  /*2bd30*/  LDL.LU.64 R26, [R1+0x1158] ;  /* 0x00115800011a7983 */ /* 0x001ea20000300a00 */
[----:B------:R-:W2:Y:S02]  /*2bd40*/  LDL.LU.64 R24, [R1+0x1150] ;  /* 0x0011500001187983 */ /* 0x000ea40000300a00 */
[----:B------:R-:W-:-:S02]  /*2bd50*/  IMAD.MOV.U32 R5, RZ, RZ, R22 ;  /* 0x000000ffff057224 */ /* 0x000fc400078e0016 */
[----:B------:R-:W-:Y:S01]  /*2bd60*/  IMAD.MOV.U32 R4, RZ, RZ, R23 ;  /* 0x000000ffff047224 */ /* 0x000fe200078e0017 */
[C---:B------:R-:W-:Y:S01]  /*2bd70*/  HMMA.16816.F32 R12, R16.reuse, R10, R12 ;  /* 0x0000000a100c723c */ /* 0x040fe2000000180c */
[----:B------:R-:W3:Y:S01]  /*2bd80*/  LDL.LU.64 R22, [R1+0x1148] ;  /* 0x0011480001167983 */ /* 0x000ee20000300a00 */
[----:B------:R-:W4:Y:S06]  /*2bd90*/  LDL.LU.64 R20, [R1+0x1140] ;  /* 0x0011400001147983 */ /* 0x000f2c0000300a00 */
[----:B--2---:R-:W-:Y:S01]  /*2bda0*/  HMMA.16816.F32 R24, R16, R6, R24 ;  /* 0x000000061018723c */ /* 0x004fe20000001818 */
[----:B------:R0:W-:Y:S06]  /*2bdb0*/  STL.64 [R1+0x10c8], R6 ;  /* 0x0010c80601007387 */ /* 0x0001ec0000100a00 */
[----:B0-----:R-:W-:-:S02]  /*2bdc0*/  IMAD.MOV.U32 R6, RZ, RZ, R5 ;  /* 0x000000ffff067224 */ /* 0x001fc400078e0005 */
[----:B------:R-:W-:Y:S11]  /*2bdd0*/  IMAD.MOV.U32 R7, RZ, RZ, R4 ;  /* 0x000000ffff077224 */ /* 0x000ff600078e0004 */
[----:B------:R-:W-:Y:S03]  /*2bde0*/  @!UPT UIADD3 URZ, URZ, URZ, URZ ;  /* 0x0000003f3f3ff290 */ /* 0x000fe6000fffe03f */
[----:B------:R-:W-:Y:S01]  /*2bdf0*/  STL.64 [R1+0x260], R24 ;  /* 0x0002601801007387 */ /* 0x000fe20000100a00 */
[----:B------:R-:W-:Y:S02]  /*2be00*/  STL.64 [R1+0x268], R26 ;  /* 0x0002681a01007387 */ /* 0x000fe40000100a00 */
[----:B------:R0:W-:Y:S02]  /*2be10*/  STL.64 [R1+0x10e0], R6 ;  /* 0x0010e00601007387 */ /* 0x0001e40000100a00 */
[----:B0-----:R-:W-:Y:S02]  /*2be20*/  IMAD.MOV.U32 R6, RZ, RZ, R9 ;  /* 0x000000ffff067224 */ /* 0x001fe400078e0009 */
[----:B------:R-:W-:-:S05]  /*2be30*/  IMAD.MOV.U32 R7, RZ, RZ, R8 ;  /* 0x000000ffff077224 */ /* 0x000fca00078e0008 */
[----:B------:R0:W-:Y:S02]  /*2be40*/  STL.64 [R1+0x10f8], R6 ;  /* 0x0010f80601007387 */ /* 0x0001e40000100a00 */
[----:B0-----:R-:W-:Y:S02]  /*2be50*/  IMAD.MOV.U32 R6, RZ, RZ, R3 ;  /* 0x000000ffff067224 */ /* 0x001fe400078e0003 */
[----:B------:R-:W-:-:S05]  /*2be60*/  IMAD.MOV.U32 R7, RZ, RZ, R2 ;  /* 0x000000ffff077224 */ /* 0x000fca00078e0002 */
[----:B------:R-:W-:Y:S01]  /*2be70*/  STL.64 [R1+0x1110], R6 ;  /* 0x0011100601007387 */ /* 0x000fe20000100a00 */
[----:B------:R-:W3:Y:S02]  /*2be80*/  LDL.LU R24, [R1+0x200] ;  /* 0x0002000001187983 */ /* 0x000ee40000300800 */
[----:B------:R0:W-:Y:S02]  /*2be90*/  STL.64 [R1+0x240], R12 ;  /* 0x0002400c01007387 */ /* 0x0001e40000100a00 */
[----:B------:R1:W-:Y:S01]  /*2bea0*/  STL.64 [R1+0x248], R14 ;  /* 0x0002480e01007387 */ /* 0x0003e20000100a00 */
[----:B------:R-:W3:Y:S01]  /*2beb0*/  LDL.LU R25, [R1+0x204] ;  /* 0x0002040001197983 */ /* 0x000ee20000300800 */
[----:B------:R-:W3:Y:S02]  /*2bec0*/  LDL.LU R26, [R1+0x208] ;  /* 0x00020800011a7983 */ /* 0x000ee40000300800 */
[----:B------:R-:W3:Y:S01]  /*2bed0*/  LDL.LU R27, [R1+0x20c] ;  /* 0x00020c00011b7983 */ /* 0x000ee20000300800 */
        /* <DEDUP_REMOVED lines=37> */
[----:B----4-:R-:W-:-:S02]  /*2c130*/  IMAD.MOV.U32 R6, RZ, RZ, R21 ;  /* 0x000000ffff067224 */ /* 0x010fc400078e0015 */
[----:B------:R-:W-:Y:S01]  /*2c140*/  IMAD.MOV.U32 R7, RZ, RZ, R20 ;  /* 0x000000ffff077224 */ /* 0x000fe200078e0014 */
[----:B---3--:R-:W-:Y:S01]  /*2c150*/  HMMA.16816.F32 R16, R16, R26, R12 ;  /* 0x0000001a1010723c */ /* 0x008fe2000000180c */
[----:B------:R-:W2:Y:S01]  /*2c160*/  LDL.LU.64 R14, [R1+0x1130] ;  /* 0x00113000010e7983 */ /* 0x000ea20000300a00 */
[----:B------:R-:W2:Y:S11]  /*2c170*/  LDL.LU.64 R12, [R1+0x1128] ;  /* 0x00112800010c7983 */ /* 0x000eb60000300a00 */
[----:B------:R-:W-:Y:S10]  /*2c180*/  @!UPT UIADD3 URZ, URZ, URZ, URZ ;  /* 0x0000003f3f3ff290 */ /* 0x000ff4000fffe03f */
[----:B------:R0:W-:Y:S01]  /*2c190*/  STL.64 [R1+0x1f0], R16 ;  /* 0x0001f01001007387 */ /* 0x0001e20000100a00 */
[----:B------:R1:W-:Y:S03]  /*2c1a0*/  STL.64 [R1+0x1f8], R18 ;  /* 0x0001f81201007387 */ /* 0x0003e60000100a00 */
[----:B0-----:R-:W3:Y:S01]  /*2c1b0*/  LDL.LU R16, [R1+0x150] ;  /* 0x0001500001107983 */ /* 0x001ee20000300800 */
[----:B------:R-:W3:Y:S02]  /*2c1c0*/  LDL.LU R17, [R1+0x154] ;  /* 0x0001540001117983 */ /* 0x000ee40000300800 */
[----:B-1----:R-:W3:Y:S02]  /*2c1d0*/  LDL.LU R18, [R1+0x158] ;  /* 0x0001580001127983 */ /* 0x002ee40000300800 */
        /* <DEDUP_REMOVED lines=55> */
[----:B------:R-:W4:Y:S02]  /*2c550*/  LDL.LU R23, [R1+0x16c] ;  /* 0x00016c0001177983 */ /* 0x000f240000300800 */
[----:B----4-:R-:W-:Y:S01]  /*2c560*/  HMMA.16816.F32 R20, R12, R26, R20 ;  /* 0x0000001a0c14723c */ /* 0x010fe20000001814 */
[----:B------:R-:W3:Y:S01]  /*2c570*/  LDL.LU.64 R14, [R1+0x68] ;  /* 0x00006800010e7983 */ /* 0x000ee20000300a00 */
[----:B------:R0:W-:Y:S11]  /*2c580*/  STL.64 [R1+0x1018], R26 ;  /* 0x0010181a01007387 */ /* 0x0001f60000100a00 */
[----:B------:R-:W-:Y:S10]  /*2c590*/  @!UPT UIADD3 URZ, URZ, URZ, URZ ;  /* 0x0000003f3f3ff290 */ /* 0x000ff4000fffe03f */
[----:B------:R-:W-:Y:S01]  /*2c5a0*/  STL.64 [R1+0x190], R20 ;  /* 0x0001901401007387 */ /* 0x000fe20000100a00 */
[----:B------:R-:W-:Y:S02]  /*2c5b0*/  STL.64 [R1+0x198], R22 ;  /* 0x0001981601007387 */ /* 0x000fe40000100a00 */
[----:B0-----:R-:W4:Y:S01]  /*2c5c0*/  LDL.LU.64 R26, [R1+0x48] ;  /* 0x00004800011a7983 */ /* 0x001f220000300a00 */
[C---:B---3--:R-:W-:Y:S11]  /*2c5d0*/  HMMA.16816.F32 R16, R8.reuse, R14, R16 ;  /* 0x0000000e0810723c */ /* 0x048ff60000001810 */
[----:B------:R-:W-:Y:S11]  /*2c5e0*/  @!UPT UIADD3 URZ, URZ, URZ, URZ ;  /* 0x0000003f3f3ff290 */ /* 0x000ff6000fffe03f */
[----:B------:R-:W-:Y:S01]  /*2c5f0*/  @!UPT UIADD3 URZ, URZ, URZ, URZ ;  /* 0x0000003f3f3ff290 */ /* 0x000fe2000fffe03f */
[----:B------:R-:W-:Y:S01]  /*2c600*/  STL.64 [R1+0x340], R16 ;  /* 0x0003401001007387 */ /* 0x000fe20000100a00 */
[----:B------:R0:W-:Y:S02]  /*2c610*/  STL.64 [R1+0x348], R18 ;  /* 0x0003481201007387 */ /* 0x0001e40000100a00 */
[----:B------:R-:W-:Y:S02]  /*2c620*/  IMAD.MOV.U32 R12, RZ, RZ, R18 ;  /* 0x000000ffff0c7224 */ /* 0x000fe400078e0012 */
[----:B------:R-:W-:Y:S01]  /*2c630*/  STL [R1+0xe7c], R16 ;  /* 0x000e7c1001007387 */ /* 0x000fe20000100800 */
[----:B0-----:R-:W2:Y:S02]  /*2c640*/  LDL.LU.64 R18, [R1+0x58] ;  /* 0x0000580001127983 */ /* 0x001ea40000300a00 */
[----:B------:R-:W-:Y:S01]  /*2c650*/  STL [R1+0xe78], R12 ;  /* 0x000e780c01007387 */ /* 0x000fe20000100800 */
[C---:B--2---:R-:W-:Y:S11]  /*2c660*/  HMMA.16816.F32 R4, R8.reuse, R18, R4 ;  /* 0x000000120804723c */ /* 0x044ff60000001804 */
[----:B------:R-:W-:Y:S11]  /*2c670*/  @!UPT UIADD3 URZ, URZ, URZ, URZ ;  /* 0x0000003f3f3ff290 */ /* 0x000ff6000fffe03f */
[----:B------:R-:W-:Y:S01]  /*2c680*/  @!UPT UIADD3 URZ, URZ, URZ, URZ ;  /* 0x0000003f3f3ff290 */ /* 0x000fe2000fffe03f */
[----:B------:R-:W-:Y:S01]  /*2c690*/  STL.64 [R1+0x330], R4 ;  /* 0x0003300401007387 */ /* 0x000fe20000100a00 */
[----:B------:R-:W-:Y:S02]  /*2c6a0*/  IMAD.MOV.U32 R13, RZ, RZ, R6 ;  /* 0x000000ffff0d7224 */ /* 0x000fe400078e0006 */
[----:B------:R0:W-:Y:S02]  /*2c6b0*/  STL.64 [R1+0x338], R6 ;  /* 0x0003380601007387 */ /* 0x0001e40000100a00 */
[----:B------:R-:W-:Y:S01]  /*2c6c0*/  IMAD.MOV.U32 R17, RZ, RZ, R4 ;  /* 0x000000ffff117224 */ /* 0x000fe200078e0004 */
[----:B0-----:R-:W4:Y:S01]  /*2c6d0*/  LDL.LU.64 R6, [R1+0x1078] ;  /* 0x0010780001067983 */ /* 0x001f220000300a00 */
[----:B------:R-:W4:Y:S03]  /*2c6e0*/  LDL.LU.64 R4, [R1+0x1070] ;  /* 0x0010700001047983 */ /* 0x000f260000300a00 */
[----:B------:R-:W-:Y:S02]  /*2c6f0*/  STL [R1+0xe84], R17 ;  /* 0x000e841101007387 */ /* 0x000fe40000100800 */
[----:B------:R-:W-:Y:S01]  /*2c700*/  STL [R1+0xe80], R13 ;  /* 0x000e800d01007387 */ /* 0x000fe20000100800 */
[----:B----4-:R-:W-:Y:S11]  /*2c710*/  HMMA.16816.F32 R4, R8, R26, R4 ;  /* 0x0000001a0804723c */ /* 0x010ff60000001804 */
[----:B------:R-:W-:Y:S11]  /*2c720*/  @!UPT UIADD3 URZ, URZ, URZ, URZ ;  /* 0x0000003f3f3ff290 */ /* 0x000ff6000fffe03f */
[----:B------:R-:W-:Y:S01]  /*2c730*/  @!UPT UIADD3 URZ, URZ, URZ, URZ ;  /* 0x0000003f3f3ff290 */ /* 0x000fe2000fffe03f */
[----:B------:R-:W-:Y:S01]  /*2c740*/  STL.64 [R1+0x320], R4 ;  /* 0x0003200401007387 */ /* 0x000fe20000100a00 */
[----:B------:R-:W-:Y:S02]  /*2c750*/  STL.64 [R1+0x328], R6 ;  /* 0x0003280601007387 */ /* 0x000fe40000100a00 */
[----:B------:R-:W2:Y:S02]  /*2c760*/  LDL.LU.64 R22, [R1+0x18] ;  /* 0x0000180001167983 */ /* 0x000ea40000300a00 */
[----:B------:R-:W-:Y:S02]  /*2c770*/  IMAD.MOV.U32 R21, RZ, RZ, R14 ;  /* 0x000000ffff157224 */ /* 0x000fe400078e000e */
[----:B------:R-:W-:Y:S01]  /*2c780*/  IMAD.MOV.U32 R20, RZ, RZ, R15 ;  /* 0x000000ffff147224 */ /* 0x000fe200078e000f */
[----:B--2---:R0:W-:Y:S04]  /*2c790*/  STL.64 [R1+0x1038], R22 ;  /* 0x0010381601007387 */ /* 0x0041e80000100a00 */
[----:B0-----:R-:W2:Y:S01]  /*2c7a0*/  LDL.LU.64 R22, [R1+0x28] ;  /* 0x0000280001167983 */ /* 0x001ea20000300a00 */
        /* <DEDUP_REMOVED lines=24> */
[----:B----4-:R0:W-:Y:S01]  /*2c930*/  STL.64 [R1+0x1068], R26 ;  /* 0x0010681a01007387 */ /* 0x0101e20000100a00 */
[----:B---3--:R1:W-:Y:S03]  /*2c940*/  STL.64 [R1+0x1060], R24 ;  /* 0x0010601801007387 */ /* 0x0083e60000100a00 */
[----:B0-----:R-:W2:Y:S01]  /*2c950*/  LDL.LU.64 R26, [R1+0x38] ;  /* 0x00003800011a7983 */ /* 0x001ea20000300a00 */
[----:B------:R-:W-:-:S02]  /*2c960*/  IMAD.MOV.U32 R28, RZ, RZ, R18 ;  /* 0x000000ffff1c7224 */ /* 0x000fc400078e0012 */
[----:B------:R-:W-:Y:S02]  /*2c970*/  IMAD.MOV.U32 R18, RZ, RZ, R4 ;  /* 0x000000ffff127224 */ /* 0x000fe400078e0004 */
[----:B------:R-:W-:Y:S01]  /*2c980*/  IMAD.MOV.U32 R14, RZ, RZ, R6 ;  /* 0x000000ffff0e7224 */ /* 0x000fe200078e0006 */
[----:B------:R-:W3:Y:S01]  /*2c990*/  LDL.LU R4, [R1+0xe0] ;  /* 0x0000e00001047983 */ /* 0x000ee20000300800 */
[----:B------:R-:W3:Y:S02]  /*2c9a0*/  LDL.LU R5, [R1+0xe4] ;  /* 0x0000e40001057983 */ /* 0x000ee40000300800 */
[----:B------:R-:W3:Y:S02]  /*2c9b0*/  LDL.LU R6, [R1+0xe8] ;  /* 0x0000e80001067983 */ /* 0x000ee40000300800 */
[----:B------:R-:W3:Y:S01]  /*2c9c0*/  LDL.LU R7, [R1+0xec] ;  /* 0x0000ec0001077983 */ /* 0x000ee20000300800 */
[----:B------:R-:W-:Y:S01]  /*2c9d0*/  STL [R1+0xe8c], R18 ;  /* 0x000e8c1201007387 */ /* 0x000fe20000100800 */
[----:B------:R-:W-:Y:S01]  /*2c9e0*/  STL [R1+0xe88], R14 ;  /* 0x000e880e01007387 */ /* 0x000fe20000100800 */
[----:B--2---:R-:W-:Y:S01]  /*2c9f0*/  HMMA.16816.F32 R20, R8, R26, R20 ;  /* 0x0000001a0814723c */ /* 0x004fe20000001814 */
[----:B------:R-:W-:-:S02]  /*2ca00*/  IMAD.MOV.U32 R13, RZ, RZ, R26 ;  /* 0x000000ffff0d7224 */ /* 0x000fc400078e001a */
[----:B------:R-:W-:Y:S02]  /*2ca10*/  IMAD.MOV.U32 R12, RZ, RZ, R27 ;  /* 0x000000ffff0c7224 */ /* 0x000fe400078e001b */
[----:B------:R-:W2:Y:S01]  /*2ca20*/  LDL.LU.64 R26, [R1+0x1068] ;  /* 0x00106800011a7983 */ /* 0x000ea20000300a00 */
[----:B-1----:R-:W2:Y:S11]  /*2ca30*/  LDL.LU.64 R24, [R1+0x1060] ;  /* 0x0010600001187983 */ /* 0x002eb60000300a00 */
[----:B------:R-:W-:Y:S06]  /*2ca40*/  @!UPT UIADD3 URZ, URZ, URZ, URZ ;  /* 0x0000003f3f3ff290 */ /* 0x000fec000fffe03f */
[----:B------:R-:W-:Y:S01]  /*2ca50*/  STL.64 [R1+0x310], R20 ;  /* 0x0003101401007387 */ /* 0x000fe20000100a00 */
[----:B------:R-:W-:Y:S02]  /*2ca60*/  IMAD.MOV.U32 R15, RZ, RZ, R22 ;  /* 0x000000ffff0f7224 */ /* 0x000fe400078e0016 */
[----:B------:R0:W-:Y:S02]  /*2ca70*/  STL.64 [R1+0x318], R22 ;  /* 0x0003181601007387 */ /* 0x0001e40000100a00 */
[----:B0-----:R-:W2:Y:S01]  /*2ca80*/  LDL.LU.64 R22, [R1+0x1058] ;  /* 0x0010580001167983 */ /* 0x001ea20000300a00 */
[----:B------:R-:W-:Y:S02]  /*2ca90*/  IMAD.MOV.U32 R16, RZ, RZ, R19 ;  /* 0x000000ffff107224 */ /* 0x000fe400078e0013 */
[----:B------:R-:W-:Y:S02]  /*2caa0*/  IMAD.MOV.U32 R19, RZ, RZ, R20 ;  /* 0x000000ffff137224 */ /* 0x000fe400078e0014 */
[----:B------:R-:W4:Y:S03]  /*2cab0*/  LDL.LU.64 R20, [R1+0x1050] ;  /* 0x0010500001147983 */ /* 0x000f260000300a00 */
[----:B------:R0:W-:Y:S02]  /*2cac0*/  STL [R1+0xe94], R19 ;  /* 0x000e941301007387 */ /* 0x0001e40000100800 */
[----:B------:R-:W-:-:S02]  /*2cad0*/  IMAD.MOV.U32 R18, RZ, RZ, R28 ;  /* 0x000000ffff127224 */ /* 0x000fc400078e001c */
[----:B0-----:R-:W-:-:S05]  /*2cae0*/  IMAD.MOV.U32 R19, RZ, RZ, R16 ;  /* 0x000000ffff137224 */ /* 0x001fca00078e0010 */
[----:B------:R-:W-:Y:S01]  /*2caf0*/  STL.64 [R1+0xff0], R18 ;  /* 0x000ff01201007387 */ /* 0x000fe20000100a00 */
[----:B------:R0:W-:Y:S01]  /*2cb00*/  STL [R1+0xe90], R15 ;  /* 0x000e900f01007387 */ /* 0x0001e20000100800 */
[C---:B--2---:R-:W-:Y:S01]  /*2cb10*/  HMMA.16816.F32 R24, R8.reuse, R22, R24 ;  /* 0x000000160818723c */ /* 0x044fe20000001818 */
[----:B0-----:R-:W-:Y:S02]  /*2cb20*/  IMAD.MOV.U32 R15, RZ, RZ, R22 ;  /* 0x000000ffff0f7224 */ /* 0x001fe400078e0016 */
[----:B------:R-:W-:Y:S11]  /*2cb30*/  IMAD.MOV.U32 R14, RZ, RZ, R23 ;  /* 0x000000ffff0e7224 */ /* 0x000ff600078e0017 */
[----:B------:R-:W-:Y:S09]  /*2cb40*/  @!UPT UIADD3 URZ, URZ, URZ, URZ ;  /* 0x0000003f3f3ff290 */ /* 0x000ff2000fffe03f */
[----:B------:R-:W-:Y:S01]  /*2cb50*/  STL.64 [R1+0x200], R24 ;  /* 0x0002001801007387 */ /* 0x000fe20000100a00 */
[----:B------:R0:W-:Y:S03]  /*2cb60*/  STL.64 [R1+0x208], R26 ;  /* 0x0002081a01007387 */ /* 0x0001e60000100a00 */
[----:B0-----:R-:W2:Y:S01]  /*2cb70*/  LDL.LU.64 R26, [R1+0x1048] ;  /* 0x00104800011a7983 */ /* 0x001ea20000300a00 */
[----:B------:R-:W2:Y:S02]  /*2cb80*/  LDL.LU.64 R24, [R1+0x1040] ;  /* 0x0010400001187983 */ /* 0x000ea40000300a00 */
[----:B------:R-:W2:Y:S02]  /*2cb90*/  LDL.LU.64 R22, [R1+0x1038] ;  /* 0x0010380001167983 */ /* 0x000ea40000300a00 */
[----:B------:R-:W-:Y:S01]  /*2cba0*/  STL.64 [R1+0x1000], R14 ;  /* 0x0010000e01007387 */ /* 0x000fe20000100a00 */
[----:B------:R0:W-:Y:S04]  /*2cbb0*/  STL.64 [R1+0xff8], R12 ;  /* 0x000ff80c01007387 */ /* 0x0001e80000100a00 */
[----:B0-----:R-:W3:Y:S01]  /*2cbc0*/  LDL.LU R12, [R1+0xd0] ;  /* 0x0000d000010c7983 */ /* 0x001ee20000300800 */
[----:B------:R-:W3:Y:S02]  /*2cbd0*/  LDL.LU R13, [R1+0xd4] ;  /* 0x0000d400010d7983 */ /* 0x000ee40000300800 */
[----:B------:R-:W3:Y:S02]  /*2cbe0*/  LDL.LU R14, [R1+0xd8] ;  /* 0x0000d800010e7983 */ /* 0x000ee40000300800 */
[----:B------:R-:W3:Y:S01]  /*2cbf0*/  LDL.LU R15, [R1+0xdc] ;  /* 0x0000dc00010f7983 */ /* 0x000ee20000300800 */
[----:B--2---:R-:W-:Y:S01]  /*2cc00*/  HMMA.16816.F32 R24, R8, R22, R24 ;  /* 0x000000160818723c */ /* 0x004fe20000001818 */
[----:B------:R-:W-:-:S02]  /*2cc10*/  IMAD.MOV.U32 R17, RZ, RZ, R22 ;  /* 0x000000ffff117224 */ /* 0x000fc400078e0016 */
[----:B------:R-:W-:Y:S11]  /*2cc20*/  IMAD.MOV.U32 R16, RZ, RZ, R23 ;  /* 0x000000ffff107224 */ /* 0x000ff600078e0017 */
[----:B------:R-:W-:Y:S09]  /*2cc30*/  @!UPT UIADD3 URZ, URZ, URZ, URZ ;  /* 0x0000003f3f3ff290 */ /* 0x000ff2000fffe03f */
[----:B------:R-:W-:Y:S01]  /*2cc40*/  STL.64 [R1+0x230], R24 ;  /* 0x0002301801007387 */ /* 0x000fe20000100a00 */
[----:B------:R0:W-:Y:S03]  /*2cc50*/  STL.64 [R1+0x238], R26 ;  /* 0x0002381a01007387 */ /* 0x0001e60000100a00 */
[----:B0-----:R-:W2:Y:S01]  /*2cc60*/  LDL.LU.64 R26, [R1+0x1030] ;  /* 0x00103000011a7983 */ /* 0x001ea20000300a00 */
[----:B------:R-:W2:Y:S02]  /*2cc70*/  LDL.LU.64 R24, [R1+0x1028] ;  /* 0x0010280001187983 */ /* 0x000ea40000300a00 */
[----:B------:R-:W2:Y:S02]  /*2cc80*/  LDL.LU.64 R22, [R1+0x1020] ;  /* 0x0010200001167983 */ /* 0x000ea40000300a00 */
[----:B--2---:R-:W-:Y:S11]  /*2cc90*/  HMMA.16816.F32 R24, R8, R22, R24 ;  /* 0x000000160818723c */ /* 0x004ff60000001818 */
[----:B------:R-:W-:Y:S11]  /*2cca0*/  @!UPT UIADD3 URZ, URZ, URZ, URZ ;  /* 0x0000003f3f3ff290 */ /* 0x000ff6000fffe03f */
[----:B------:R-:W-:Y:S01]  /*2ccb0*/  @!UPT UIADD3 URZ, URZ, URZ, URZ ;  /* 0x0000003f3f3ff290 */ /* 0x000fe2000fffe03f */
[----:B------:R-:W-:Y:S01]  /*2ccc0*/  STL.64 [R1+0x220], R24 ;  /* 0x0002201801007387 */ /* 0x000fe20000100a00 */
[----:B------:R0:W-:Y:S03]  /*2ccd0*/  STL.64 [R1+0x228], R26 ;  /* 0x0002281a01007387 */ /* 0x0001e60000100a00 */
[----:B0-----:R-:W3:Y:S01]  /*2cce0*/  LDL.LU.64 R26, [R1+0x1018] ;  /* 0x00101800011a7983 */ /* 0x001ee20000300a00 */
[----:B------:R0:W-:Y:S02]  /*2ccf0*/  STL.64 [R1+0xf80], R22 ;  /* 0x000f801601007387 */ /* 0x0001e40000100a00 */
[----:B----4-:R-:W-:Y:S02]  /*2cd00*/  IMAD.MOV.U32 R19, RZ, RZ, R20 ;  /* 0x000000ffff137224 */ /* 0x010fe400078e0014 */
[----:B------:R-:W-:Y:S02]  /*2cd10*/  IMAD.MOV.U32 R18, RZ, RZ, R21 ;  /* 0x000000ffff127224 */ /* 0x000fe400078e0015 */
[----:B0-----:R-:W-:-:S02]  /*2cd20*/  IMAD.MOV.U32 R22, RZ, RZ, R17 ;  /* 0x000000ffff167224 */ /* 0x001fc400078e0011 */
[----:B------:R-:W-:-:S05]  /*2cd30*/  IMAD.MOV.U32 R23, RZ, RZ, R16 ;  /* 0x000000ffff177224 */ /* 0x000fca00078e0010 */
[----:B------:R0:W-:Y:S01]  /*2cd40*/  STL.64 [R1+0xf98], R22 ;  /* 0x000f981601007387 */ /* 0x0001e20000100a00 */
[----:B------:R-:W2:Y:S02]  /*2cd50*/  LDL.LU R20, [R1+0xc0] ;  /* 0x0000c00001147983 */ /* 0x000ea40000300800 */
[----:B------:R-:W2:Y:S01]  /*2cd60*/  LDL.LU R21, [R1+0xc4] ;  /* 0x0000c40001157983 */ /* 0x000ea20000300800 */
[----:B0-----:R-:W2:Y:S01]  /*2cd70*/  LDL.LU R22, [R1+0xc8] ;  /* 0x0000c80001167983 */ /* 0x001ea20000300800 */
[----:B------:R-:W2:Y:S01]  /*2cd80*/  LDL.LU R23, [R1+0xcc] ;  /* 0x0000cc0001177983 */ /* 0x000ea20000300800 */
[----:B---3--:R-:W-:Y:S02]  /*2cd90*/  HMMA.16816.F32 R8, R8, R26, R4 ;  /* 0x0000001a0808723c */ /* 0x008fe40000001804 */
[----:B------:R-:W3:Y:S01]  /*2cda0*/  LDL.LU.64 R6, [R1+0x1010] ;  /* 0x0010100001067983 */ /* 0x000ee20000300a00 */
[----:B------:R-:W3:Y:S11]  /*2cdb0*/  LDL.LU.64 R4, [R1+0x1008] ;  /* 0x0010080001047983 */ /* 0x000ef60000300a00 */
[----:B------:R-:W-:Y:S09]  /*2cdc0*/  @!UPT UIADD3 URZ, URZ, URZ, URZ ;  /* 0x0000003f3f3ff290 */ /* 0x000ff2000fffe03f */
[----:B------:R0:W-:Y:S01]  /*2cdd0*/  STL.64 [R1+0x210], R8 ;  /* 0x0002100801007387 */ /* 0x0001e20000100a00 */
[----:B------:R-:W-:Y:S03]  /*2cde0*/  STL.64 [R1+0x218], R10 ;  /* 0x0002180a01007387 */ /* 0x000fe60000100a00 */
[----:B0-----:R-:W4:Y:S01]  /*2cdf0*/  LDL.LU R8, [R1+0x43c] ;  /* 0x00043c0001087983 */ /* 0x001f220000300800 */
[C---:B---3--:R-:W-:Y:S03]  /*2ce00*/  HMMA.16816.F32 R16, R4.reuse, R18, R12 ;  /* 0x000000120410723c */ /* 0x048fe6000000180c */
[----:B------:R-:W3:Y:S01]  /*2ce10*/  LDL.LU.64 R14, [R1+0x1000] ;  /* 0x00100000010e7983 */ /* 0x000ee20000300a00 */
[----:B------:R-:W2:Y:S11]  /*2ce20*/  LDL.LU.64 R12, [R1+0xff8] ;  /* 0x000ff800010c7983 */ /* 0x000eb60000300a00 */
[----:B------:R-:W-:Y:S08]  /*2ce30*/  @!UPT UIADD3 URZ, URZ, URZ, URZ ;  /* 0x0000003f3f3ff290 */ /* 0x000ff0000fffe03f */
[----:B------:R-:W-:Y:S01]  /*2ce40*/  STL.64 [R1+0x290], R16 ;  /* 0x0002901001007387 */ /* 0x000fe20000100a00 */
[----:B------:R0:W-:Y:S03]  /*2ce50*/  STL.64 [R1+0x298], R18 ;  /* 0x0002981201007387 */ /* 0x0001e60000100a00 */
[----:B0-----:R-:W2:Y:S02]  /*2ce60*/  LDL.LU.64 R18, [R1+0xff0] ;  /* 0x000ff00001127983 */ /* 0x001ea40000300a00 */
[----:B--2---:R-:W-:Y:S07]  /*2ce70*/  HMMA.16816.F32 R16, R4, R18, R20 ;  /* 0x000000120410723c */ /* 0x004fee0000001814 */
[----:B---3--:R-:W-:-:S02]  /*2ce80*/  IMAD.MOV.U32 R22, RZ, RZ, R15 ;  /* 0x000000ffff167224 */ /* 0x008fc400078e000f */
[----:B------:R-:W-:Y:S11]  /*2ce90*/  IMAD.MOV.U32 R23, RZ, RZ, R14 ;  /* 0x000000ffff177224 */ /* 0x000ff600078e000e */
[----:B------:R-:W-:Y:S03]  /*2cea0*/  @!UPT UIADD3 URZ, URZ, URZ, URZ ;  /* 0x0000003f3f3ff290 */ /* 0x000fe6000fffe03f */
[----:B------:R-:W-:Y:S01]  /*2ceb0*/  STL.64 [R1+0x270], R16 ;  /* 0x0002701001007387 */ /* 0x000fe20000100a00 */
[----:B------:R-:W-:Y:S02]  /*2cec0*/  STL.64 [R1+0x278], R18 ;  /* 0x0002781201007387 */ /* 0x000fe40000100a00 */
[----:B------:R0:W-:Y:S02]  /*2ced0*/  STL.64 [R1+0xfb0], R22 ;  /* 0x000fb01601007387 */ /* 0x0001e40000100a00 */
[----:B0-----:R-:W-:Y:S02]  /*2cee0*/  IMAD.MOV.U32 R22, RZ, RZ, R13 ;  /* 0x000000ffff167224 */ /* 0x001fe400078e000d */
[----:B------:R-:W-:-:S05]  /*2cef0*/  IMAD.MOV.U32 R23, RZ, RZ, R12 ;  /* 0x000000ffff177224 */ /* 0x000fca00078e000c */
[----:B------:R-:W-:Y:S01]  /*2cf00*/  STL.64 [R1+0xfc8], R22 ;  /* 0x000fc81601007387 */ /* 0x000fe20000100a00 */
[----:B------:R-:W4:Y:S02]  /*2cf10*/  LDL.LU R9, [R1+0x398] ;  /* 0x0003980001097983 */ /* 0x000f240000300800 */
[----:B------:R-:W2:Y:S02]  /*2cf20*/  LDL.LU R11, [R1+0x838] ;  /* 0x00083800010b7983 */ /* 0x000ea40000300800 */
[----:B--2---:R-:W-:Y:S01]  /*2cf30*/  STL [R1+0xf78], R11 ;  /* 0x000f780b01007387 */ /* 0x004fe20000100800 */
[----:B----4-:R0:W-:Y:S03]  /*2cf40*/  STL.64 [R1+0xf70], R8 ;  /* 0x000f700801007387 */ /* 0x0101e60000100a00 */
[----:B0-----:R-:W2:Y:S01]  /*2cf50*/  LDL.LU R8, [R1+0x70] ;  /* 0x0000700001087983 */ /* 0x001ea20000300800 */
[----:B------:R-:W2:Y:S02]  /*2cf60*/  LDL.LU R9, [R1+0x74] ;  /* 0x0000740001097983 */ /* 0x000ea40000300800 */
[----:B------:R-:W3:Y:S02]  /*2cf70*/  LDL.LU R10, [R1+0x78] ;  /* 0x00007800010a7983 */ /* 0x000ee40000300800 */
[----:B------:R-:W-:-:S02]  /*2cf80*/  IMAD.MOV.U32 R11, RZ, RZ, R0 ;  /* 0x000000ffff0b7224 */ /* 0x000fc400078e0000 */
[----:B------:R-:W4:Y:S04]  /*2cf90*/  LDL.LU R0, [R1+0xfe8] ;  /* 0x000fe80001007983 */ /* 0x000f280000300800 */
        /* <DEDUP_REMOVED lines=10> */
[----:B------:R-:W3:Y:S02]  /*2d040*/  LDL.LU R10, [R1+0x98] ;  /* 0x00009800010a7983 */ /* 0x000ee40000300800 */
[----:B----4-:R-:W-:-:S02]  /*2d050*/  IMAD.MOV.U32 R11, RZ, RZ, R0 ;  /* 0x000000ffff0b7224 */ /* 0x010fc400078e0000 */
[----:B------:R-:W4:Y:S04]  /*2d060*/  LDL.LU R0, [R1+0xfe4] ;  /* 0x000fe40001007983 */ /* 0x000f280000300800 */
[----:B---3--:R-:W-:Y:S01]  /*2d070*/  STL.64 [R1+0xfc0], R10 ;  /* 0x000fc00a01007387 */ /* 0x008fe20000100a00 */
[----:B--2---:R0:W-:Y:S03]  /*2d080*/  STL.64 [R1+0xfb8], R8 ;  /* 0x000fb80801007387 */ /* 0x0041e60000100a00 */
[----:B0-----:R-:W2:Y:S01]  /*2d090*/  LDL.LU R8, [R1+0xa0] ;  /* 0x0000a00001087983 */ /* 0x001ea20000300800 */
[----:B------:R-:W2:Y:S02]  /*2d0a0*/  LDL.LU R9, [R1+0xa4] ;  /* 0x0000a40001097983 */ /* 0x000ea40000300800 */
[----:B------:R-:W3:Y:S02]  /*2d0b0*/  LDL.LU R10, [R1+0xa8] ;  /* 0x0000a800010a7983 */ /* 0x000ee40000300800 */
[----:B------:R-:W3:Y:S02]  /*2d0c0*/  LDL.LU R11, [R1+0xac] ;  /* 0x0000ac00010b7983 */ /* 0x000ee40000300800 */
[----:B------:R-:W-:-:S02]  /*2d0d0*/  IMAD.MOV.U32 R22, RZ, RZ, R3 ;  /* 0x000000ffff167224 */ /* 0x000fc400078e0003 */
[----:B------:R-:W-:Y:S01]  /*2d0e0*/  IMAD.MOV.U32 R23, RZ, RZ, R2 ;  /* 0x000000ffff177224 */ /* 0x000fe200078e0002 */
[----:B---3--:R-:W-:Y:S01]  /*2d0f0*/  STL.64 [R1+0xfd8], R10 ;  /* 0x000fd80a01007387 */ /* 0x008fe20000100a00 */
[----:B--2---:R0:W-:Y:S03]  /*2d100*/  STL.64 [R1+0xfd0], R8 ;  /* 0x000fd00801007387 */ /* 0x0041e60000100a00 */
[----:B0-----:R-:W2:Y:S01]  /*2d110*/  LDL.LU R8, [R1+0xb0] ;  /* 0x0000b00001087983 */ /* 0x001ea20000300800 */
[----:B------:R-:W2:Y:S02]  /*2d120*/  LDL.LU R9, [R1+0xb4] ;  /* 0x0000b40001097983 */ /* 0x000ea40000300800 */
[----:B------:R-:W2:Y:S02]  /*2d130*/  LDL.LU R10, [R1+0xb8] ;  /* 0x0000b800010a7983 */ /* 0x000ea40000300800 */
[----:B----4-:R-:W-:-:S02]  /*2d140*/  IMAD.MOV.U32 R11, RZ, RZ, R0 ;  /* 0x000000ffff0b7224 */ /* 0x010fc400078e0000 */
[----:B------:R-:W3:Y:S01]  /*2d150*/  LDL.LU R0, [R1+0xfe0] ;  /* 0x000fe00001007983 */ /* 0x000ee20000300800 */
[----:B------:R-:W4:Y:S02]  /*2d160*/  LDL.LU R15, [R1+0x830] ;  /* 0x00083000010f7983 */ /* 0x000f240000300800 */
[----:B------:R-:W3:Y:S02]  /*2d170*/  LDL.LU R19, [R1+0x828] ;  /* 0x0008280001137983 */ /* 0x000ee40000300800 */
[----:B------:R-:W3:Y:S01]  /*2d180*/  LDL.LU R14, [R1+0x820] ;  /* 0x00082000010e7983 */ /* 0x000ee20000300800 */
[----:B------:R-:W3:Y:S01]  /*2d190*/  LDL.LU R18, [R1+0x818] ;  /* 0x0008180001127983 */ /* 0x000ee20000300800 */
[----:B------:R-:W3:Y:S02]  /*2d1a0*/  LDL.LU R13, [R1+0x394] ;  /* 0x00039400010d7983 */ /* 0x000ee40000300800 */
        /* <DEDUP_REMOVED lines=37> */
[----:B--2---:R-:W-:Y:S02]  /*2d400*/  HMMA.16816.F32 R20, R4, R22, R8 ;  /* 0x000000160414723c */ /* 0x004fe40000001808 */
[----:B------:R-:W2:Y:S01]  /*2d410*/  LDL.LU R11, [R1+0xf78] ;  /* 0x000f7800010b7983 */ /* 0x000ea20000300800 */
[----:B------:R-:W2:Y:S11]  /*2d420*/  LDL.LU.64 R8, [R1+0xf70] ;  /* 0x000f700001087983 */ /* 0x000eb60000300a00 */
[----:B------:R-:W-:Y:S09]  /*2d430*/  @!UPT UIADD3 URZ, URZ, URZ, URZ ;  /* 0x0000003f3f3ff290 */ /* 0x000ff2000fffe03f */
[----:B------:R-:W-:Y:S01]  /*2d440*/  STL.64 [R1+0x160], R20 ;  /* 0x0001601401007387 */ /* 0x000fe20000100a00 */
[----:B------:R0:W-:Y:S03]  /*2d450*/  STL.64 [R1+0x168], R22 ;  /* 0x0001681601007387 */ /* 0x0001e60000100a00 */
[----:B0-----:R-:W2:Y:S01]  /*2d460*/  LDL.LU.64 R22, [R1+0xf68] ;  /* 0x000f680001167983 */ /* 0x001ea20000300a00 */
[----:B------:R-:W2:Y:S02]  /*2d470*/  LDL.LU.64 R20, [R1+0xf60] ;  /* 0x000f600001147983 */ /* 0x000ea40000300a00 */
[----:B------:R-:W-:-:S04]  /*2d480*/  IMAD.MOV.U32 R10, RZ, RZ, c[0x0][0x188] ;  /* 0x00006200ff0a7624 */ /* 0x000fc800078e00ff */
[----:B------:R-:W-:-:S04]  /*2d490*/  IMAD.SHL.U32 R10, R10, 0x80, RZ ;  /* 0x000000800a0a7824 */ /* 0x000fc800078e00ff */
[----:B------:R-:W-:-:S05]  /*2d4a0*/  IMAD.SHL.U32 R10, R10, 0x2, RZ ;  /* 0x000000020a0a7824 */ /* 0x000fca00078e00ff */
[-C--:B----4-:R-:W-:Y:S02]  /*2d4b0*/  IADD3 R15, P4, R15, R10.reuse, RZ ;  /* 0x0000000a0f0f7210 */ /* 0x090fe40007f9e0ff */
[-C--:B---3--:R-:W-:Y:S02]  /*2d4c0*/  IADD3 R19, P5, R19, R10.reuse, RZ ;  /* 0x0000000a13137210 */ /* 0x088fe40007fbe0ff */
[-C--:B------:R-:W-:Y:S02]  /*2d4d0*/  IADD3 R14, P6, R14, R10.reuse, RZ ;  /* 0x0000000a0e0e7210 */ /* 0x080fe40007fde0ff */
[-C--:B------:R-:W-:Y:S01]  /*2d4e0*/  IADD3 R18, P1, R18, R10.reuse, RZ ;  /* 0x0000000a12127210 */ /* 0x080fe20007f3e0ff */
[--C-:B------:R-:W-:Y:S01]  /*2d4f0*/  IMAD.X R29, R29, 0x1, R0.reuse, P4 ;  /* 0x000000011d1d7824 */ /* 0x100fe200020e0600 */
[-C--:B------:R-:W-:Y:S01]  /*2d500*/  IADD3 R28, P4, R28, R10.reuse, RZ ;  /* 0x0000000a1c1c7210 */ /* 0x080fe20007f9e0ff */
[--C-:B------:R-:W-:Y:S01]  /*2d510*/  IMAD.X R25, R25, 0x1, R0.reuse, P5 ;  /* 0x0000000119197824 */ /* 0x100fe200028e0600 */
[-C--:B------:R-:W-:Y:S01]  /*2d520*/  IADD3 R24, P5, R24, R10.reuse, RZ ;  /* 0x0000000a18187210 */ /* 0x080fe20007fbe0ff */
[----:B------:R-:W-:Y:S01]  /*2d530*/  IMAD.X R3, R3, 0x1, R0, P6 ;  /* 0x0000000103037824 */ /* 0x000fe200030e0600 */
[----:B------:R-:W-:-:S02]  /*2d540*/  IADD3 R2, P6, R2, R10, RZ ;  /* 0x0000000a02027210 */ /* 0x000fc40007fde0ff */
[----:B--2---:R-:W-:Y:S02]  /*2d550*/  IADD3 R8, R8, 0x1, RZ ;  /* 0x0000000108087810 */ /* 0x004fe40007ffe0ff */
[-C--:B------:R-:W-:Y:S02]  /*2d560*/  IADD3 R9, P2, R9, R10.reuse, RZ ;  /* 0x0000000a09097210 */ /* 0x080fe40007f5e0ff */
[-C--:B------:R-:W-:Y:S01]  /*2d570*/  IADD3 R11, P3, R11, R10.reuse, RZ ;  /* 0x0000000a0b0b7210 */ /* 0x080fe20007f7e0ff */
[----:B------:R-:W-:Y:S02]  /*2d580*/  HMMA.16816.F32 R20, R4, R26, R20 ;  /* 0x0000001a0414723c */ /* 0x000fe40000001814 */
[--C-:B------:R-:W-:Y:S01]  /*2d590*/  IMAD.X R13, R13, 0x1, R0.reuse, P2 ;  /* 0x000000010d0d7824 */ /* 0x100fe200010e0600 */
[-C--:B------:R-:W-:Y:S01]  /*2d5a0*/  IADD3 R17, P2, R17, R10.reuse, RZ ;  /* 0x0000000a11117210 */ /* 0x080fe20007f5e0ff */
[----:B------:R-:W-:Y:S01]  /*2d5b0*/  IMAD.X R12, R12, 0x1, R0, P3 ;  /* 0x000000010c0c7824 */ /* 0x000fe200018e0600 */
[----:B------:R-:W-:Y:S11]  /*2d5c0*/  IADD3 R16, P3, R16, R10, RZ ;  /* 0x0000000a10107210 */ /* 0x000ff60007f7e0ff */
[----:B------:R-:W-:Y:S08]  /*2d5d0*/  @!UPT UIADD3 URZ, URZ, URZ, URZ ;  /* 0x0000003f3f3ff290 */ /* 0x000ff0000fffe03f */
[----:B------:R-:W-:Y:S02]  /*2d5e0*/  IMAD.MOV.U32 R5, RZ, RZ, R23 ;  /* 0x000000ffff057224 */ /* 0x000fe400078e0017 */
[----:B------:R-:W-:Y:S01]  /*2d5f0*/  IMAD.MOV.U32 R4, RZ, RZ, R22 ;  /* 0x000000ffff047224 */ /* 0x000fe200078e0016 */
[----:B------:R-:W-:Y:S01]  /*2d600*/  STL.64 [R1+0x150], R20 ;  /* 0x0001501401007387 */ /* 0x000fe20000100a00 */
[----:B------:R-:W-:Y:S02]  /*2d610*/  STL.64 [R1+0x158], R22 ;  /* 0x0001581601007387 */ /* 0x000fe40000100a00 */
[----:B------:R-:W-:Y:S02]  /*2d620*/  STL [R1+0x43c], R8 ;  /* 0x00043c0801007387 */ /* 0x000fe40000100800 */
[----:B------:R-:W-:Y:S01]  /*2d630*/  STL [R1+0xe9c], R5 ;  /* 0x000e9c0501007387 */ /* 0x000fe20000100800 */
[----:B------:R-:W-:Y:S01]  /*2d640*/  STL [R1+0xe98], R4 ;  /* 0x000e980401007387 */ /* 0x000fe20000100800 */
[----:B------:R-:W-:Y:S02]  /*2d650*/  STL [R1+0x398], R9 ;  /* 0x0003980901007387 */ /* 0x000fe40000100800 */
        /* <DEDUP_REMOVED lines=12> */
[----:B------:R0:W-:Y:S02]  /*2d720*/  STL [R1+0xf5c], R10 ;  /* 0x000f5c0a01007387 */ /* 0x0001e40000100800 */
[----:B------:R-:W-:Y:S01]  /*2d730*/  STL [R1+0x7f8], R24 ;  /* 0x0007f81801007387 */ /* 0x000fe20000100800 */
[----:B0-----:R-:W2:Y:S01]  /*2d740*/  LDL.LU R10, [R1+0x814] ;  /* 0x00081400010a7983 */ /* 0x001ea20000300800 */
[----:B------:R-:W-:Y:S02]  /*2d750*/  STL [R1+0x81c], R3 ;  /* 0x00081c0301007387 */ /* 0x000fe40000100800 */
[----:B------:R-:W3:Y:S02]  /*2d760*/  LDL.LU R4, [R1+0x804] ;  /* 0x0008040001047983 */ /* 0x000ee40000300800 */
[----:B------:R-:W-:Y:S01]  /*2d770*/  STL [R1+0x7f0], R2 ;  /* 0x0007f00201007387 */ /* 0x000fe20000100800 */
[----:B---3--:R0:W-:Y:S04]  /*2d780*/  STL [R1+0xf50], R4 ;  /* 0x000f500401007387 */ /* 0x0081e80000100800 */
[----:B0-----:R-:W3:Y:S01]  /*2d790*/  LDL.LU R4, [R1+0x7e0] ;  /* 0x0007e00001047983 */ /* 0x001ee20000300800 */
[----:B------:R-:W-:-:S05]  /*2d7a0*/  IMAD.MOV.U32 R22, RZ, RZ, 0x7f ;  /* 0x0000007fff167424 */ /* 0x000fca00078e00ff */
[----:B------:R-:W-:Y:S01]  /*2d7b0*/  IADD3 R22, R22, c[0x0][0x180], RZ ;  /* 0x0000600016167a10 */ /* 0x000fe20007ffe0ff */
[----:B---3--:R0:W-:Y:S04]  /*2d7c0*/  STL [R1+0xf54], R4 ;  /* 0x000f540401007387 */ /* 0x0081e80000100800 */
[----:B0-----:R-:W3:Y:S01]  /*2d7d0*/  LDL.LU R4, [R1+0x80c] ;  /* 0x00080c0001047983 */ /* 0x001ee20000300800 */
[----:B------:R-:W-:-:S04]  /*2d7e0*/  SHF.R.S32.HI R23, RZ, 0x1f, R22 ;  /* 0x0000001fff177819 */ /* 0x000fc80000011416 */
[----:B------:R-:W-:-:S04]  /*2d7f0*/  LEA.HI R23, R23, R22, RZ, 0x7 ;  /* 0x0000001617177211 */ /* 0x000fc800078f38ff */
[----:B------:R-:W-:-:S04]  /*2d800*/  SHF.R.S32.HI R23, RZ, 0x7, R23 ;  /* 0x00000007ff177819 */ /* 0x000fc80000011417 */
[----:B------:R-:W-:Y:S01]  /*2d810*/  ISETP.NE.U32.AND P0, PT, R8, R23, PT ;  /* 0x000000170800720c */ /* 0x000fe20003f05070 */
[----:B--2---:R-:W-:Y:S01]  /*2d820*/  IMAD.X R10, R10, 0x1, R0, P1 ;  /* 0x000000010a0a7824 */ /* 0x004fe200008e0600 */
[----:B---3--:R0:W-:Y:S04]  /*2d830*/  STL [R1+0xf58], R4 ;  /* 0x000f580401007387 */ /* 0x0081e80000100800 */
[----:B0-----:R-:W2:Y:S01]  /*2d840*/  LDL.LU R4, [R1+0x7e8] ;  /* 0x0007e80001047983 */ /* 0x001ea20000300800 */
[----:B------:R-:W3:Y:S02]  /*2d850*/  LDL.LU R5, [R1+0x7d8] ;  /* 0x0007d80001057983 */ /* 0x000ee40000300800 */
[----:B------:R-:W4:Y:S02]  /*2d860*/  LDL.LU R6, [R1+0x7fc] ;  /* 0x0007fc0001067983 */ /* 0x000f240000300800 */
[----:B------:R-:W2:Y:S01]  /*2d870*/  LDL.LU R7, [R1+0x7d0] ;  /* 0x0007d00001077983 */ /* 0x000ea20000300800 */
        /* <DEDUP_REMOVED lines=23> */
[----:B------:R0:W-:Y:S02]  /*2d9f0*/  STL [R1+0x814], R10 ;  /* 0x0008140a01007387 */ /* 0x0001e40000100800 */
[----:B0-----:R-:W2:Y:S02]  /*2da00*/  LDL.LU R10, [R1+0xf5c] ;  /* 0x000f5c00010a7983 */ /* 0x001ea40000300800 */
[----:B--2---:R-:W-:-:S05]  /*2da10*/  IADD3 R4, P1, R4, R10, RZ ;  /* 0x0000000a04047210 */ /* 0x004fca0007f3e0ff */
[----:B------:R0:W-:Y:S04]  /*2da20*/  STL [R1+0x7e8], R4 ;  /* 0x0007e80401007387 */ /* 0x0001e80000100800 */
[----:B0-----:R-:W2:Y:S02]  /*2da30*/  LDL.LU R4, [R1+0xf58] ;  /* 0x000f580001047983 */ /* 0x001ea40000300800 */
[----:B--2---:R-:W-:-:S05]  /*2da40*/  IMAD.X R4, R4, 0x1, R0, P2 ;  /* 0x0000000104047824 */ /* 0x004fca00010e0600 */
[----:B------:R0:W-:Y:S04]  /*2da50*/  STL [R1+0x80c], R4 ;  /* 0x00080c0401007387 */ /* 0x0001e80000100800 */
[----:B0-----:R-:W2:Y:S02]  /*2da60*/  LDL.LU R4, [R1+0xf54] ;  /* 0x000f540001047983 */ /* 0x001ea40000300800 */
[----:B--2---:R-:W-:-:S05]  /*2da70*/  IADD3 R4, P2, R4, R10, RZ ;  /* 0x0000000a04047210 */ /* 0x004fca0007f5e0ff */
[----:B------:R0:W-:Y:S04]  /*2da80*/  STL [R1+0x7e0], R4 ;  /* 0x0007e00401007387 */ /* 0x0001e80000100800 */
[----:B0-----:R-:W2:Y:S01]  /*2da90*/  LDL.LU R4, [R1+0xf50] ;  /* 0x000f500001047983 */ /* 0x001ea20000300800 */
[--C-:B----4-:R-:W-:Y:S01]  /*2daa0*/  IMAD.X R6, R6, 0x1, R0.reuse, P4 ;  /* 0x0000000106067824 */ /* 0x110fe200020e0600 */
[-C--:B------:R-:W-:Y:S01]  /*2dab0*/  IADD3 R7, P4, R7, R10.reuse, RZ ;  /* 0x0000000a07077210 */ /* 0x080fe20007f9e0ff */
[--C-:B------:R-:W-:Y:S01]  /*2dac0*/  IMAD.X R26, R26, 0x1, R0.reuse, P5 ;  /* 0x000000011a1a7824 */ /* 0x100fe200028e0600 */
        /* <DEDUP_REMOVED lines=16> */
[----:B------:R-:W-:Y:S01]  /*2dbd0*/  IADD3 R25, P2, R25, R10, RZ ;  /* 0x0000000a19197210 */ /* 0x000fe20007f5e0ff */
[----:B------:R-:W-:-:S02]  /*2dbe0*/  IMAD.X R2, R2, 0x1, R0, P4 ;  /* 0x0000000102027824 */ /* 0x000fc400020e0600 */
[----:B--2---:R-:W-:Y:S01]  /*2dbf0*/  IMAD.X R4, R4, 0x1, R0, P3 ;  /* 0x0000000104047824 */ /* 0x004fe200018e0600 */
[----:B---3--:R-:W-:-:S04]  /*2dc00*/  IADD3 R5, P3, R5, R10, RZ ;  /* 0x0000000a05057210 */ /* 0x008fc80007f7e0ff */
[----:B------:R-:W-:Y:S01]  /*2dc10*/  STL [R1+0x804], R4 ;  /* 0x0008040401007387 */ /* 0x000fe20000100800 */
[----:B------:R-:W-:Y:S02]  /*2dc20*/  STL [R1+0x7d8], R5 ;  /* 0x0007d80501007387 */ /* 0x000fe40000100800 */
[----:B------:R-:W-:Y:S02]  /*2dc30*/  STL [R1+0x7fc], R6 ;  /* 0x0007fc0601007387 */ /* 0x000fe40000100800 */
[----:B------:R-:W-:Y:S01]  /*2dc40*/  STL [R1+0x7d0], R7 ;  /* 0x0007d00701007387 */ /* 0x000fe20000100800 */
[----:B------:R-:W-:Y:S01]  /*2dc50*/  STL [R1+0x7f4], R26 ;  /* 0x0007f41a01007387 */ /* 0x000fe20000100800 */
[----:B------:R-:W-:Y:S02]  /*2dc60*/  STL [R1+0x7c8], R27 ;  /* 0x0007c81b01007387 */ /* 0x000fe40000100800 */
[----:B------:R-:W-:Y:S02]  /*2dc70*/  STL [R1+0x7ec], R20 ;  /* 0x0007ec1401007387 */ /* 0x000fe40000100800 */
[----:B------:R-:W-:Y:S02]  /*2dc80*/  STL [R1+0x7c0], R21 ;  /* 0x0007c01501007387 */ /* 0x000fe40000100800 */
[--C-:B------:R-:W-:Y:S01]  /*2dc90*/  IMAD.X R11, R11, 0x1, R0.reuse, P3 ;  /* 0x000000010b0b7824 */ /* 0x100fe200018e0600 */
[----:B------:R-:W-:Y:S01]  /*2dca0*/  STL [R1+0x7e4], R22 ;  /* 0x0007e41601007387 */ /* 0x000fe20000100800 */
[----:B------:R-:W-:Y:S01]  /*2dcb0*/  IADD3 R15, P3, R15, R10, RZ ;  /* 0x0000000a0f0f7210 */ /* 0x000fe20007f7e0ff */
        /* <DEDUP_REMOVED lines=12> */
[----:B------:R-:W-:-:S02]  /*2dd80*/  IMAD.X R24, R24, 0x1, R0, P3 ;  /* 0x0000000118187824 */ /* 0x000fc400018e0600 */
[----:B------:R-:W-:Y:S01]  /*2dd90*/  STL [R1+0x788], R29 ;  /* 0x0007881d01007387 */ /* 0x000fe20000100800 */
[-C--:B------:R-:W-:Y:S01]  /*2dda0*/  IADD3 R3, P3, R3, R10.reuse, RZ ;  /* 0x0000000a03037210 */ /* 0x080fe20007f7e0ff */
        /* <DEDUP_REMOVED lines=9> */
[----:B0-----:R-:W3:Y:S04]  /*2de40*/  LDL.LU R4, [R1+0x78c] ;  /* 0x00078c0001047983 */ /* 0x001ee80000300800 */
[----:B---3--:R0:W-:Y:S04]  /*2de50*/  STL [R1+0xf44], R4 ;  /* 0x000f440401007387 */ /* 0x0081e80000100800 */
[----:B0-----:R-:W3:Y:S01]  /*2de60*/  LDL.LU R4, [R1+0x768] ;  /* 0x0007680001047983 */ /* 0x001ee20000300800 */
[----:B--2---:R-:W-:-:S03]  /*2de70*/  IADD3 R0, P4, R0, R10, RZ ;  /* 0x0000000a00007210 */ /* 0x004fc60007f9e0ff */
        /* <DEDUP_REMOVED lines=30> */
[----:B--2---:R-:W-:-:S05]  /*2e060*/  IMAD.X R4, R4, 0x1, R0, P5 ;  /* 0x0000000104047824 */ /* 0x004fca00028e0600 */
[----:B------:R0:W-:Y:S04]  /*2e070*/  STL [R1+0x794], R4 ;  /* 0x0007940401007387 */ /* 0x0001e80000100800 */
[----:B0-----:R-:W2:Y:S02]  /*2e080*/  LDL.LU R4, [R1+0xf48] ;  /* 0x000f480001047983 */ /* 0x001ea40000300800 */
[----:B--2---:R-:W-:-:S05]  /*2e090*/  IADD3 R4, P5, R4, R10, RZ ;  /* 0x0000000a04047210 */ /* 0x004fca0007fbe0ff */
[----:B------:R0:W-:Y:S04]  /*2e0a0*/  STL [R1+0x768], R4 ;  /* 0x0007680401007387 */ /* 0x0001e80000100800 */
[----:B0-----:R-:W2:Y:S02]  /*2e0b0*/  LDL.LU R4, [R1+0xf44] ;  /* 0x000f440001047983 */ /* 0x001ea40000300800 */
[----:B--2---:R-:W-:-:S05]  /*2e0c0*/  IMAD.X R4, R4, 0x1, R0, P6 ;  /* 0x0000000104047824 */ /* 0x004fca00030e0600 */
[----:B------:R0:W-:Y:S04]  /*2e0d0*/  STL [R1+0x78c], R4 ;  /* 0x00078c0401007387 */ /* 0x0001e80000100800 */
[----:B0-----:R-:W2:Y:S01]  /*2e0e0*/  LDL.LU R4, [R1+0xf40] ;  /* 0x000f400001047983 */ /* 0x001ea20000300800 */
[--C-:B---3--:R-:W-:Y:S01]  /*2e0f0*/  IMAD.X R5, R5, 0x1, R0.reuse, P1 ;  /* 0x0000000105057824 */ /* 0x108fe200008e0600 */
[-C--:B----4-:R-:W-:Y:S01]  /*2e100*/  IADD3 R6, P1, R6, R10.reuse, RZ ;  /* 0x0000000a06067210 */ /* 0x090fe20007f3e0ff */
        /* <DEDUP_REMOVED lines=18> */
[----:B------:R-:W-:Y:S01]  /*2e230*/  IMAD.X R3, R3, 0x1, R0, P1 ;  /* 0x0000000103037824 */ /* 0x000fe200008e0600 */
[----:B------:R-:W-:-:S02]  /*2e240*/  IADD3 R2, P1, R2, R10, RZ ;  /* 0x0000000a02027210 */ /* 0x000fc40007f3e0ff */
[----:B--2---:R-:W-:-:S05]  /*2e250*/  IADD3 R4, P6, R4, R10, RZ ;  /* 0x0000000a04047210 */ /* 0x004fca0007fde0ff */
[----:B------:R-:W-:Y:S01]  /*2e260*/  STL [R1+0x760], R4 ;  /* 0x0007600401007387 */ /* 0x000fe20000100800 */
[----:B------:R-:W-:Y:S02]  /*2e270*/  STL [R1+0x784], R5 ;  /* 0x0007840501007387 */ /* 0x000fe40000100800 */
[----:B------:R-:W-:Y:S02]  /*2e280*/  STL [R1+0x758], R6 ;  /* 0x0007580601007387 */ /* 0x000fe40000100800 */
[----:B------:R-:W-:Y:S01]  /*2e290*/  STL [R1+0x77c], R7 ;  /* 0x00077c0701007387 */ /* 0x000fe20000100800 */
[----:B------:R-:W-:Y:S01]  /*2e2a0*/  STL [R1+0x750], R26 ;  /* 0x0007501a01007387 */ /* 0x000fe20000100800 */
        /* <DEDUP_REMOVED lines=16> */
[----:B------:R-:W-:-:S02]  /*2e3b0*/  IMAD.X R25, R25, 0x1, R0, P6 ;  /* 0x0000000119197824 */ /* 0x000fc400030e0600 */
[----:B------:R-:W-:Y:S02]  /*2e3c0*/  STL [R1+0x73c], R12 ;  /* 0x00073c0c01007387 */ /* 0x000fe40000100800 */
[----:B------:R-:W-:Y:S01]  /*2e3d0*/  STL [R1+0x710], R16 ;  /* 0x0007101001007387 */ /* 0x000fe20000100800 */
[----:B------:R-:W-:Y:S01]  /*2e3e0*/  IADD3 R24, P6, R24, R10, RZ ;  /* 0x0000000a18187210 */ /* 0x000fe20007fde0ff */
[----:B------:R-:W-:Y:S01]  /*2e3f0*/  STL [R1+0x734], R29 ;  /* 0x0007341d01007387 */ /* 0x000fe20000100800 */
[----:B------:R-:W-:Y:S02]  /*2e400*/  STL [R1+0x708], R28 ;  /* 0x0007081c01007387 */ /* 0x000fe40000100800 */
[----:B------:R-:W-:Y:S02]  /*2e410*/  STL [R1+0x72c], R25 ;  /* 0x00072c1901007387 */ /* 0x000fe40000100800 */
[----:B------:R0:W-:Y:S01]  /*2e420*/  STL [R1+0xf3c], R10 ;  /* 0x000f3c0a01007387 */ /* 0x0001e20000100800 */
[----:B------:R-:W-:Y:S04]  /*2e430*/  STL [R1+0x700], R24 ;  /* 0x0007001801007387 */ /* 0x000fe80000100800 */
        /* <DEDUP_REMOVED lines=8> */
[----:B--2---:R-:W-:-:S03]  /*2e4c0*/  IMAD.X R10, R10, 0x1, R0, P2 ;  /* 0x000000010a0a7824 */ /* 0x004fc600010e0600 */
        /* <DEDUP_REMOVED lines=531> */
[----:B------:R0:W-:Y:S02]  /*30600*/  STL [R1+0x488], R2 ;  /* 0x0004880201007387 */ /* 0x0001e40000100800 */
[----:B0-----:R-:W3:Y:S01]  /*30610*/  LDL.LU R2, [R1+0xbcc] ;  /* 0x000bcc0001027983 */ /* 0x001ee20000300800 */
        /* <DEDUP_REMOVED lines=19> */
[--C-:B------:R-:W-:Y:S01]  /*30750*/  IMAD.X R15, R15, 0x1, R0.reuse, P4 ;  /* 0x000000010f0f7824 */ /* 0x100fe200020e0600 */
[----:B------:R-:W-:Y:S01]  /*30760*/  IADD3 R19, P4, R19, UR8, RZ ;  /* 0x0000000813137c10 */ /* 0x000fe2000ff9e0ff */
[--C-:B------:R-:W-:Y:S01]  /*30770*/  IMAD.X R14, R14, 0x1, R0.reuse, P5 ;  /* 0x000000010e0e7824 */ /* 0x100fe200028e0600 */
[----:B------:R-:W-:Y:S01]  /*30780*/  IADD3 R18, P5, R18, UR8, RZ ;  /* 0x0000000812127c10 */ /* 0x000fe2000ffbe0ff */
[--C-:B------:R-:W-:Y:S01]  /*30790*/  IMAD.X R13, R13, 0x1, R0.reuse, P6 ;  /* 0x000000010d0d7824 */ /* 0x100fe200030e0600 */
[----:B------:R-:W-:Y:S01]  /*307a0*/  IADD3 R17, P6, R17, UR8, RZ ;  /* 0x0000000811117c10 */ /* 0x000fe2000ffde0ff */
[--C-:B------:R-:W-:Y:S01]  /*307b0*/  IMAD.X R12, R12, 0x1, R0.reuse, P1 ;  /* 0x000000010c0c7824 */ /* 0x100fe200008e0600 */
[----:B------:R-:W-:Y:S01]  /*307c0*/  IADD3 R16, P1, R16, UR8, RZ ;  /* 0x0000000810107c10 */ /* 0x000fe2000ff3e0ff */
[----:B------:R-:W-:Y:S01]  /*307d0*/  IMAD.X R29, R29, 0x1, R0, P2 ;  /* 0x000000011d1d7824 */ /* 0x000fe200010e0600 */
[----:B------:R-:W-:-:S02]  /*307e0*/  IADD3 R28, P2, R28, UR8, RZ ;  /* 0x000000081c1c7c10 */ /* 0x000fc4000ff5e0ff */
        /* <DEDUP_REMOVED lines=25> */
[----:B------:R0:W-:Y:S01]  /*30980*/  STL [R1+0xea0], R0 ;  /* 0x000ea00001007387 */ /* 0x0001e20000100800 */
[----:B------:R-:W-:Y:S02]  /*30990*/  STL [R1+0x44c], R29 ;  /* 0x00044c1d01007387 */ /* 0x000fe40000100800 */
[----:B------:R-:W-:Y:S02]  /*309a0*/  STL [R1+0xbd4], R28 ;  /* 0x000bd41c01007387 */ /* 0x000fe40000100800 */
[----:B------:R-:W-:Y:S01]  /*309b0*/  STL [R1+0x444], R25 ;  /* 0x0004441901007387 */ /* 0x000fe20000100800 */
[----:B0-----:R-:W2:Y:S01]  /*309c0*/  LDL.LU R0, [R1+0x84c] ;  /* 0x00084c0001007983 */ /* 0x001ea20000300800 */
[----:B------:R-:W-:Y:S02]  /*309d0*/  IADD3 R24, P3, R24, UR8, RZ ;  /* 0x0000000818187c10 */ /* 0x000fe4000ff7e0ff */
[----:B------:R-:W-:-:S03]  /*309e0*/  IADD3.X R3, R3, UR5, RZ, P4, !PT ;  /* 0x0000000503037c10 */ /* 0x000fc6000a7fe4ff */
[----:B------:R-:W-:Y:S04]  /*309f0*/  STL [R1+0xbd0], R24 ;  /* 0x000bd01801007387 */ /* 0x000fe80000100800 */
[----:B--2---:R0:W-:Y:S01]  /*30a00*/  STL [R1+0xedc], R0 ;  /* 0x000edc0001007387 */ /* 0x0041e20000100800 */
[----:B------:R-:W-:Y:S03]  /*30a10*/  STL [R1+0x854], R3 ;  /* 0x0008540301007387 */ /* 0x000fe60000100800 */
[----:B0-----:R-:W2:Y:S01]  /*30a20*/  LDL.LU R0, [R1+0xbc8] ;  /* 0x000bc80001007983 */ /* 0x001ea20000300800 */
[----:B------:R-:W-:-:S05]  /*30a30*/  IADD3 R2, P4, R2, UR8, RZ ;  /* 0x0000000802027c10 */ /* 0x000fca000ff9e0ff */
[----:B------:R-:W-:Y:S04]  /*30a40*/  STL [R1+0xbcc], R2 ;  /* 0x000bcc0201007387 */ /* 0x000fe80000100800 */
[----:B--2---:R0:W-:Y:S04]  /*30a50*/  STL [R1+0xee0], R0 ;  /* 0x000ee00001007387 */ /* 0x0041e80000100800 */
        /* <DEDUP_REMOVED lines=29> */
[----:B--2---:R-:W-:-:S05]  /*30c30*/  IADD3.X R0, R0, UR5, RZ, P5, !PT ;  /* 0x0000000500007c10 */ /* 0x004fca000affe4ff */
[----:B------:R0:W-:Y:S04]  /*30c40*/  STL [R1+0x440], R0 ;  /* 0x0004400001007387 */ /* 0x0001e80000100800 */
[----:B0-----:R-:W2:Y:S02]  /*30c50*/  LDL.LU R0, [R1+0xee0] ;  /* 0x000ee00001007983 */ /* 0x001ea40000300800 */
[----:B--2---:R-:W-:-:S05]  /*30c60*/  IADD3 R0, P5, R0, UR8, RZ ;  /* 0x0000000800007c10 */ /* 0x004fca000ffbe0ff */
[----:B------:R0:W-:Y:S04]  /*30c70*/  STL [R1+0xbc8], R0 ;  /* 0x000bc80001007387 */ /* 0x0001e80000100800 */
[----:B0-----:R-:W2:Y:S01]  /*30c80*/  LDL.LU R0, [R1+0xedc] ;  /* 0x000edc0001007983 */ /* 0x001ea20000300800 */
[----:B----4-:R-:W-:Y:S01]  /*30c90*/  IADD3.X R5, R5, UR5, RZ, P1, !PT ;  /* 0x0000000505057c10 */ /* 0x010fe20008ffe4ff */
[----:B---3--:R-:W-:Y:S01]  /*30ca0*/  IADD3 R6, P1, R6, UR8, RZ ;  /* 0x0000000806067c10 */ /* 0x008fe2000ff3e0ff */
[----:B------:R-:W-:Y:S01]  /*30cb0*/  IADD3.X R7, R7, UR5, RZ, P2, !PT ;  /* 0x0000000507077c10 */ /* 0x000fe200097fe4ff */
[----:B------:R-:W-:Y:S01]  /*30cc0*/  IADD3 R26, P2, R26, UR8, RZ ;  /* 0x000000081a1a7c10 */ /* 0x000fe2000ff5e0ff */
        /* <DEDUP_REMOVED lines=16> */
[----:B--2---:R-:W-:Y:S01]  /*30dd0*/  IADD3.X R0, R0, UR5, RZ, P6, !PT ;  /* 0x0000000500007c10 */ /* 0x004fe2000b7fe4ff */
[----:B------:R-:W-:-:S04]  /*30de0*/  IADD3 R4, P6, R4, UR8, RZ ;  /* 0x0000000804047c10 */ /* 0x000fc8000ffde0ff */
[----:B------:R0:W-:Y:S01]  /*30df0*/  STL [R1+0x84c], R0 ;  /* 0x00084c0001007387 */ /* 0x0001e20000100800 */
[----:B------:R-:W-:Y:S02]  /*30e00*/  STL [R1+0xbc0], R4 ;  /* 0x000bc00401007387 */ /* 0x000fe40000100800 */
[----:B------:R-:W-:Y:S02]  /*30e10*/  STL [R1+0x848], R5 ;  /* 0x0008480501007387 */ /* 0x000fe40000100800 */
[----:B------:R-:W-:Y:S01]  /*30e20*/  STL [R1+0xbb8], R6 ;  /* 0x000bb80601007387 */ /* 0x000fe20000100800 */
[----:B------:R-:W-:Y:S01]  /*30e30*/  STL [R1+0x844], R7 ;  /* 0x0008440701007387 */ /* 0x000fe20000100800 */
[----:B------:R-:W-:Y:S02]  /*30e40*/  STL [R1+0xbb0], R26 ;  /* 0x000bb01a01007387 */ /* 0x000fe40000100800 */
[----:B------:R-:W-:Y:S02]  /*30e50*/  STL [R1+0x840], R27 ;  /* 0x0008401b01007387 */ /* 0x000fe40000100800 */
[----:B------:R-:W-:Y:S01]  /*30e60*/  STL [R1+0xba8], R20 ;  /* 0x000ba81401007387 */ /* 0x000fe20000100800 */
[----:B------:R-:W-:Y:S01]  /*30e70*/  IADD3.X R9, R9, UR5, RZ, P6, !PT ;  /* 0x0000000509097c10 */ /* 0x000fe2000b7fe4ff */
[----:B------:R-:W-:Y:S01]  /*30e80*/  STL [R1+0x83c], R21 ;  /* 0x00083c1501007387 */ /* 0x000fe20000100800 */
[----:B------:R-:W-:Y:S01]  /*30e90*/  IADD3 R10, P6, R10, UR8, RZ ;  /* 0x000000080a0a7c10 */ /* 0x000fe2000ffde0ff */
        /* <DEDUP_REMOVED lines=11> */
[----:B------:R-:W-:Y:S01]  /*30f50*/  IADD3.X R28, R28, UR5, RZ, P6, !PT ;  /* 0x000000051c1c7c10 */ /* 0x000fe2000b7fe4ff */
[----:B------:R-:W-:Y:S01]  /*30f60*/  STL [R1+0xb9c], R17 ;  /* 0x000b9c1101007387 */ /* 0x000fe20000100800 */
[----:B------:R-:W-:Y:S01]  /*30f70*/  IADD3 R25, P6, R25, UR8, RZ ;  /* 0x0000000819197c10 */ /* 0x000fe2000ffde0ff */
[----:B------:R-:W-:Y:S01]  /*30f80*/  STL [R1+0xb70], R12 ;  /* 0x000b700c01007387 */ /* 0x000fe20000100800 */
[----:B------:R-:W-:Y:S02]  /*30f90*/  STL [R1+0xb94], R16 ;  /* 0x000b941001007387 */ /* 0x000fe40000100800 */
[----:B------:R-:W-:Y:S02]  /*30fa0*/  STL [R1+0xb68], R29 ;  /* 0x000b681d01007387 */ /* 0x000fe40000100800 */
[----:B------:R-:W-:Y:S01]  /*30fb0*/  STL [R1+0xb8c], R28 ;  /* 0x000b8c1c01007387 */ /* 0x000fe20000100800 */
[----:B------:R-:W-:Y:S01]  /*30fc0*/  STL [R1+0xb60], R25 ;  /* 0x000b601901007387 */ /* 0x000fe20000100800 */
[----:B0-----:R-:W2:Y:S01]  /*30fd0*/  LDL.LU R0, [R1+0xb48] ;  /* 0x000b480001007983 */ /* 0x001ea20000300800 */
[----:B------:R-:W-:Y:S01]  /*30fe0*/  IADD3.X R24, R24, UR5, RZ, P1, !PT ;  /* 0x0000000518187c10 */ /* 0x000fe20008ffe4ff */
[----:B------:R-:W-:-:S04]  /*30ff0*/  IADD3 R3, P1, R3, UR8, RZ ;  /* 0x0000000803037c10 */ /* 0x000fc8000ff3e0ff */
[----:B------:R-:W-:Y:S04]  /*31000*/  STL [R1+0xb84], R24 ;  /* 0x000b841801007387 */ /* 0x000fe80000100800 */
[----:B--2---:R0:W-:Y:S01]  /*31010*/  STL [R1+0xed4], R0 ;  /* 0x000ed40001007387 */ /* 0x0041e20000100800 */
[----:B------:R-:W-:Y:S03]  /*31020*/  STL [R1+0xb58], R3 ;  /* 0x000b580301007387 */ /* 0x000fe60000100800 */
[----:B0-----:R-:W2:Y:S01]  /*31030*/  LDL.LU R0, [R1+0xb74] ;  /* 0x000b740001007983 */ /* 0x001ea20000300800 */
[----:B------:R-:W-:-:S05]  /*31040*/  IADD3.X R2, R2, UR5, RZ, P2, !PT ;  /* 0x0000000502027c10 */ /* 0x000fca00097fe4ff */
        /* <DEDUP_REMOVED lines=31> */
[----:B--2---:R-:W-:-:S05]  /*31240*/  IADD3 R0, P2, R0, UR8, RZ ;  /* 0x0000000800007c10 */ /* 0x004fca000ff5e0ff */
[----:B------:R0:W-:Y:S04]  /*31250*/  STL [R1+0xb50], R0 ;  /* 0x000b500001007387 */ /* 0x0001e80000100800 */
[----:B0-----:R-:W2:Y:S02]  /*31260*/  LDL.LU R0, [R1+0xed8] ;  /* 0x000ed80001007983 */ /* 0x001ea40000300800 */
[----:B--2---:R-:W-:-:S05]  /*31270*/  IADD3.X R0, R0, UR5, RZ, P3, !PT ;  /* 0x0000000500007c10 */ /* 0x004fca0009ffe4ff */
[----:B------:R0:W-:Y:S04]  /*31280*/  STL [R1+0xb74], R0 ;  /* 0x000b740001007387 */ /* 0x0001e80000100800 */
[----:B0-----:R-:W2:Y:S01]  /*31290*/  LDL.LU R0, [R1+0xed4] ;  /* 0x000ed40001007983 */ /* 0x001ea20000300800 */
[----:B---3--:R-:W-:Y:S01]  /*312a0*/  IADD3.X R4, R4, UR5, RZ, P4, !PT ;  /* 0x0000000504047c10 */ /* 0x008fe2000a7fe4ff */
[----:B----4-:R-:W-:Y:S01]  /*312b0*/  IADD3 R5, P4, R5, UR8, RZ ;  /* 0x0000000805057c10 */ /* 0x010fe2000ff9e0ff */
        /* <DEDUP_REMOVED lines=18> */
[----:B------:R-:W-:-:S02]  /*313e0*/  IADD3.X R25, R25, UR5, RZ, P4, !PT ;  /* 0x0000000519197c10 */ /* 0x000fc4000a7fe4ff */
[----:B--2---:R-:W-:-:S05]  /*313f0*/  IADD3 R0, P3, R0, UR8, RZ ;  /* 0x0000000800007c10 */ /* 0x004fca000ff7e0ff */
[----:B------:R0:W-:Y:S01]  /*31400*/  STL [R1+0xb48], R0 ;  /* 0x000b480001007387 */ /* 0x0001e20000100800 */
[----:B------:R-:W-:Y:S02]  /*31410*/  STL [R1+0xb6c], R4 ;  /* 0x000b6c0401007387 */ /* 0x000fe40000100800 */
[----:B------:R-:W-:Y:S02]  /*31420*/  STL [R1+0xb40], R5 ;  /* 0x000b400501007387 */ /* 0x000fe40000100800 */
[----:B------:R-:W-:Y:S01]  /*31430*/  STL [R1+0xb64], R6 ;  /* 0x000b640601007387 */ /* 0x000fe20000100800 */
[----:B------:R-:W-:Y:S01]  /*31440*/  STL [R1+0xb38], R7 ;  /* 0x000b380701007387 */ /* 0x000fe20000100800 */
        /* <DEDUP_REMOVED lines=24> */
[----:B------:R-:W-:Y:S02]  /*315d0*/  STL [R1+0xb0c], R25 ;  /* 0x000b0c1901007387 */ /* 0x000fe40000100800 */
[----:B0-----:R-:W2:Y:S01]  /*315e0*/  LDL.LU R0, [R1+0xaf4] ;  /* 0x000af40001007983 */ /* 0x001ea20000300800 */
[----:B------:R-:W-:-:S02]  /*315f0*/  IADD3 R24, P4, R24, UR8, RZ ;  /* 0x0000000818187c10 */ /* 0x000fc4000ff9e0ff */
        /* <DEDUP_REMOVED lines=549> */
[----:B------:R-:W-:Y:S02]  /*33850*/  IADD3.X R8, R8, UR5, RZ, P2, !PT ;  /* 0x0000000508087c10 */ /* 0x000fe400097fe4ff */
[----:B------:R-:W-:Y:S02]  /*33860*/  IADD3.X R9, R9, UR5, RZ, P3, !PT ;  /* 0x0000000509097c10 */ /* 0x000fe40009ffe4ff */
[----:B------:R-:W-:Y:S02]  /*33870*/  IADD3.X R11, R11, UR5, RZ, P5, !PT ;  /* 0x000000050b0b7c10 */ /* 0x000fe4000affe4ff */
[----:B------:R-:W-:Y:S02]  /*33880*/  IADD3.X R10, R10, UR5, RZ, P4, !PT ;  /* 0x000000050a0a7c10 */ /* 0x000fe4000a7fe4ff */
[----:B--2---:R-:W-:-:S05]  /*33890*/  IADD3 R0, P6, R0, UR8, RZ ;  /* 0x0000000800007c10 */ /* 0x004fca000ffde0ff */
[----:B------:R0:W-:Y:S04]  /*338a0*/  STL [R1+0xbf8], R0 ;  /* 0x000bf80001007387 */ /* 0x0001e80000100800 */
[----:B0-----:R0:W5:Y:S01]  /*338b0*/  LDL.LU R0, [R1+0xea0] ;  /* 0x000ea00001007983 */ /* 0x0011620000300800 */
[----:B------:R1:W-:Y:S03]  /*338c0*/  STL [R1+0x884], R5 ;  /* 0x0008840501007387 */ /* 0x0003e60000100800 */
[----:B-1----:R0:W5:Y:S01]  /*338d0*/  LDL.LU R5, [R1+0xe9c] ;  /* 0x000e9c0001057983 */ /* 0x0021620000300800 */
[----:B------:R1:W-:Y:S03]  /*338e0*/  STL [R1+0xc00], R4 ;  /* 0x000c000401007387 */ /* 0x0003e60000100800 */
[----:B-1----:R0:W5:Y:S01]  /*338f0*/  LDL.LU R4, [R1+0xe98] ;  /* 0x000e980001047983 */ /* 0x0021620000300800 */
[----:B------:R1:W-:Y:S03]  /*33900*/  STL [R1+0x87c], R19 ;  /* 0x00087c1301007387 */ /* 0x0003e60000100800 */
[----:B-1----:R0:W5:Y:S01]  /*33910*/  LDL.LU R19, [R1+0xe94] ;  /* 0x000e940001137983 */ /* 0x0021620000300800 */
[----:B------:R1:W-:Y:S01]  /*33920*/  STL [R1+0xc08], R15 ;  /* 0x000c080f01007387 */ /* 0x0003e20000100800 */
[----:B------:R-:W-:-:S02]  /*33930*/  IADD3.X R28, R28, UR5, RZ, P6, !PT ;  /* 0x000000051c1c7c10 */ /* 0x000fc4000b7fe4ff */
[----:B-1----:R0:W5:Y:S01]  /*33940*/  LDL.LU R15, [R1+0xe90] ;  /* 0x000e9000010f7983 */ /* 0x0021620000300800 */
[----:B------:R1:W-:Y:S01]  /*33950*/  STL [R1+0x874], R18 ;  /* 0x0008741201007387 */ /* 0x0003e20000100800 */
[----:B------:R-:W-:Y:S02]  /*33960*/  IADD3 R29, P6, R29, UR8, RZ ;  /* 0x000000081d1d7c10 */ /* 0x000fe4000ffde0ff */
[----:B-1----:R0:W5:Y:S01]  /*33970*/  LDL.LU R18, [R1+0xe8c] ;  /* 0x000e8c0001127983 */ /* 0x0021620000300800 */
[----:B------:R1:W-:Y:S03]  /*33980*/  STL [R1+0xc10], R14 ;  /* 0x000c100e01007387 */ /* 0x0003e60000100800 */
        /* <DEDUP_REMOVED lines=16> */
[----:B------:R1:W-:Y:S03]  /*33a90*/  STL [R1+0xc2c], R25 ;  /* 0x000c2c1901007387 */ /* 0x0003e60000100800 */
[----:B-1----:R0:W5:Y:S01]  /*33aa0*/  LDL.LU R25, [R1+0xe68] ;  /* 0x000e680001197983 */ /* 0x0021620000300800 */
[----:B------:R1:W-:Y:S03]  /*33ab0*/  STL [R1+0x860], R2 ;  /* 0x0008600201007387 */ /* 0x0003e60000100800 */
[----:B-1----:R0:W5:Y:S01]  /*33ac0*/  LDL.LU R2, [R1+0xe64] ;  /* 0x000e640001027983 */ /* 0x0021620000300800 */
[----:B------:R1:W-:Y:S03]  /*33ad0*/  STL [R1+0xc28], R3 ;  /* 0x000c280301007387 */ /* 0x0003e60000100800 */
[----:B-1----:R0:W5:Y:S01]  /*33ae0*/  LDL.LU R3, [R1+0xe60] ;  /* 0x000e600001037983 */ /* 0x0021620000300800 */
[----:B------:R0:W-:Y:S02]  /*33af0*/  STL [R1+0x85c], R6 ;  /* 0x00085c0601007387 */ /* 0x0001e40000100800 */
[----:B------:R0:W-:Y:S02]  /*33b00*/  STL [R1+0xc24], R7 ;  /* 0x000c240701007387 */ /* 0x0001e40000100800 */
[----:B------:R0:W-:Y:S01]  /*33b10*/  STL [R1+0x858], R26 ;  /* 0x0008581a01007387 */ /* 0x0001e20000100800 */
[----:B------:R0:W-:Y:S01]  /*33b20*/  STL [R1+0xc20], R27 ;  /* 0x000c201b01007387 */ /* 0x0001e20000100800 */
        /* <DEDUP_REMOVED lines=8> */
[----:B------:R-:W-:Y:S01]  /*33bb0*/  @!P0 CALL.REL.NOINC `(.L_x_2) ;  /* 0x0000001000008944 */ /* 0x000fe20003c00000 */
[----:B------:R-:W-:Y:S05]  /*33bc0*/  BRA `(.L_x_3) ;  /* 0xfffdf8f000007947 */ /* 0x000fea000383ffff */
.L_x_2:
[----:B-----5:R-:W2:Y:S04]  /*33bd0*/  LDL.LU R0, [R1+0x230] ;  /* 0x0002300001007983 */ /* 0x020ea80000300800 */
[----:B--2---:R1:W-:Y:S04]  /*33be0*/  STL [R1+0xefc], R0 ;  /* 0x000efc0001007387 */ /* 0x0043e80000100800 */
[----:B-1----:R-:W2:Y:S04]  /*33bf0*/  LDL.LU R0, [R1+0x1d4] ;  /* 0x0001d40001007983 */ /* 0x002ea80000300800 */
        /* <DEDUP_REMOVED lines=28> */
[----:B--2---:R1:W-:Y:S02]  /*33dc0*/  STL [R1+0xf70], R0 ;  /* 0x000f700001007387 */ /* 0x0043e40000100800 */
[----:B-1----:R-:W-:-:S02]  /*33dd0*/  IMAD.MOV.U32 R0, RZ, RZ, R4 ;  /* 0x000000ffff007224 */ /* 0x002fc400078e0004 */
[----:B------:R-:W2:Y:S04]  /*33de0*/  LDL.LU R4, [R1+0x204] ;  /* 0x0002040001047983 */ /* 0x000ea80000300800 */
        /* <DEDUP_REMOVED lines=31> */
[----:B0-----:R-:W3:Y:S04]  /*33fe0*/  LDL.LU R6, [R1+0x1fc] ;  /* 0x0001fc0001067983 */ /* 0x001ee80000300800 */
[----:B------:R-:W3:Y:S04]  /*33ff0*/  LDL.LU R7, [R1+0x1f8] ;  /* 0x0001f80001077983 */ /* 0x000ee80000300800 */
[----:B------:R-:W4:Y:S04]  /*34000*/  LDL.LU R26, [R1+0x28c] ;  /* 0x00028c00011a7983 */ /* 0x000f280000300800 */
[----:B------:R-:W4:Y:S04]  /*34010*/  LDL.LU R27, [R1+0x288] ;  /* 0x00028800011b7983 */ /* 0x000f280000300800 */
        /* <DEDUP_REMOVED lines=22> */
[----:B------:R0:W-:Y:S01]  /*34180*/  STL [R1+0xe78], R16 ;  /* 0x000e781001007387 */ /* 0x0001e20000100800 */
[----:B------:R-:W-:-:S03]  /*34190*/  F2FP.PACK_AB R0, R4, R0 ;  /* 0x000000000400723e */ /* 0x000fc600000000ff */
        /* <DEDUP_REMOVED lines=13> */
[----:B------:R-:W2:Y:S04]  /*34270*/  LDL.LU R4, [R1+0xf74] ;  /* 0x000f740001047983 */ /* 0x000ea80000300800 */
[----:B------:R0:W-:Y:S04]  /*34280*/  STL [R1+0x9c], R0 ;  /* 0x00009c0001007387 */ /* 0x0001e80000100800 */
[----:B0-----:R-:W2:Y:S02]  /*34290*/  LDL.LU R0, [R1+0xf70] ;  /* 0x000f700001007983 */ /* 0x001ea40000300800 */
[----:B--2---:R-:W-:-:S02]  /*342a0*/  F2FP.PACK_AB R0, R4, R0 ;  /* 0x000000000400723e */ /* 0x004fc400000000ff */
        /* <DEDUP_REMOVED lines=54> */
[----:B0-----:R-:W2:Y:S01]  /*34610*/  LDL.LU R0, [R1+0xf00] ;  /* 0x000f000001007983 */ /* 0x001ea20000300800 */
[----:B------:R-:W-:Y:S02]  /*34620*/  F2FP.PACK_AB R2, R2, R24 ;  /* 0x000000180202723e */ /* 0x000fe400000000ff */
[----:B------:R-:W-:-:S02]  /*34630*/  F2FP.PACK_AB R24, R25, R29 ;  /* 0x0000001d1918723e */ /* 0x000fc400000000ff */
[----:B--2---:R-:W-:Y:S02]  /*34640*/  F2FP.PACK_AB R3, R0, R3 ;  /* 0x000000030003723e */ /* 0x004fe400000000ff */
[----:B------:R-:W2:Y:S01]  /*34650*/  LDL.LU R0, [R1+0xefc] ;  /* 0x000efc0001007983 */ /* 0x000ea20000300800 */
[----:B------:R-:W-:-:S03]  /*34660*/  F2FP.PACK_AB R12, R19, R12 ;  /* 0x0000000c130c723e */ /* 0x000fc600000000ff */
[----:B------:R0:W-:Y:S04]  /*34670*/  STL [R1+0x60], R3 ;  /* 0x0000600301007387 */ /* 0x0001e80000100800 */
[----:B------:R1:W-:Y:S04]  /*34680*/  STL [R1+0x5c], R2 ;  /* 0x00005c0201007387 */ /* 0x0003e80000100800 */
[----:B------:R-:W-:Y:S01]  /*34690*/  STL [R1+0x58], R24 ;  /* 0x0000581801007387 */ /* 0x000fe20000100800 */
[----:B0-----:R-:W-:Y:S02]  /*346a0*/  F2FP.PACK_AB R3, R28, R16 ;  /* 0x000000101c03723e */ /* 0x001fe400000000ff */
[----:B-1----:R-:W-:-:S03]  /*346b0*/  F2FP.PACK_AB R2, R17, R18 ;  /* 0x000000121102723e */ /* 0x002fc600000000ff */
[----:B------:R0:W-:Y:S04]  /*346c0*/  STL [R1+0x54], R3 ;  /* 0x0000540301007387 */ /* 0x0001e80000100800 */
[----:B------:R-:W-:Y:S04]  /*346d0*/  STL [R1+0x50], R2 ;  /* 0x0000500201007387 */ /* 0x000fe80000100800 */
[----:B------:R-:W-:Y:S01]  /*346e0*/  STL [R1+0x4c], R12 ;  /* 0x00004c0c01007387 */ /* 0x000fe20000100800 */
[----:B0-----:R-:W-:-:S05]  /*346f0*/  F2FP.PACK_AB R3, R13, R14 ;  /* 0x0000000e0d03723e */ /* 0x001fca00000000ff */
[----:B------:R3:W-:Y:S02]  /*34700*/  STL [R1+0x48], R3 ;  /* 0x0000480301007387 */ /* 0x0007e40000100800 */
[----:B---3--:R-:W-:Y:S02]  /*34710*/  F2FP.PACK_AB R3, R6, R7 ;  /* 0x000000070603723e */ /* 0x008fe400000000ff */
[----:B--2---:R-:W-:Y:S02]  /*34720*/  F2FP.PACK_AB R2, R15, R0 ;  /* 0x000000000f02723e */ /* 0x004fe400000000ff */
[----:B------:R-:W-:-:S03]  /*34730*/  F2FP.PACK_AB R0, R4, R5 ;  /* 0x000000050400723e */ /* 0x000fc600000000ff */
[----:B------:R4:W-:Y:S04]  /*34740*/  STL [R1+0x44], R2 ;  /* 0x0000440201007387 */ /* 0x0009e80000100800 */
[----:B------:R0:W-:Y:S04]  /*34750*/  STL [R1+0x40], R0 ;  /* 0x0000400001007387 */ /* 0x0001e80000100800 */
[----:B------:R1:W-:Y:S01]  /*34760*/  STL [R1+0x3c], R3 ;  /* 0x00003c0301007387 */ /* 0x0003e20000100800 */
[----:B----4-:R-:W-:Y:S02]  /*34770*/  F2FP.PACK_AB R2, R26, R27 ;  /* 0x0000001b1a02723e */ /* 0x010fe400000000ff */
[----:B0-----:R-:W-:-:S03]  /*34780*/  F2FP.PACK_AB R0, R20, R21 ;  /* 0x000000151400723e */ /* 0x001fc600000000ff */
[----:B------:R0:W-:Y:S01]  /*34790*/  STL [R1+0x38], R2 ;  /* 0x0000380201007387 */ /* 0x0001e20000100800 */
[----:B-1----:R-:W-:-:S03]  /*347a0*/  F2FP.PACK_AB R3, R22, R23 ;  /* 0x000000171603723e */ /* 0x002fc600000000ff */
[----:B------:R1:W-:Y:S04]  /*347b0*/  STL [R1+0x34], R0 ;  /* 0x0000340001007387 */ /* 0x0003e80000100800 */
[----:B------:R-:W-:Y:S01]  /*347c0*/  STL [R1+0x30], R3 ;  /* 0x0000300301007387 */ /* 0x000fe20000100800 */
[----:B0-----:R-:W-:-:S03]  /*347d0*/  F2FP.PACK_AB R2, R8, R9 ;  /* 0x000000090802723e */ /* 0x001fc600000000ff */
[----:B------:R-:W2:Y:S01]  /*347e0*/  LDL.LU R7, [R1+0x1e8] ;  /* 0x0001e80001077983 */ /* 0x000ea20000300800 */
[----:B-1----:R-:W-:-:S03]  /*347f0*/  F2FP.PACK_AB R0, R10, R11 ;  /* 0x0000000b0a00723e */ /* 0x002fc600000000ff */
        /* <DEDUP_REMOVED lines=22> */
[----:B------:R-:W3:Y:S04]  /*34960*/  LDL.LU R6, [R1+0x2c8] ;  /* 0x0002c80001067983 */ /* 0x000ee80000300800 */
[----:B---3--:R0:W-:Y:S04]  /*34970*/  STL [R1+0xea8], R6 ;  /* 0x000ea80601007387 */ /* 0x0081e80000100800 */
[----:B0-----:R-:W3:Y:S04]  /*34980*/  LDL.LU R6, [R1+0x1ec] ;  /* 0x0001ec0001067983 */ /* 0x001ee80000300800 */
        /* <DEDUP_REMOVED lines=19> */
[----:B0-----:R-:W2:Y:S04]  /*34ac0*/  LDL.LU R6, [R1+0x244] ;  /* 0x0002440001067983 */ /* 0x001ea80000300800 */
[----:B------:R-:W3:Y:S04]  /*34ad0*/  LDL.LU R5, [R1+0x2d8] ;  /* 0x0002d80001057983 */ /* 0x000ee80000300800 */
[----:B---3--:R0:W-:Y:S04]  /*34ae0*/  STL [R1+0xea4], R5 ;  /* 0x000ea40501007387 */ /* 0x0081e80000100800 */
[----:B0-----:R-:W3:Y:S04]  /*34af0*/  LDL.LU R5, [R1+0x2cc] ;  /* 0x0002cc0001057983 */ /* 0x001ee80000300800 */
[----:B------:R-:W4:Y:S04]  /*34b00*/  LDL.LU R4, [R1+0x308] ;  /* 0x0003080001047983 */ /* 0x000f280000300800 */
[----:B----4-:R0:W-:Y:S04]  /*34b10*/  STL [R1+0xea0], R4 ;  /* 0x000ea00401007387 */ /* 0x0101e80000100800 */
[----:B0-----:R-:W4:Y:S04]  /*34b20*/  LDL.LU R4, [R1+0x2dc] ;  /* 0x0002dc0001047983 */ /* 0x001f280000300800 */
[----:B------:R-:W2:Y:S04]  /*34b30*/  LDL.LU R11, [R1+0x1e0] ;  /* 0x0001e000010b7983 */ /* 0x000ea80000300800 */
[----:B--2---:R0:W-:Y:S04]  /*34b40*/  STL [R1+0xe9c], R11 ;  /* 0x000e9c0b01007387 */ /* 0x0041e80000100800 */
[----:B0-----:R-:W2:Y:S04]  /*34b50*/  LDL.LU R11, [R1+0x30c] ;  /* 0x00030c00010b7983 */ /* 0x001ea80000300800 */
[----:B------:R-:W2:Y:S01]  /*34b60*/  LDL.LU R15, [R1+0x2c4] ;  /* 0x0002c400010f7983 */ /* 0x000ea20000300800 */
[----:B------:R-:W-:-:S03]  /*34b70*/  F2FP.PACK_AB R7, R6, R7 ;  /* 0x000000070607723e */ /* 0x000fc600000000ff */
[----:B--2---:R0:W-:Y:S04]  /*34b80*/  STL [R1+0xe98], R15 ;  /* 0x000e980f01007387 */ /* 0x0041e80000100800 */
        /* <DEDUP_REMOVED lines=61> */
[----:B------:R0:W-:Y:S04]  /*34f60*/  STL [R1], R7 ;  /* 0x0000000701007387 */ /* 0x0001e80000100800 */
[----:B0-----:R-:W2:Y:S02]  /*34f70*/  LDL.LU R7, [R1+0xeac] ;  /* 0x000eac0001077983 */ /* 0x001ea40000300800 */
[----:B--2---:R-:W-:-:S02]  /*34f80*/  F2FP.PACK_AB R7, R6, R7 ;  /* 0x000000070607723e */ /* 0x004fc400000000ff */
[----:B------:R-:W3:Y:S02]  /*34f90*/  LDL.LU R6, [R1+0xea8] ;  /* 0x000ea80001067983 */ /* 0x000ee40000300800 */
[----:B---3--:R-:W-:Y:S02]  /*34fa0*/  F2FP.PACK_AB R6, R5, R6 ;  /* 0x000000060506723e */ /* 0x008fe400000000ff */
[----:B------:R-:W4:Y:S02]  /*34fb0*/  LDL.LU R5, [R1+0xea4] ;  /* 0x000ea40001057983 */ /* 0x000f240000300800 */
[----:B----4-:R-:W-:Y:S02]  /*34fc0*/  F2FP.PACK_AB R5, R4, R5 ;  /* 0x000000050405723e */ /* 0x010fe400000000ff */
[----:B------:R-:W2:Y:S02]  /*34fd0*/  LDL.LU R4, [R1+0xea0] ;  /* 0x000ea00001047983 */ /* 0x000ea40000300800 */
[----:B--2---:R-:W-:-:S02]  /*34fe0*/  F2FP.PACK_AB R4, R11, R4 ;  /* 0x000000040b04723e */ /* 0x004fc400000000ff */
[----:B------:R-:W2:Y:S02]  /*34ff0*/  LDL.LU R11, [R1+0xe9c] ;  /* 0x000e9c00010b7983 */ /* 0x000ea40000300800 */
[----:B--2---:R-:W-:Y:S02]  /*35000*/  F2FP.PACK_AB R11, R15, R11 ;  /* 0x0000000b0f0b723e */ /* 0x004fe400000000ff */
[----:B------:R-:W2:Y:S01]  /*35010*/  LDL.LU R15, [R1+0xe98] ;  /* 0x000e9800010f7983 */ /* 0x000ea20000300800 */
[----:B------:R-:W-:Y:S02]  /*35020*/  F2FP.PACK_AB R9, R14, R9 ;  /* 0x000000090e09723e */ /* 0x000fe400000000ff */
[----:B--2---:R-:W-:Y:S02]  /*35030*/  F2FP.PACK_AB R10, R15, R10 ;  /* 0x0000000a0f0a723e */ /* 0x004fe400000000ff */
[----:B------:R-:W2:Y:S04]  /*35040*/  LDL.LU R15, [R1+0xe94] ;  /* 0x000e9400010f7983 */ /* 0x000ea80000300800 */
[----:B------:R-:W3:Y:S01]  /*35050*/  LDL.LU R14, [R1+0xe90] ;  /* 0x000e9000010e7983 */ /* 0x000ee20000300800 */
[----:B------:R-:W-:-:S03]  /*35060*/  F2FP.PACK_AB R8, R13, R8 ;  /* 0x000000080d08723e */ /* 0x000fc600000000ff */
[----:B------:R-:W4:Y:S01]  /*35070*/  LDL.LU R13, [R1+0xe8c] ;  /* 0x000e8c00010d7983 */ /* 0x000f220000300800 */
[----:B--2---:R-:W-:-:S03]  /*35080*/  F2FP.PACK_AB R15, R12, R15 ;  /* 0x0000000f0c0f723e */ /* 0x004fc600000000ff */
[----:B------:R-:W2:Y:S01]  /*35090*/  LDL.LU R12, [R1+0xe88] ;  /* 0x000e8800010c7983 */ /* 0x000ea20000300800 */
[----:B---3--:R-:W-:-:S03]  /*350a0*/  F2FP.PACK_AB R14, R19, R14 ;  /* 0x0000000e130e723e */ /* 0x008fc600000000ff */
[----:B------:R-:W3:Y:S01]  /*350b0*/  LDL.LU R19, [R1+0xe84] ;  /* 0x000e840001137983 */ /* 0x000ee20000300800 */
[----:B----4-:R-:W-:-:S03]  /*350c0*/  F2FP.PACK_AB R13, R18, R13 ;  /* 0x0000000d120d723e */ /* 0x010fc600000000ff */
[----:B------:R-:W4:Y:S01]  /*350d0*/  LDL.LU R18, [R1+0xe80] ;  /* 0x000e800001127983 */ /* 0x000f220000300800 */
[----:B--2---:R-:W-:-:S03]  /*350e0*/  F2FP.PACK_AB R12, R17, R12 ;  /* 0x0000000c110c723e */ /* 0x004fc600000000ff */
[----:B------:R-:W2:Y:S01]  /*350f0*/  LDL.LU R17, [R1+0xe7c] ;  /* 0x000e7c0001117983 */ /* 0x000ea20000300800 */
[----:B---3--:R-:W-:-:S03]  /*35100*/  F2FP.PACK_AB R19, R16, R19 ;  /* 0x000000131013723e */ /* 0x008fc600000000ff */
[----:B------:R-:W3:Y:S01]  /*35110*/  LDL.LU R16, [R1+0xe78] ;  /* 0x000e780001107983 */ /* 0x000ee20000300800 */
[----:B----4-:R-:W-:-:S03]  /*35120*/  F2FP.PACK_AB R18, R28, R18 ;  /* 0x000000121c12723e */ /* 0x010fc600000000ff */
[----:B------:R-:W4:Y:S01]  /*35130*/  LDL.LU R28, [R1+0xe74] ;  /* 0x000e7400011c7983 */ /* 0x000f220000300800 */
[----:B------:R-:W-:Y:S02]  /*35140*/  F2FP.PACK_AB R23, R24, R23 ;  /* 0x000000171817723e */ /* 0x000fe400000000ff */
[----:B------:R-:W-:Y:S02]  /*35150*/  F2FP.PACK_AB R22, R2, R22 ;  /* 0x000000160216723e */ /* 0x000fe400000000ff */
[----:B------:R-:W-:Y:S02]  /*35160*/  F2FP.PACK_AB R21, R3, R21 ;  /* 0x000000150315723e */ /* 0x000fe400000000ff */
[----:B--2---:R-:W-:Y:S02]  /*35170*/  F2FP.PACK_AB R17, R29, R17 ;  /* 0x000000111d11723e */ /* 0x004fe400000000ff */
[----:B------:R-:W4:Y:S01]  /*35180*/  LDL.LU R29, [R1+0xe70] ;  /* 0x000e7000011d7983 */ /* 0x000f220000300800 */
[----:B---3--:R-:W-:-:S03]  /*35190*/  F2FP.PACK_AB R16, R25, R16 ;  /* 0x000000101910723e */ /* 0x008fc600000000ff */
[----:B------:R-:W2:Y:S04]  /*351a0*/  LDL.LU R25, [R1+0xe6c] ;  /* 0x000e6c0001197983 */ /* 0x000ea80000300800 */
[----:B------:R-:W2:Y:S04]  /*351b0*/  LDL.LU R24, [R1+0xe68] ;  /* 0x000e680001187983 */ /* 0x000ea80000300800 */
[----:B------:R-:W3:Y:S04]  /*351c0*/  LDL.LU R2, [R1+0xe64] ;  /* 0x000e640001027983 */ /* 0x000ee80000300800 */
[----:B------:R-:W3:Y:S01]  /*351d0*/  LDL.LU R3, [R1+0xe60] ;  /* 0x000e600001037983 */ /* 0x000ee20000300800 */
[----:B------:R-:W-:-:S02]  /*351e0*/  F2FP.PACK_AB R27, R26, R27 ;  /* 0x0000001b1a1b723e */ /* 0x000fc400000000ff */
[----:B------:R-:W-:Y:S02]  /*351f0*/  F2FP.PACK_AB R20, R0, R20 ;  /* 0x000000140014723e */ /* 0x000fe400000000ff */
[----:B----4-:R-:W-:Y:S02]  /*35200*/  F2FP.PACK_AB R26, R29, R28 ;  /* 0x0000001c1d1a723e */ /* 0x010fe400000000ff */
[----:B--2---:R-:W-:Y:S02]  /*35210*/  F2FP.PACK_AB R25, R25, R24 ;  /* 0x000000181919723e */ /* 0x004fe400000000ff */
[----:B---3--:R-:W-:Y:S02]  /*35220*/  F2FP.PACK_AB R24, R3, R2 ;  /* 0x000000020318723e */ /* 0x008fe400000000ff */
.L_x_1:
[----:B------:R1:W-:Y:S04]  /*35230*/  STL [R1+0xf18], R7 ;  /* 0x000f180701007387 */ /* 0x0003e80000100800 */
[----:B------:R-:W2:Y:S04]  /*35240*/  S2R R28, SR_TID.X ;  /* 0x00000000001c7919 */ /* 0x000ea80000002100 */
[----:B-1----:R-:W3:Y:S01]  /*35250*/  LDL.LU R7, [R1+0xc5c] ;  /* 0x000c5c0001077983 */ /* 0x002ee20000300800 */
[----:B--2---:R-:W-:-:S02]  /*35260*/  IMAD.SHL.U32 R3, R28, 0x200, RZ ;  /* 0x000002001c037824 */ /* 0x004fc400078e00ff */
[C---:B0-----:R-:W-:Y:S02]  /*35270*/  IMAD.SHL.U32 R0, R28.reuse, 0x20, RZ ;  /* 0x000000201c007824 */ /* 0x041fe400078e00ff */
[C---:B------:R-:W-:Y:S01]  /*35280*/  IMAD.SHL.U32 R2, R28.reuse, 0x4, RZ ;  /* 0x000000041c027824 */ /* 0x040fe200078e00ff */
[----:B------:R-:W-:Y:S01]  /*35290*/  LOP3.LUT R3, R3, 0x3000, RZ, 0xc0, !PT ;  /* 0x0000300003037812 */ /* 0x000fe200078ec0ff */
[----:B------:R-:W-:-:S03]  /*352a0*/  IMAD.SHL.U32 R29, R28, 0x800, RZ ;  /* 0x000008001c1d7824 */ /* 0x000fc600078e00ff */
[----:B------:R-:W-:Y:S02]  /*352b0*/  LOP3.LUT R3, R3, 0x60, R0, 0xf8, !PT ;  /* 0x0000006003037812 */ /* 0x000fe400078ef800 */
[----:B------:R-:W-:Y:S01]  /*352c0*/  LOP3.LUT R29, R29, 0x3000, RZ, 0xc0, !PT ;  /* 0x000030001d1d7812 */ /* 0x000fe200078ec0ff */
[----:B------:R-:W2:Y:S01]  /*352d0*/  LDL.LU R0, [R1+0xc60] ;  /* 0x000c600001007983 */ /* 0x000ea20000300800 */
[----:B------:R-:W-:-:S03]  /*352e0*/  LOP3.LUT R3, R3, 0x170, R2, 0x78, !PT ;  /* 0x0000017003037812 */ /* 0x000fc600078e7802 */
[----:B------:R-:W-:Y:S02]  /*352f0*/  BAR.SYNC.DEFER_BLOCKING 0x0 ;  /* 0x0000000000007b1d */ /* 0x000fe40000010000 */
[----:B---3--:R-:W-:Y:S01]  /*35300*/  IMAD.IADD R3, R3, 0x1, R7 ;  /* 0x0000000103037824 */ /* 0x008fe200078e0207 */
[----:B------:R-:W-:-:S03]  /*35310*/  LOP3.LUT R7, R28, 0x7f, RZ, 0xc0, !PT ;  /* 0x0000007f1c077812 */ /* 0x000fc600078ec0ff */
[----:B------:R-:W3:Y:S02]  /*35320*/  LDL.LU R28, [R1+0xc64] ;  /* 0x000c6400011c7983 */ /* 0x000ee40000300800 */
[----:B------:R-:W-:Y:S02]  /*35330*/  IMAD R29, R7, 0x10, R29 ;  /* 0x00000010071d7824 */ /* 0x000fe400078e021d */
[----:B------:R-:W4:Y:S04]  /*35340*/  LDL.LU R2, [R1+0xc70] ;  /* 0x000c700001027983 */ /* 0x000f280000300800 */
[----:B------:R-:W5:Y:S04]  /*35350*/  LDL.LU R7, [R1+0xf18] ;  /* 0x000f180001077983 */ /* 0x000f680000300800 */
[----:B------:R0:W-:Y:S04]  /*35360*/  STS.128 [R3], R24 ;  /* 0x0000001803007388 */ /* 0x0001e80000000c00 */
[----:B------:R1:W-:Y:S04]  /*35370*/  STS.128 [R3+0x80], R20 ;  /* 0x0000801403007388 */ /* 0x0003e80000000c00 */
[----:B------:R1:W-:Y:S04]  /*35380*/  STS.128 [R3+0x200], R16 ;  /* 0x0002001003007388 */ /* 0x0003e80000000c00 */
[----:B0-----:R-:W5:Y:S04]  /*35390*/  LDL.LU R26, [R1+0xc6c] ;  /* 0x000c6c00011a7983 */ /* 0x001f680000300800 */
[----:B------:R-:W5:Y:S04]  /*353a0*/  LDL.LU R27, [R1+0xc68] ;  /* 0x000c6800011b7983 */ /* 0x000f680000300800 */
[----:B-1----:R-:W5:Y:S04]  /*353b0*/  LDL.LU R20, [R1+0x10] ;  /* 0x0000100001147983 */ /* 0x002f680000300800 */
[----:B------:R-:W5:Y:S04]  /*353c0*/  LDL.LU R21, [R1+0x14] ;  /* 0x0000140001157983 */ /* 0x000f680000300800 */
[----:B------:R-:W5:Y:S04]  /*353d0*/  LDL.LU R22, [R1+0x18] ;  /* 0x0000180001167983 */ /* 0x000f680000300800 */
[----:B------:R-:W5:Y:S04]  /*353e0*/  LDL.LU R23, [R1+0x1c] ;  /* 0x00001c0001177983 */ /* 0x000f680000300800 */
[----:B------:R-:W5:Y:S04]  /*353f0*/  LDL.LU R16, [R1] ;  /* 0x0000000001107983 */ /* 0x000f680000300800 */
[----:B------:R-:W5:Y:S04]  /*35400*/  LDL.LU R17, [R1+0x4] ;  /* 0x0000040001117983 */ /* 0x000f680000300800 */
[----:B------:R-:W5:Y:S04]  /*35410*/  LDL.LU R18, [R1+0x8] ;  /* 0x0000080001127983 */ /* 0x000f680000300800 */
[----:B------:R-:W5:Y:S01]  /*35420*/  LDL.LU R19, [R1+0xc] ;  /* 0x00000c0001137983 */ /* 0x000f620000300800 */
[----:B--2---:R-:W-:-:S03]  /*35430*/  ISETP.GE.AND P0, PT, R0, c[0x0][0x178], PT ;  /* 0x00005e0000007a0c */ /* 0x004fc60003f06270 */
[----:B------:R-:W-:Y:S04]  /*35440*/  STS.128 [R3+0x280], R12 ;  /* 0x0002800c03007388 */ /* 0x000fe80000000c00 */
[----:B------:R0:W-:Y:S02]  /*35450*/  STS.128 [R3+0x400], R8 ;  /* 0x0004000803007388 */ /* 0x0001e40000000c00 */
[C---:B0-----:R-:W-:Y:S02]  /*35460*/  LOP3.LUT R8, R29.reuse, 0x20, RZ, 0x3c, !PT ;  /* 0x000000201d087812 */ /* 0x041fe400078e3cff */
[----:B---3--:R-:W-:Y:S02]  /*35470*/  ISETP.LT.AND P3, PT, R28, c[0x0][0x17c], !P0 ;  /* 0x00005f001c007a0c */ /* 0x008fe40004761270 */
[----:B------:R-:W-:-:S02]  /*35480*/  LOP3.LUT R28, R29, 0x60, RZ, 0x3c, !PT ;  /* 0x000000601d1c7812 */ /* 0x000fc400078e3cff */
[----:B----4-:R-:W-:Y:S01]  /*35490*/  ISETP.LT.AND P5, PT, R2, c[0x0][0x17c], !P0 ;  /* 0x00005f0002007a0c */ /* 0x010fe200047a1270 */
[----:B------:R-:W-:Y:S01]  /*354a0*/  IMAD R2, R0, c[0x0][0x194], RZ ;  /* 0x0000650000027a24 */ /* 0x000fe200078e02ff */
[----:B-----5:R-:W-:Y:S01]  /*354b0*/  STS.128 [R3+0x480], R4 ;  /* 0x0004800403007388 */ /* 0x020fe20000000c00 */
[----:B------:R-:W-:Y:S02]  /*354c0*/  ISETP.LT.AND P1, PT, R26, c[0x0][0x17c], !P0 ;  /* 0x00005f001a007a0c */ /* 0x000fe40004721270 */
[----:B------:R-:W-:Y:S01]  /*354d0*/  ISETP.LT.AND P4, PT, R27, c[0x0][0x17c], !P0 ;  /* 0x00005f001b007a0c */ /* 0x000fe20004781270 */
[----:B------:R-:W-:Y:S04]  /*354e0*/  STS.128 [R3+0x680], R20 ;  /* 0x0006801403007388 */ /* 0x000fe80000000c00 */
[----:B------:R0:W-:Y:S04]  /*354f0*/  STS.128 [R3+0x600], R16 ;  /* 0x0006001003007388 */ /* 0x0001e80000000c00 */
[----:B------:R-:W-:Y:S01]  /*35500*/  BAR.SYNC.DEFER_BLOCKING 0x0 ;  /* 0x0000000000007b1d */ /* 0x000fe20000010000 */
[----:B0-----:R-:W-:-:S05]  /*35510*/  LOP3.LUT R16, R29, 0x40, RZ, 0x3c, !PT ;  /* 0x000000401d107812 */ /* 0x001fca00078e3cff */
[----:B------:R-:W0:Y:S04]  /*35520*/  LDS.128 R4, [R29] ;  /* 0x000000001d047984 */ /* 0x000e280000000c00 */
[----:B------:R-:W-:Y:S04]  /*35530*/  LDS.128 R20, [R29+0x800] ;  /* 0x000800001d147984 */ /* 0x000fe80000000c00 */
[----:B------:R-:W-:Y:S04]  /*35540*/  LDS.128 R12, [R16] ;  /* 0x00000000100c7984 */ /* 0x000fe80000000c00 */
[----:B0-----:R-:W-:Y:S04]  /*35550*/  STL.64 [R1], R4 ;  /* 0x0000000401007387 */ /* 0x001fe80000100a00 */
[----:B------:R-:W-:Y:S04]  /*35560*/  STL.64 [R1+0x8], R6 ;  /* 0x0000080601007387 */ /* 0x000fe80000100a00 */
[----:B------:R-:W0:Y:S04]  /*35570*/  LDS.128 R4, [R8] ;  /* 0x0000000008047984 */ /* 0x000e280000000c00 */
[----:B------:R-:W-:Y:S04]  /*35580*/  LDS.128 R8, [R8+0x800] ;  /* 0x0008000008087984 */ /* 0x000fe80000000c00 */
[----:B0-----:R-:W-:Y:S04]  /*35590*/  STL [R1+0xe90], R4 ;  /* 0x000e900401007387 */ /* 0x001fe80000100800 */
[----:B------:R-:W-:Y:S04]  /*355a0*/  STL [R1+0xe8c], R5 ;  /* 0x000e8c0501007387 */ /* 0x000fe80000100800 */
[----:B------:R-:W-:Y:S04]  /*355b0*/  STL [R1+0xe88], R6 ;  /* 0x000e880601007387 */ /* 0x000fe80000100800 */
[----:B------:R-:W-:Y:S04]  /*355c0*/  STL [R1+0xe84], R7 ;  /* 0x000e840701007387 */ /* 0x000fe80000100800 */
[----:B------:R-:W-:Y:S04]  /*355d0*/  STL.64 [R1+0xea0], R22 ;  /* 0x000ea01601007387 */ /* 0x000fe80000100a00 */
[----:B------:R0:W-:Y:S04]  /*355e0*/  STL.64 [R1+0xe98], R20 ;  /* 0x000e981401007387 */ /* 0x0001e80000100a00 */
[----:B0-----:R-:W2:Y:S04]  /*355f0*/  LDL.LU R20, [R1+0x90] ;  /* 0x0000900001147983 */ /* 0x001ea80000300800 */
[----:B------:R-:W2:Y:S04]  /*35600*/  LDL.LU R21, [R1+0x94] ;  /* 0x0000940001157983 */ /* 0x000ea80000300800 */
[----:B------:R-:W3:Y:S04]  /*35610*/  LDL.LU R22, [R1+0x98] ;  /* 0x0000980001167983 */ /* 0x000ee80000300800 */
[----:B------:R-:W3:Y:S04]  /*35620*/  LDL.LU R23, [R1+0x9c] ;  /* 0x00009c0001177983 */ /* 0x000ee80000300800 */
[----:B---3--:R-:W-:Y:S04]  /*35630*/  STL.64 [R1+0xeb0], R22 ;  /* 0x000eb01601007387 */ /* 0x008fe80000100a00 */
[----:B--2---:R0:W-:Y:S04]  /*35640*/  STL.64 [R1+0xea8], R20 ;  /* 0x000ea81401007387 */ /* 0x0041e80000100a00 */
        /* <DEDUP_REMOVED lines=16> */
[----:B------:R-:W4:Y:S04]  /*35750*/  LDL.LU R24, [R1+0x20] ;  /* 0x0000200001187983 */ /* 0x000f280000300800 */
[----:B------:R-:W4:Y:S04]  /*35760*/  LDL.LU R25, [R1+0x24] ;  /* 0x0000240001197983 */ /* 0x000f280000300800 */
[----:B------:R-:W5:Y:S04]  /*35770*/  LDL.LU R26, [R1+0x28] ;  /* 0x00002800011a7983 */ /* 0x000f680000300800 */
[----:B------:R-:W5:Y:S04]  /*35780*/  LDL.LU R27, [R1+0x2c] ;  /* 0x00002c00011b7983 */ /* 0x000f680000300800 */
[----:B-----5:R-:W-:Y:S04]  /*35790*/  STL.64 [R1+0xf10], R26 ;  /* 0x000f101a01007387 */ /* 0x020fe80000100a00 */
[----:B----4-:R-:W-:Y:S04]  /*357a0*/  STL.64 [R1+0xf08], R24 ;  /* 0x000f081801007387 */ /* 0x010fe80000100a00 */
[----:B---3--:R-:W-:Y:S04]  /*357b0*/  STL.64 [R1+0xee0], R22 ;  /* 0x000ee01601007387 */ /* 0x008fe80000100a00 */
[----:B--2---:R0:W-:Y:S04]  /*357c0*/  STL.64 [R1+0xed8], R20 ;  /* 0x000ed81401007387 */ /* 0x0041e80000100a00 */
[----:B------:R-:W1:Y:S04]  /*357d0*/  LDS.128 R24, [R16+0x800] ;  /* 0x0008000010187984 */ /* 0x000e680000000c00 */
[----:B------:R-:W-:Y:S04]  /*357e0*/  LDS.128 R16, [R28] ;  /* 0x000000001c107984 */ /* 0x000fe80000000c00 */
        /* <DEDUP_REMOVED lines=11> */
[----:B---3--:R-:W-:Y:S04]  /*358a0*/  STL.64 [R1+0xf00], R22 ;  /* 0x000f001601007387 */ /* 0x008fe80000100a00 */
[----:B--2---:R0:W-:Y:S04]  /*358b0*/  STL.64 [R1+0xef8], R20 ;  /* 0x000ef81401007387 */ /* 0x0041e80000100a00 */
[----:B0-----:R-:W2:Y:S04]  /*358c0*/  LDL.LU R20, [R1+0x30] ;  /* 0x0000300001147983 */ /* 0x001ea80000300800 */
[----:B------:R-:W2:Y:S04]  /*358d0*/  LDL.LU R21, [R1+0x34] ;  /* 0x0000340001157983 */ /* 0x000ea80000300800 */
[----:B------:R-:W2:Y:S04]  /*358e0*/  LDL.LU R22, [R1+0x38] ;  /* 0x0000380001167983 */ /* 0x000ea80000300800 */
[----:B------:R-:W2:Y:S04]  /*358f0*/  LDL.LU R23, [R1+0x3c] ;  /* 0x00003c0001177983 */ /* 0x000ea80000300800 */
[----:B------:R0:W-:Y:S04]  /*35900*/  STL [R1+0xe94], R29 ;  /* 0x000e941d01007387 */ /* 0x0001e80000100800 */
[----:B0-----:R-:W3:Y:S04]  /*35910*/  LDL.LU R29, [R1] ;  /* 0x00000000011d7983 */ /* 0x001ee80000300800 */
[----:B-1----:R-:W-:Y:S04]  /*35920*/  STL.64 [R1+0x10], R24 ;  /* 0x0000101801007387 */ /* 0x002fe80000100a00 */
[----:B------:R-:W-:Y:S04]  /*35930*/  STL.64 [R1+0x18], R26 ;  /* 0x0000181a01007387 */ /* 0x000fe80000100a00 */
[----:B------:R-:W0:Y:S04]  /*35940*/  LDS.128 R24, [R28+0x800] ;  /* 0x000800001c187984 */ /* 0x000e280000000c00 */
[----:B------:R-:W-:Y:S06]  /*35950*/  BAR.SYNC.DEFER_BLOCKING 0x0 ;  /* 0x0000000000007b1d */ /* 0x000fec0000010000 */
[----:B0-----:R0:W-:Y:S01]  /*35960*/  STL [R1+0xac], R27 ;  /* 0x0000ac1b01007387 */ /* 0x0011e20000100800 */
[----:B------:R-:W-:-:S02]  /*35970*/  IMAD.MOV.U32 R7, RZ, RZ, R26 ;  /* 0x000000ffff077224 */ /* 0x000fc400078e001a */
[----:B------:R-:W-:Y:S02]  /*35980*/  IMAD.MOV.U32 R5, RZ, RZ, R24 ;  /* 0x000000ffff057224 */ /* 0x000fe400078e0018 */
[----:B------:R-:W-:Y:S01]  /*35990*/  IMAD.MOV.U32 R6, RZ, RZ, R25 ;  /* 0x000000ffff067224 */ /* 0x000fe200078e0019 */
[----:B0-----:R-:W5:Y:S04]  /*359a0*/  LDL.LU.64 R26, [R1+0xf10] ;  /* 0x000f1000011a7983 */ /* 0x001f680000300a00 */
[----:B------:R-:W5:Y:S01]  /*359b0*/  LDL.LU.64 R24, [R1+0xf08] ;  /* 0x000f080001187983 */ /* 0x000f620000300a00 */
[----:B----4-:R-:W-:-:S03]  /*359c0*/  ISETP.LT.AND P2, PT, R0, c[0x0][0x17c], !P0 ;  /* 0x00005f0000007a0c */ /* 0x010fc60004741270 */
[----:B--2---:R0:W-:Y:S04]  /*359d0*/  STS.128 [R3+0x80], R20 ;  /* 0x0000801403007388 */ /* 0x0041e80000000c00 */
[----:B0-----:R-:W2:Y:S04]  /*359e0*/  LDL.LU.64 R22, [R1+0xf00] ;  /* 0x000f000001167983 */ /* 0x001ea80000300a00 */
[----:B------:R-:W2:Y:S04]  /*359f0*/  LDL.LU.64 R20, [R1+0xef8] ;  /* 0x000ef80001147983 */ /* 0x000ea80000300a00 */
[----:B-----5:R0:W-:Y:S02]  /*35a00*/  STS.128 [R3], R24 ;  /* 0x0000001803007388 */ /* 0x0201e40000000c00 */
[----:B0-----:R-:W-:Y:S01]  /*35a10*/  IMAD R25, R0, c[0x0][0x198], RZ ;  /* 0x0000660000197a24 */ /* 0x001fe200078e02ff */
[C---:B------:R-:W-:Y:S01]  /*35a20*/  LEA R0, P6, R2.reuse, c[0x0][0x170], 0x1 ;  /* 0x00005c0002007a11 */ /* 0x040fe200078c08ff */
[----:B--2---:R0:W-:Y:S04]  /*35a30*/  STS.128 [R3+0x200], R20 ;  /* 0x0002001403007388 */ /* 0x0041e80000000c00 */
[----:B0-----:R-:W2:Y:S04]  /*35a40*/  LDL.LU.64 R22, [R1+0xef0] ;  /* 0x000ef00001167983 */ /* 0x001ea80000300a00 */
[----:B------:R-:W2:Y:S04]  /*35a50*/  LDL.LU.64 R20, [R1+0xee8] ;  /* 0x000ee80001147983 */ /* 0x000ea80000300a00 */
        /* <DEDUP_REMOVED lines=11> */
[----:B------:R-:W2:Y:S01]  /*35b10*/  LDL.LU.64 R20, [R1+0xea8] ;  /* 0x000ea80001147983 */ /* 0x000ea20000300a00 */
[----:B------:R-:W-:-:S02]  /*35b20*/  LEA.HI.X.SX32 R2, R2, c[0x0][0x174], 0x1, P6 ;  /* 0x00005d0002027a11 */ /* 0x000fc400030f0eff */
[C---:B------:R-:W-:Y:S02]  /*35b30*/  LEA R24, P6, R25.reuse, R0, 0x1 ;  /* 0x0000000019187211 */ /* 0x040fe400078c08ff */
[C---:B------:R-:W-:Y:S02]  /*35b40*/  IADD3 R27, R25.reuse, c[0x0][0x198], RZ ;  /* 0x00006600191b7a10 */ /* 0x040fe40007ffe0ff */
[----:B------:R-:W-:Y:S01]  /*35b50*/  LEA.HI.X.SX32 R25, R25, R2, 0x1, P6 ;  /* 0x0000000219197211 */ /* 0x000fe200030f0eff */
[----:B--2---:R0:W-:Y:S04]  /*35b60*/  STS.128 [R3+0x680], R20 ;  /* 0x0006801403007388 */ /* 0x0041e80000000c00 */
[----:B------:R-:W-:Y:S06]  /*35b70*/  BAR.SYNC.DEFER_BLOCKING 0x0 ;  /* 0x0000000000007b1d */ /* 0x000fec0000010000 */
[----:B0-----:R-:W2:Y:S04]  /*35b80*/  LDL.LU.64 R22, [R1+0xea0] ;  /* 0x000ea00001167983 */ /* 0x001ea80000300a00 */
[----:B------:R-:W4:Y:S04]  /*35b90*/  LDL.LU.64 R20, [R1+0xe98] ;  /* 0x000e980001147983 */ /* 0x000f280000300a00 */
[----:B------:R-:W5:Y:S01]  /*35ba0*/  LDL.LU R3, [R1+0xc74] ;  /* 0x000c740001037983 */ /* 0x000f620000300800 */
[----:B------:R-:W-:-:S02]  /*35bb0*/  LEA R26, P6, R27, R0, 0x1 ;  /* 0x000000001b1a7211 */ /* 0x000fc400078c08ff */
[C---:B------:R-:W-:Y:S01]  /*35bc0*/  IADD3 R28, R27.reuse, c[0x0][0x198], RZ ;  /* 0x000066001b1c7a10 */ /* 0x040fe20007ffe0ff */
[----:B---3--:R0:W-:Y:S01]  /*35bd0*/  @P2 STG.E.U16 [R24.64], R29 ;  /* 0x0000001d18002986 */ /* 0x0081e2000c101506 */
[----:B------:R-:W-:Y:S01]  /*35be0*/  LEA.HI.X.SX32 R27, R27, R2, 0x1, P6 ;  /* 0x000000021b1b7211 */ /* 0x000fe200030f0eff */
[----:B0-----:R-:W-:Y:S01]  /*35bf0*/  IMAD.MOV.U32 R25, RZ, RZ, R29 ;  /* 0x000000ffff197224 */ /* 0x001fe200078e001d */
[C---:B------:R-:W-:Y:S01]  /*35c00*/  LEA R24, P6, R28.reuse, R0, 0x1 ;  /* 0x000000001c187211 */ /* 0x040fe200078c08ff */
[----:B------:R-:W3:Y:S03]  /*35c10*/  LDL.LU R29, [R1+0xe94] ;  /* 0x000e9400011d7983 */ /* 0x000ee60000300800 */
[----:B------:R-:W-:Y:S02]  /*35c20*/  PRMT R4, R25, 0x7632, R4 ;  /* 0x0000763219047816 */ /* 0x000fe40000000004 */
[----:B------:R-:W-:-:S02]  /*35c30*/  LEA.HI.X.SX32 R25, R28, R2, 0x1, P6 ;  /* 0x000000021c197211 */ /* 0x000fc400030f0eff */
[----:B-----5:R-:W-:Y:S02]  /*35c40*/  ISETP.LT.AND P2, PT, R3, c[0x0][0x17c], !P0 ;  /* 0x00005f0003007a0c */ /* 0x020fe40004741270 */
[----:B------:R-:W-:Y:S02]  /*35c50*/  IADD3 R3, R28, c[0x0][0x198], RZ ;  /* 0x000066001c037a10 */ /* 0x000fe40007ffe0ff */
[----:B------:R-:W5:Y:S04]  /*35c60*/  LDL.LU R28, [R1+0xc78] ;  /* 0x000c7800011c7983 */ /* 0x000f680000300800 */
[----:B------:R0:W-:Y:S02]  /*35c70*/  @P1 STG.E.U16 [R26.64], R4 ;  /* 0x000000041a001986 */ /* 0x0001e4000c101506 */
[----:B0-----:R-:W-:-:S02]  /*35c80*/  LEA R26, P6, R3, R0, 0x1 ;  /* 0x00000000031a7211 */ /* 0x001fc400078c08ff */
[----:B------:R-:W2:Y:S02]  /*35c90*/  LDL.LU R4, [R1+0xe90] ;  /* 0x000e900001047983 */ /* 0x000ea40000300800 */
[C---:B------:R-:W-:Y:S02]  /*35ca0*/  LEA.HI.X.SX32 R27, R3.reuse, R2, 0x1, P6 ;  /* 0x00000002031b7211 */ /* 0x040fe400030f0eff */
[----:B-----5:R-:W-:Y:S02]  /*35cb0*/  ISETP.LT.AND P1, PT, R28, c[0x0][0x17c], !P0 ;  /* 0x00005f001c007a0c */ /* 0x020fe40004721270 */
[----:B------:R-:W-:Y:S02]  /*35cc0*/  IADD3 R28, R3, c[0x0][0x198], RZ ;  /* 0x00006600031c7a10 */ /* 0x000fe40007ffe0ff */
[----:B------:R-:W5:Y:S04]  /*35cd0*/  LDL.LU R3, [R1+0xc7c] ;  /* 0x000c7c0001037983 */ /* 0x000f680000300800 */
[----:B--2---:R0:W-:Y:S02]  /*35ce0*/  @P4 STG.E.U16 [R24.64], R4 ;  /* 0x0000000418004986 */ /* 0x0041e4000c101506 */
[----:B0-----:R-:W-:-:S04]  /*35cf0*/  LEA R24, P6, R28, R0, 0x1 ;  /* 0x000000001c187211 */ /* 0x001fc800078c08ff */
[C---:B------:R-:W-:Y:S02]  /*35d00*/  LEA.HI.X.SX32 R25, R28.reuse, R2, 0x1, P6 ;  /* 0x000000021c197211 */ /* 0x040fe400030f0eff */
[----:B-----5:R-:W-:Y:S02]  /*35d10*/  ISETP.LT.AND P4, PT, R3, c[0x0][0x17c], !P0 ;  /* 0x00005f0003007a0c */ /* 0x020fe40004781270 */
[----:B------:R-:W-:Y:S02]  /*35d20*/  IADD3 R3, R28, c[0x0][0x198], RZ ;  /* 0x000066001c037a10 */ /* 0x000fe40007ffe0ff */
[----:B------:R-:W2:Y:S01]  /*35d30*/  LDL.LU R28, [R1+0xc80] ;  /* 0x000c8000011c7983 */ /* 0x000ea20000300800 */
[----:B------:R-:W-:-:S05]  /*35d40*/  PRMT R4, R4, 0x7632, R4 ;  /* 0x0000763204047816 */ /* 0x000fca0000000004 */
[----:B------:R0:W-:Y:S02]  /*35d50*/  @P3 STG.E.U16 [R26.64], R4 ;  /* 0x000000041a003986 */ /* 0x0001e4000c101506 */
[C---:B0-----:R-:W-:Y:S02]  /*35d60*/  LEA R26, P6, R3.reuse, R0, 0x1 ;  /* 0x00000000031a7211 */ /* 0x041fe400078c08ff */
[C---:B------:R-:W-:Y:S02]  /*35d70*/  IADD3 R4, R3.reuse, c[0x0][0x198], RZ ;  /* 0x0000660003047a10 */ /* 0x040fe40007ffe0ff */
[----:B------:R-:W-:Y:S02]  /*35d80*/  LEA.HI.X.SX32 R27, R3, R2, 0x1, P6 ;  /* 0x00000002031b7211 */ /* 0x000fe400030f0eff */
[----:B--2---:R-:W-:Y:S02]  /*35d90*/  ISETP.LT.AND P3, PT, R28, c[0x0][0x17c], !P0 ;  /* 0x00005f001c007a0c */ /* 0x004fe40004761270 */
[----:B------:R-:W2:Y:S04]  /*35da0*/  LDL.LU R28, [R1+0xc8c] ;  /* 0x000c8c00011c7983 */ /* 0x000ea80000300800 */
[----:B------:R-:W5:Y:S04]  /*35db0*/  LDL.LU R3, [R1+0xc84] ;  /* 0x000c840001037983 */ /* 0x000f680000300800 */
[----:B------:R0:W-:Y:S02]  /*35dc0*/  @P5 STG.E.U16 [R24.64], R12 ;  /* 0x0000000c18005986 */ /* 0x0001e4000c101506 */
[----:B0-----:R-:W-:-:S02]  /*35dd0*/  LEA R24, P6, R4, R0, 0x1 ;  /* 0x0000000004187211 */ /* 0x001fc400078c08ff */
[----:B------:R-:W-:Y:S02]  /*35de0*/  PRMT R12, R12, 0x7632, R12 ;  /* 0x000076320c0c7816 */ /* 0x000fe4000000000c */
[----:B------:R-:W-:-:S03]  /*35df0*/  LEA.HI.X.SX32 R25, R4, R2, 0x1, P6 ;  /* 0x0000000204197211 */ /* 0x000fc600030f0eff */
[----:B------:R-:W-:Y:S04]  /*35e00*/  @P2 STG.E.U16 [R26.64], R12 ;  /* 0x0000000c1a002986 */ /* 0x000fe8000c101506 */
[----:B------:R0:W-:Y:S02]  /*35e10*/  @P1 STG.E.U16 [R24.64], R16 ;  /* 0x0000001018001986 */ /* 0x0001e4000c101506 */
[----:B0-----:R-:W-:Y:S02]  /*35e20*/  PRMT R16, R16, 0x7632, R16 ;  /* 0x0000763210107816 */ /* 0x001fe40000000010 */
[----:B-----5:R-:W-:Y:S02]  /*35e30*/  ISETP.LT.AND P5, PT, R3, c[0x0][0x17c], !P0 ;  /* 0x00005f0003007a0c */ /* 0x020fe400047a1270 */
[----:B------:R-:W-:-:S02]  /*35e40*/  IADD3 R3, R4, c[0x0][0x198], RZ ;  /* 0x0000660004037a10 */ /* 0x000fc40007ffe0ff */
[----:B------:R-:W5:Y:S02]  /*35e50*/  LDL.LU R4, [R1+0xc88] ;  /* 0x000c880001047983 */ /* 0x000f640000300800 */
[----:B------:R-:W-:-:S04]  /*35e60*/  LEA R26, P6, R3, R0, 0x1 ;  /* 0x00000000031a7211 */ /* 0x000fc800078c08ff */
[C---:B------:R-:W-:Y:S02]  /*35e70*/  LEA.HI.X.SX32 R27, R3.reuse, R2, 0x1, P6 ;  /* 0x00000002031b7211 */ /* 0x040fe400030f0eff */
[----:B------:R-:W-:Y:S02]  /*35e80*/  IADD3 R12, R3, c[0x0][0x198], RZ ;  /* 0x00006600030c7a10 */ /* 0x000fe40007ffe0ff */
[----:B------:R-:W3:Y:S01]  /*35e90*/  LDL.LU R3, [R1+0xc90] ;  /* 0x000c900001037983 */ /* 0x000ee20000300800 */
[----:B--2---:R-:W-:-:S03]  /*35ea0*/  ISETP.LT.AND P1, PT, R28, c[0x0][0x17c], !P0 ;  /* 0x00005f001c007a0c */ /* 0x004fc60004721270 */
[----:B------:R-:W2:Y:S04]  /*35eb0*/  LDL.LU R28, [R1+0xc98] ;  /* 0x000c9800011c7983 */ /* 0x000ea80000300800 */
[----:B------:R0:W-:Y:S04]  /*35ec0*/  @P4 STG.E.U16 [R26.64], R16 ;  /* 0x000000101a004986 */ /* 0x0001e8000c101506 */
[----:B0-----:R-:W2:Y:S01]  /*35ed0*/  LDL.LU R16, [R1+0xc94] ;  /* 0x000c940001107983 */ /* 0x001ea20000300800 */
[----:B------:R-:W-:-:S04]  /*35ee0*/  LEA R24, P6, R12, R0, 0x1 ;  /* 0x000000000c187211 */ /* 0x000fc800078c08ff */
[----:B------:R-:W-:-:S05]  /*35ef0*/  LEA.HI.X.SX32 R25, R12, R2, 0x1, P6 ;  /* 0x000000020c197211 */ /* 0x000fca00030f0eff */
[----:B----4-:R0:W-:Y:S02]  /*35f00*/  @P3 STG.E.U16 [R24.64], R20 ;  /* 0x0000001418003986 */ /* 0x0101e4000c101506 */
[----:B0-----:R-:W-:Y:S02]  /*35f10*/  PRMT R20, R20, 0x7632, R20 ;  /* 0x0000763214147816 */ /* 0x001fe40000000014 */
[----:B-----5:R-:W-:Y:S02]  /*35f20*/  ISETP.LT.AND P2, PT, R4, c[0x0][0x17c], !P0 ;  /* 0x00005f0004007a0c */ /* 0x020fe40004741270 */
[----:B------:R-:W-:-:S04]  /*35f30*/  IADD3 R4, R12, c[0x0][0x198], RZ ;  /* 0x000066000c047a10 */ /* 0x000fc80007ffe0ff */
[----:B------:R-:W-:-:S04]  /*35f40*/  LEA R26, P6, R4, R0, 0x1 ;  /* 0x00000000041a7211 */ /* 0x000fc800078c08ff */
[----:B------:R-:W-:-:S05]  /*35f50*/  LEA.HI.X.SX32 R27, R4, R2, 0x1, P6 ;  /* 0x00000002041b7211 */ /* 0x000fca00030f0eff */
[----:B------:R0:W-:Y:S01]  /*35f60*/  @P5 STG.E.U16 [R26.64], R20 ;  /* 0x000000141a005986 */ /* 0x0001e2000c101506 */
[----:B--2---:R-:W-:-:S03]  /*35f70*/  ISETP.LT.AND P3, PT, R16, c[0x0][0x17c], !P0 ;  /* 0x00005f0010007a0c */ /* 0x004fc60004761270 */
[----:B------:R-:W2:Y:S04]  /*35f80*/  LDL.LU R16, [R1+0xca0] ;  /* 0x000ca00001107983 */ /* 0x000ea80000300800 */
[----:B0-----:R-:W4:Y:S01]  /*35f90*/  LDL.LU R20, [R1+0xc9c] ;  /* 0x000c9c0001147983 */ /* 0x001f220000300800 */
[----:B---3--:R-:W-:Y:S02]  /*35fa0*/  ISETP.LT.AND P4, PT, R3, c[0x0][0x17c], !P0 ;  /* 0x00005f0003007a0c */ /* 0x008fe40004781270 */
[----:B------:R-:W-:-:S04]  /*35fb0*/  IADD3 R3, R4, c[0x0][0x198], RZ ;  /* 0x0000660004037a10 */ /* 0x000fc80007ffe0ff */
[C---:B------:R-:W-:Y:S02]  /*35fc0*/  LEA R24, P6, R3.reuse, R0, 0x1 ;  /* 0x0000000003187211 */ /* 0x040fe400078c08ff */
[C---:B------:R-:W-:Y:S02]  /*35fd0*/  IADD3 R4, R3.reuse, c[0x0][0x198], RZ ;  /* 0x0000660003047a10 */ /* 0x040fe40007ffe0ff */
[----:B------:R-:W-:Y:S02]  /*35fe0*/  LEA.HI.X.SX32 R25, R3, R2, 0x1, P6 ;  /* 0x0000000203197211 */ /* 0x000fe400030f0eff */
[C---:B------:R-:W-:Y:S02]  /*35ff0*/  LEA R26, P6, R4.reuse, R0, 0x1 ;  /* 0x00000000041a7211 */ /* 0x040fe400078c08ff */
[C---:B------:R-:W-:Y:S01]  /*36000*/  IADD3 R3, R4.reuse, c[0x0][0x198], RZ ;  /* 0x0000660004037a10 */ /* 0x040fe20007ffe0ff */
[----:B------:R0:W-:Y:S01]  /*36010*/  @P2 STG.E.U16 [R24.64], R8 ;  /* 0x0000000818002986 */ /* 0x0001e2000c101506 */
[----:B------:R-:W-:-:S02]  /*36020*/  LEA.HI.X.SX32 R27, R4, R2, 0x1, P6 ;  /* 0x00000002041b7211 */ /* 0x000fc400030f0eff */
[----:B------:R-:W-:Y:S02]  /*36030*/  ISETP.LT.AND P5, PT, R28, c[0x0][0x17c], !P0 ;  /* 0x00005f001c007a0c */ /* 0x000fe400047a1270 */
[----:B------:R-:W3:Y:S01]  /*36040*/  LDL.LU R28, [R1+0xca4] ;  /* 0x000ca400011c7983 */ /* 0x000ee20000300800 */
[C---:B------:R-:W-:Y:S02]  /*36050*/  IADD3 R4, R3.reuse, c[0x0][0x198], RZ ;  /* 0x0000660003047a10 */ /* 0x040fe40007ffe0ff */
[----:B0-----:R-:W-:-:S04]  /*36060*/  LEA R24, P6, R3, R0, 0x1 ;  /* 0x0000000003187211 */ /* 0x001fc800078c08ff */
[----:B------:R-:W-:Y:S02]  /*36070*/  LEA.HI.X.SX32 R25, R3, R2, 0x1, P6 ;  /* 0x0000000203197211 */ /* 0x000fe400030f0eff */
[----:B------:R-:W-:-:S05]  /*36080*/  PRMT R8, R8, 0x7632, R8 ;  /* 0x0000763208087816 */ /* 0x000fca0000000008 */
[----:B------:R0:W-:Y:S01]  /*36090*/  @P1 STG.E.U16 [R26.64], R8 ;  /* 0x000000081a001986 */ /* 0x0001e2000c101506 */
[----:B----4-:R-:W-:-:S03]  /*360a0*/  ISETP.LT.AND P2, PT, R20, c[0x0][0x17c], !P0 ;  /* 0x00005f0014007a0c */ /* 0x010fc60004741270 */
[----:B------:R-:W4:Y:S04]  /*360b0*/  LDL.LU R20, [R1+0xca8] ;  /* 0x000ca80001147983 */ /* 0x000f280000300800 */
[----:B------:R-:W5:Y:S01]  /*360c0*/  LDL.LU R3, [R1+0x10] ;  /* 0x0000100001037983 */ /* 0x000f620000300800 */
[----:B--2---:R-:W-:-:S03]  /*360d0*/  ISETP.LT.AND P1, PT, R16, c[0x0][0x17c], !P0 ;  /* 0x00005f0010007a0c */ /* 0x004fc60004721270 */
[----:B------:R-:W2:Y:S01]  /*360e0*/  LDL.LU R16, [R1+0xcac] ;  /* 0x000cac0001107983 */ /* 0x000ea20000300800 */
[C---:B0-----:R-:W-:Y:S01]  /*360f0*/  LEA R26, P6, R4.reuse, R0, 0x1 ;  /* 0x00000000041a7211 */ /* 0x041fe200078c08ff */
[----:B-----5:R-:W-:Y:S01]  /*36100*/  IMAD.MOV.U32 R27, RZ, RZ, R3 ;  /* 0x000000ffff1b7224 */ /* 0x020fe200078e0003 */
[----:B------:R-:W-:-:S04]  /*36110*/  IADD3 R3, R4, c[0x0][0x198], RZ ;  /* 0x0000660004037a10 */ /* 0x000fc80007ffe0ff */
[----:B------:R0:W-:Y:S02]  /*36120*/  @P4 STG.E.U16 [R24.64], R27 ;  /* 0x0000001b18004986 */ /* 0x0001e4000c101506 */
[----:B0-----:R-:W-:Y:S01]  /*36130*/  IMAD.MOV.U32 R25, RZ, RZ, R27 ;  /* 0x000000ffff197224 */ /* 0x001fe200078e001b */
[----:B------:R-:W-:Y:S02]  /*36140*/  LEA.HI.X.SX32 R27, R4, R2, 0x1, P6 ;  /* 0x00000002041b7211 */ /* 0x000fe400030f0eff */
[----:B------:R-:W-:Y:S02]  /*36150*/  LEA R24, P6, R3, R0, 0x1 ;  /* 0x0000000003187211 */ /* 0x000fe400078c08ff */
[----:B------:R-:W-:Y:S02]  /*36160*/  PRMT R8, R25, 0x7632, R8 ;  /* 0x0000763219087816 */ /* 0x000fe40000000008 */
[C---:B------:R-:W-:Y:S02]  /*36170*/  IADD3 R4, R3.reuse, c[0x0][0x198], RZ ;  /* 0x0000660003047a10 */ /* 0x040fe40007ffe0ff */
[----:B------:R-:W-:Y:S01]  /*36180*/  LEA.HI.X.SX32 R25, R3, R2, 0x1, P6 ;  /* 0x0000000203197211 */ /* 0x000fe200030f0eff */
[----:B------:R-:W-:Y:S01]  /*36190*/  IMAD.MOV.U32 R3, RZ, RZ, R5 ;  /* 0x000000ffff037224 */ /* 0x000fe200078e0005 */
[----:B------:R0:W-:Y:S01]  /*361a0*/  @P3 STG.E.U16 [R26.64], R8 ;  /* 0x000000081a003986 */ /* 0x0001e2000c101506 */
[----:B---3--:R-:W-:-:S02]  /*361b0*/  ISETP.LT.AND P4, PT, R28, c[0x0][0x17c], !P0 ;  /* 0x00005f001c007a0c */ /* 0x008fc40004781270 */
[----:B0-----:R-:W-:Y:S01]  /*361c0*/  IMAD.MOV.U32 R27, RZ, RZ, R3 ;  /* 0x000000ffff1b7224 */ /* 0x001fe200078e0003 */
[C---:B------:R-:W-:Y:S01]  /*361d0*/  LEA R26, P6, R4.reuse, R0, 0x1 ;  /* 0x00000000041a7211 */ /* 0x040fe200078c08ff */
[----:B------:R-:W3:Y:S01]  /*361e0*/  LDL.LU R28, [R1+0xcb0] ;  /* 0x000cb000011c7983 */ /* 0x000ee20000300800 */
[----:B------:R-:W-:-:S03]  /*361f0*/  IADD3 R3, R4, c[0x0][0x198], RZ ;  /* 0x0000660004037a10 */ /* 0x000fc60007ffe0ff */
[----:B------:R0:W-:Y:S01]  /*36200*/  @P5 STG.E.U16 [R24.64], R27 ;  /* 0x0000001b18005986 */ /* 0x0001e2000c101506 */
[----:B----4-:R-:W-:Y:S02]  /*36210*/  ISETP.LT.AND P3, PT, R20, c[0x0][0x17c], !P0 ;  /* 0x00005f0014007a0c */ /* 0x010fe40004761270 */
[----:B--2---:R-:W-:Y:S01]  /*36220*/  ISETP.LT.AND P5, PT, R16, c[0x0][0x17c], !P0 ;  /* 0x00005f0010007a0c */ /* 0x004fe200047a1270 */
[----:B------:R-:W2:Y:S04]  /*36230*/  LDL.LU R5, [R1+0xe8c] ;  /* 0x000e8c0001057983 */ /* 0x000ea80000300800 */
[----:B------:R-:W4:Y:S01]  /*36240*/  LDL.LU R20, [R1+0xcb4] ;  /* 0x000cb40001147983 */ /* 0x000f220000300800 */
[----:B0-----:R-:W-:Y:S01]  /*36250*/  IMAD.MOV.U32 R25, RZ, RZ, R27 ;  /* 0x000000ffff197224 */ /* 0x001fe200078e001b */
[----:B------:R-:W-:-:S02]  /*36260*/  LEA.HI.X.SX32 R27, R4, R2, 0x1, P6 ;  /* 0x00000002041b7211 */ /* 0x000fc400030f0eff */
[----:B------:R-:W5:Y:S01]  /*36270*/  LDL.LU R16, [R1+0xcb8] ;  /* 0x000cb80001107983 */ /* 0x000f620000300800 */
[----:B------:R-:W-:Y:S02]  /*36280*/  LEA R24, P6, R3, R0, 0x1 ;  /* 0x0000000003187211 */ /* 0x000fe400078c08ff */
[----:B------:R-:W-:Y:S02]  /*36290*/  PRMT R8, R25, 0x7632, R8 ;  /* 0x0000763219087816 */ /* 0x000fe40000000008 */
[C---:B------:R-:W-:Y:S02]  /*362a0*/  IADD3 R4, R3.reuse, c[0x0][0x198], RZ ;  /* 0x0000660003047a10 */ /* 0x040fe40007ffe0ff */
[----:B------:R-:W-:Y:S02]  /*362b0*/  LEA.HI.X.SX32 R25, R3, R2, 0x1, P6 ;  /* 0x0000000203197211 */ /* 0x000fe400030f0eff */
[----:B------:R-:W2:Y:S04]  /*362c0*/  LDL.LU R3, [R1+0x4] ;  /* 0x0000040001037983 */ /* 0x000ea80000300800 */
[----:B------:R0:W-:Y:S02]  /*362d0*/  @P2 STG.E.U16 [R26.64], R8 ;  /* 0x000000081a002986 */ /* 0x0001e4000c101506 */
[----:B0-----:R-:W-:-:S02]  /*362e0*/  LEA R26, P6, R4, R0, 0x1 ;  /* 0x00000000041a7211 */ /* 0x001fc400078c08ff */
[----:B---3--:R-:W-:Y:S02]  /*362f0*/  ISETP.LT.AND P2, PT, R28, c[0x0][0x17c], !P0 ;  /* 0x00005f001c007a0c */ /* 0x008fe40004741270 */
[----:B------:R-:W3:Y:S01]  /*36300*/  LDL.LU R28, [R1+0xcbc] ;  /* 0x000cbc00011c7983 */ /* 0x000ee20000300800 */
[----:B--2---:R-:W-:-:S05]  /*36310*/  IMAD.MOV.U32 R27, RZ, RZ, R3 ;  /* 0x000000ffff1b7224 */ /* 0x004fca00078e0003 */
[----:B------:R0:W-:Y:S01]  /*36320*/  @P1 STG.E.U16 [R24.64], R27 ;  /* 0x0000001b18001986 */ /* 0x0001e2000c101506 */
[----:B----4-:R-:W-:-:S03]  /*36330*/  ISETP.LT.AND P1, PT, R20, c[0x0][0x17c], !P0 ;  /* 0x00005f0014007a0c */ /* 0x010fc60004721270 */
[----:B------:R-:W2:Y:S01]  /*36340*/  LDL.LU R20, [R1+0xcc0] ;  /* 0x000cc00001147983 */ /* 0x000ea20000300800 */
[----:B0-----:R-:W-:Y:S01]  /*36350*/  IMAD.MOV.U32 R25, RZ, RZ, R27 ;  /* 0x000000ffff197224 */ /* 0x001fe200078e001b */
[----:B------:R-:W-:-:S04]  /*36360*/  LEA.HI.X.SX32 R27, R4, R2, 0x1, P6 ;  /* 0x00000002041b7211 */ /* 0x000fc800030f0eff */
[----:B------:R-:W-:-:S05]  /*36370*/  PRMT R8, R25, 0x7632, R8 ;  /* 0x0000763219087816 */ /* 0x000fca0000000008 */
[----:B------:R0:W-:Y:S01]  /*36380*/  @P4 STG.E.U16 [R26.64], R8 ;  /* 0x000000081a004986 */ /* 0x0001e2000c101506 */
[----:B-----5:R-:W-:-:S03]  /*36390*/  ISETP.LT.AND P4, PT, R16, c[0x0][0x17c], !P0 ;  /* 0x00005f0010007a0c */ /* 0x020fc60004781270 */
[----:B------:R-:W4:Y:S01]  /*363a0*/  LDL.LU R16, [R1+0xcc4] ;  /* 0x000cc40001107983 */ /* 0x000f220000300800 */
[----:B------:R-:W-:-:S04]  /*363b0*/  IADD3 R3, R4, c[0x0][0x198], RZ ;  /* 0x0000660004037a10 */ /* 0x000fc80007ffe0ff */
[C---:B------:R-:W-:Y:S02]  /*363c0*/  LEA R24, P6, R3.reuse, R0, 0x1 ;  /* 0x0000000003187211 */ /* 0x040fe400078c08ff */
[C---:B------:R-:W-:Y:S02]  /*363d0*/  IADD3 R4, R3.reuse, c[0x0][0x198], RZ ;  /* 0x0000660003047a10 */ /* 0x040fe40007ffe0ff */
[----:B------:R-:W-:Y:S02]  /*363e0*/  LEA.HI.X.SX32 R25, R3, R2, 0x1, P6 ;  /* 0x0000000203197211 */ /* 0x000fe400030f0eff */
[C---:B0-----:R-:W-:Y:S02]  /*363f0*/  LEA R26, P6, R4.reuse, R0, 0x1 ;  /* 0x00000000041a7211 */ /* 0x041fe400078c08ff */
[C---:B------:R-:W-:Y:S02]  /*36400*/  IADD3 R3, R4.reuse, c[0x0][0x198], RZ ;  /* 0x0000660004037a10 */ /* 0x040fe40007ffe0ff */
[----:B------:R-:W-:-:S02]  /*36410*/  LEA.HI.X.SX32 R27, R4, R2, 0x1, P6 ;  /* 0x00000002041b7211 */ /* 0x000fc400030f0eff */
[----:B------:R-:W-:Y:S01]  /*36420*/  LEA R4, P6, R3, R0, 0x1 ;  /* 0x0000000003047211 */ /* 0x000fe200078c08ff */
[----:B------:R0:W-:Y:S01]  /*36430*/  @P3 STG.E.U16 [R24.64], R5 ;  /* 0x0000000518003986 */ /* 0x0001e2000c101506 */
[----:B------:R-:W-:-:S05]  /*36440*/  PRMT R12, R5, 0x7632, R12 ;  /* 0x00007632050c7816 */ /* 0x000fca000000000c */
[----:B------:R1:W-:Y:S01]  /*36450*/  @P5 STG.E.U16 [R26.64], R12 ;  /* 0x0000000c1a005986 */ /* 0x0003e2000c101506 */
[----:B0-----:R-:W-:-:S05]  /*36460*/  LEA.HI.X.SX32 R5, R3, R2, 0x1, P6 ;  /* 0x0000000203057211 */ /* 0x001fca00030f0eff */
[----:B------:R0:W-:Y:S01]  /*36470*/  @P2 STG.E.U16 [R4.64], R13 ;  /* 0x0000000d04002986 */ /* 0x0001e2000c101506 */
[----:B---3--:R-:W-:-:S03]  /*36480*/  ISETP.LT.AND P3, PT, R28, c[0x0][0x17c], !P0 ;  /* 0x00005f001c007a0c */ /* 0x008fc60004761270 */
[----:B------:R-:W3:Y:S04]  /*36490*/  LDL.LU R28, [R1+0xcc8] ;  /* 0x000cc800011c7983 */ /* 0x000ee80000300800 */
[----:B-1----:R-:W5:Y:S01]  /*364a0*/  LDL.LU R26, [R1+0xccc] ;  /* 0x000ccc00011a7983 */ /* 0x002f620000300800 */
[----:B--2---:R-:W-:-:S03]  /*364b0*/  ISETP.LT.AND P5, PT, R20, c[0x0][0x17c], !P0 ;  /* 0x00005f0014007a0c */ /* 0x004fc600047a1270 */
[----:B------:R-:W2:Y:S01]  /*364c0*/  LDL.LU R20, [R1+0xcd0] ;  /* 0x000cd00001147983 */ /* 0x000ea20000300800 */
[----:B----4-:R-:W-:-:S03]  /*364d0*/  ISETP.LT.AND P2, PT, R16, c[0x0][0x17c], !P0 ;  /* 0x00005f0010007a0c */ /* 0x010fc60004741270 */
[----:B------:R-:W4:Y:S01]  /*364e0*/  LDL.LU R16, [R1+0xcd4] ;  /* 0x000cd40001107983 */ /* 0x000f220000300800 */
[----:B------:R-:W-:-:S04]  /*364f0*/  IADD3 R8, R3, c[0x0][0x198], RZ ;  /* 0x0000660003087a10 */ /* 0x000fc80007ffe0ff */
[C---:B------:R-:W-:Y:S02]  /*36500*/  LEA R24, P6, R8.reuse, R0, 0x1 ;  /* 0x0000000008187211 */ /* 0x040fe400078c08ff */
[C---:B------:R-:W-:Y:S02]  /*36510*/  IADD3 R3, R8.reuse, c[0x0][0x198], RZ ;  /* 0x0000660008037a10 */ /* 0x040fe40007ffe0ff */
[----:B------:R-:W-:Y:S02]  /*36520*/  LEA.HI.X.SX32 R25, R8, R2, 0x1, P6 ;  /* 0x0000000208197211 */ /* 0x000fe400030f0eff */
[C---:B0-----:R-:W-:Y:S02]  /*36530*/  LEA R4, P6, R3.reuse, R0, 0x1 ;  /* 0x0000000003047211 */ /* 0x041fe400078c08ff */
[----:B------:R-:W-:Y:S02]  /*36540*/  IADD3 R8, R3, c[0x0][0x198], RZ ;  /* 0x0000660003087a10 */ /* 0x000fe40007ffe0ff */
[----:B------:R-:W-:-:S02]  /*36550*/  PRMT R13, R13, 0x7632, R13 ;  /* 0x000076320d0d7816 */ /* 0x000fc4000000000d */
[----:B------:R-:W-:Y:S02]  /*36560*/  LEA.HI.X.SX32 R5, R3, R2, 0x1, P6 ;  /* 0x0000000203057211 */ /* 0x000fe400030f0eff */
[C---:B------:R-:W-:Y:S01]  /*36570*/  LEA R12, P6, R8.reuse, R0, 0x1 ;  /* 0x00000000080c7211 */ /* 0x040fe200078c08ff */
[----:B------:R0:W-:Y:S01]  /*36580*/  @P1 STG.E.U16 [R24.64], R13 ;  /* 0x0000000d18001986 */ /* 0x0001e2000c101506 */
[----:B------:R-:W-:-:S03]  /*36590*/  IADD3 R3, R8, c[0x0][0x198], RZ ;  /* 0x0000660008037a10 */ /* 0x000fc60007ffe0ff */
[----:B------:R1:W-:Y:S01]  /*365a0*/  @P4 STG.E.U16 [R4.64], R17 ;  /* 0x0000001104004986 */ /* 0x0003e2000c101506 */
[----:B0-----:R-:W-:-:S03]  /*365b0*/  LEA.HI.X.SX32 R13, R8, R2, 0x1, P6 ;  /* 0x00000002080d7211 */ /* 0x001fc600030f0eff */
[----:B------:R-:W2:Y:S01]  /*365c0*/  LDL.LU R25, [R1+0xcd8] ;  /* 0x000cd80001197983 */ /* 0x000ea20000300800 */
[----:B-1----:R-:W-:-:S03]  /*365d0*/  PRMT R17, R17, 0x7632, R17 ;  /* 0x0000763211117816 */ /* 0x002fc60000000011 */
[----:B------:R-:W2:Y:S01]  /*365e0*/  LDL.LU R24, [R1+0xcdc] ;  /* 0x000cdc0001187983 */ /* 0x000ea20000300800 */
[----:B------:R-:W-:-:S03]  /*365f0*/  LEA R4, P6, R3, R0, 0x1 ;  /* 0x0000000003047211 */ /* 0x000fc600078c08ff */
[----:B------:R-:W2:Y:S01]  /*36600*/  LDL.LU R27, [R1+0x14] ;  /* 0x00001400011b7983 */ /* 0x000ea20000300800 */
[----:B------:R-:W-:-:S03]  /*36610*/  LEA.HI.X.SX32 R5, R3, R2, 0x1, P6 ;  /* 0x0000000203057211 */ /* 0x000fc600030f0eff */
[----:B------:R0:W-:Y:S04]  /*36620*/  @P3 STG.E.U16 [R12.64], R17 ;  /* 0x000000110c003986 */ /* 0x0001e8000c101506 */
[----:B------:R1:W-:Y:S04]  /*36630*/  @P5 STG.E.U16 [R4.64], R21 ;  /* 0x0000001504005986 */ /* 0x0003e8000c101506 */
[----:B0-----:R-:W2:Y:S01]  /*36640*/  LDL.LU R17, [R1+0xce0] ;  /* 0x000ce00001117983 */ /* 0x001ea20000300800 */
[----:B----4-:R-:W-:-:S03]  /*36650*/  ISETP.LT.AND P5, PT, R16, c[0x0][0x17c], !P0 ;  /* 0x00005f0010007a0c */ /* 0x010fc600047a1270 */
[----:B------:R-:W4:Y:S01]  /*36660*/  LDL.LU R16, [R1+0xce4] ;  /* 0x000ce40001107983 */ /* 0x000f220000300800 */
[----:B------:R-:W-:-:S04]  /*36670*/  IADD3 R8, R3, c[0x0][0x198], RZ ;  /* 0x0000660003087a10 */ /* 0x000fc80007ffe0ff */
[C---:B------:R-:W-:Y:S02]  /*36680*/  LEA R12, P6, R8.reuse, R0, 0x1 ;  /* 0x00000000080c7211 */ /* 0x040fe400078c08ff */
[----:B------:R-:W-:Y:S02]  /*36690*/  IADD3 R3, R8, c[0x0][0x198], RZ ;  /* 0x0000660008037a10 */ /* 0x000fe40007ffe0ff */
[----:B---3--:R-:W-:Y:S02]  /*366a0*/  ISETP.LT.AND P1, PT, R28, c[0x0][0x17c], !P0 ;  /* 0x00005f001c007a0c */ /* 0x008fe40004721270 */
[----:B------:R-:W-:Y:S02]  /*366b0*/  LEA.HI.X.SX32 R13, R8, R2, 0x1, P6 ;  /* 0x00000002080d7211 */ /* 0x000fe400030f0eff */
[----:B-1----:R-:W-:Y:S02]  /*366c0*/  PRMT R21, R21, 0x7632, R21 ;  /* 0x0000763215157816 */ /* 0x002fe40000000015 */
[----:B------:R-:W-:-:S02]  /*366d0*/  LEA R4, P6, R3, R0, 0x1 ;  /* 0x0000000003047211 */ /* 0x000fc400078c08ff */
[C---:B------:R-:W-:Y:S02]  /*366e0*/  IADD3 R8, R3.reuse, c[0x0][0x198], RZ ;  /* 0x0000660003087a10 */ /* 0x040fe40007ffe0ff */
[----:B-----5:R-:W-:Y:S01]  /*366f0*/  ISETP.LT.AND P4, PT, R26, c[0x0][0x17c], !P0 ;  /* 0x00005f001a007a0c */ /* 0x020fe20004781270 */
[----:B------:R0:W-:Y:S01]  /*36700*/  @P2 STG.E.U16 [R12.64], R21 ;  /* 0x000000150c002986 */ /* 0x0001e2000c101506 */
[----:B------:R-:W-:Y:S02]  /*36710*/  LEA.HI.X.SX32 R5, R3, R2, 0x1, P6 ;  /* 0x0000000203057211 */ /* 0x000fe400030f0eff */
[----:B--2---:R-:W-:Y:S02]  /*36720*/  ISETP.LT.AND P3, PT, R20, c[0x0][0x17c], !P0 ;  /* 0x00005f0014007a0c */ /* 0x004fe40004761270 */
[C---:B------:R-:W-:Y:S02]  /*36730*/  IADD3 R3, R8.reuse, c[0x0][0x198], RZ ;  /* 0x0000660008037a10 */ /* 0x040fe40007ffe0ff */
[C---:B0-----:R-:W-:Y:S01]  /*36740*/  LEA R12, P6, R8.reuse, R0, 0x1 ;  /* 0x00000000080c7211 */ /* 0x041fe200078c08ff */
[----:B------:R0:W-:Y:S03]  /*36750*/  @P1 STG.E.U16 [R4.64], R9 ;  /* 0x0000000904001986 */ /* 0x0001e6000c101506 */
[----:B------:R-:W-:Y:S01]  /*36760*/  LEA.HI.X.SX32 R13, R8, R2, 0x1, P6 ;  /* 0x00000002080d7211 */ /* 0x000fe200030f0eff */
[----:B------:R-:W2:Y:S01]  /*36770*/  LDL.LU R20, [R1+0xce8] ;  /* 0x000ce80001147983 */ /* 0x000ea20000300800 */
[----:B------:R-:W-:-:S03]  /*36780*/  PRMT R8, R9, 0x7632, R8 ;  /* 0x0000763209087816 */ /* 0x000fc60000000008 */
[----:B------:R-:W3:Y:S01]  /*36790*/  LDL.LU R28, [R1+0x8] ;  /* 0x00000800011c7983 */ /* 0x000ee20000300800 */
[----:B0-----:R-:W-:-:S03]  /*367a0*/  LEA R4, P6, R3, R0, 0x1 ;  /* 0x0000000003047211 */ /* 0x001fc600078c08ff */
[----:B------:R0:W-:Y:S01]  /*367b0*/  @P4 STG.E.U16 [R12.64], R8 ;  /* 0x000000080c004986 */ /* 0x0001e2000c101506 */
[----:B------:R-:W-:Y:S02]  /*367c0*/  LEA.HI.X.SX32 R5, R3, R2, 0x1, P6 ;  /* 0x0000000203057211 */ /* 0x000fe400030f0eff */
[----:B------:R-:W-:Y:S02]  /*367d0*/  ISETP.LT.AND P4, PT, R17, c[0x0][0x17c], !P0 ;  /* 0x00005f0011007a0c */ /* 0x000fe40004781270 */
[----:B------:R-:W5:Y:S04]  /*367e0*/  LDL.LU R17, [R1+0xcec] ;  /* 0x000cec0001117983 */ /* 0x000f680000300800 */
[----:B------:R1:W-:Y:S01]  /*367f0*/  @P3 STG.E.U16 [R4.64], R27 ;  /* 0x0000001b04003986 */ /* 0x0003e2000c101506 */
[----:B----4-:R-:W-:-:S03]  /*36800*/  ISETP.LT.AND P3, PT, R16, c[0x0][0x17c], !P0 ;  /* 0x00005f0010007a0c */ /* 0x010fc60004761270 */
[----:B------:R-:W4:Y:S01]  /*36810*/  LDL.LU R16, [R1+0xcf0] ;  /* 0x000cf00001107983 */ /* 0x000f220000300800 */
[----:B------:R-:W-:Y:S02]  /*36820*/  IADD3 R9, R3, c[0x0][0x198], RZ ;  /* 0x0000660003097a10 */ /* 0x000fe40007ffe0ff */
[----:B------:R-:W-:Y:S02]  /*36830*/  ISETP.LT.AND P2, PT, R25, c[0x0][0x17c], !P0 ;  /* 0x00005f0019007a0c */ /* 0x000fe40004741270 */
[C---:B0-----:R-:W-:Y:S02]  /*36840*/  LEA R8, P6, R9.reuse, R0, 0x1 ;  /* 0x0000000009087211 */ /* 0x041fe400078c08ff */
[C---:B------:R-:W-:Y:S02]  /*36850*/  IADD3 R3, R9.reuse, c[0x0][0x198], RZ ;  /* 0x0000660009037a10 */ /* 0x040fe40007ffe0ff */
[----:B------:R-:W-:Y:S02]  /*36860*/  LEA.HI.X.SX32 R9, R9, R2, 0x1, P6 ;  /* 0x0000000209097211 */ /* 0x000fe400030f0eff */
[----:B-1----:R-:W-:-:S02]  /*36870*/  LEA R4, P6, R3, R0, 0x1 ;  /* 0x0000000003047211 */ /* 0x002fc400078c08ff */
[----:B------:R-:W-:Y:S02]  /*36880*/  PRMT R13, R27, 0x7632, R13 ;  /* 0x000076321b0d7816 */ /* 0x000fe4000000000d */
[C---:B------:R-:W-:Y:S02]  /*36890*/  LEA.HI.X.SX32 R5, R3.reuse, R2, 0x1, P6 ;  /* 0x0000000203057211 */ /* 0x040fe400030f0eff */
[----:B------:R-:W-:Y:S01]  /*368a0*/  ISETP.LT.AND P1, PT, R24, c[0x0][0x17c], !P0 ;  /* 0x00005f0018007a0c */ /* 0x000fe20004721270 */
[----:B------:R0:W-:Y:S01]  /*368b0*/  @P5 STG.E.U16 [R8.64], R13 ;  /* 0x0000000d08005986 */ /* 0x0001e2000c101506 */
[----:B------:R-:W-:-:S03]  /*368c0*/  IADD3 R12, R3, c[0x0][0x198], RZ ;  /* 0x00006600030c7a10 */ /* 0x000fc60007ffe0ff */
[----:B------:R1:W-:Y:S01]  /*368d0*/  @P2 STG.E.U16 [R4.64], R6 ;  /* 0x0000000604002986 */ /* 0x0003e2000c101506 */
[----:B0-----:R-:W-:Y:S02]  /*368e0*/  PRMT R13, R6, 0x7632, R13 ;  /* 0x00007632060d7816 */ /* 0x001fe4000000000d */
[----:B------:R-:W-:Y:S01]  /*368f0*/  LEA R8, P6, R12, R0, 0x1 ;  /* 0x000000000c087211 */ /* 0x000fe200078c08ff */
[----:B-1----:R-:W4:Y:S01]  /*36900*/  LDL.LU R6, [R1+0xe88] ;  /* 0x000e880001067983 */ /* 0x002f220000300800 */
[----:B--2---:R-:W-:-:S03]  /*36910*/  ISETP.LT.AND P5, PT, R20, c[0x0][0x17c], !P0 ;  /* 0x00005f0014007a0c */ /* 0x004fc600047a1270 */
[----:B------:R-:W2:Y:S01]  /*36920*/  LDL.LU R25, [R1+0xcf4] ;  /* 0x000cf40001197983 */ /* 0x000ea20000300800 */
[----:B------:R-:W-:-:S03]  /*36930*/  LEA.HI.X.SX32 R9, R12, R2, 0x1, P6 ;  /* 0x000000020c097211 */ /* 0x000fc600030f0eff */
[----:B------:R-:W2:Y:S04]  /*36940*/  LDL.LU R20, [R1+0xcf8] ;  /* 0x000cf80001147983 */ /* 0x000ea80000300800 */
[----:B------:R-:W2:Y:S01]  /*36950*/  LDL.LU R24, [R1+0xd00] ;  /* 0x000d000001187983 */ /* 0x000ea20000300800 */
[----:B-----5:R-:W-:-:S03]  /*36960*/  ISETP.LT.AND P2, PT, R17, c[0x0][0x17c], !P0 ;  /* 0x00005f0011007a0c */ /* 0x020fc60004741270 */
[----:B------:R-:W5:Y:S04]  /*36970*/  LDL.LU R17, [R1+0xcfc] ;  /* 0x000cfc0001117983 */ /* 0x000f680000300800 */
[----:B------:R0:W-:Y:S01]  /*36980*/  @P1 STG.E.U16 [R8.64], R13 ;  /* 0x0000000d08001986 */ /* 0x0001e2000c101506 */
[----:B------:R-:W-:-:S04]  /*36990*/  IADD3 R3, R12, c[0x0][0x198], RZ ;  /* 0x000066000c037a10 */ /* 0x000fc80007ffe0ff */
[C---:B------:R-:W-:Y:S02]  /*369a0*/  LEA R4, P6, R3.reuse, R0, 0x1 ;  /* 0x0000000003047211 */ /* 0x040fe400078c08ff */
[C---:B------:R-:W-:Y:S02]  /*369b0*/  IADD3 R12, R3.reuse, c[0x0][0x198], RZ ;  /* 0x00006600030c7a10 */ /* 0x040fe40007ffe0ff */
[----:B------:R-:W-:Y:S02]  /*369c0*/  LEA.HI.X.SX32 R5, R3, R2, 0x1, P6 ;  /* 0x0000000203057211 */ /* 0x000fe400030f0eff */
[----:B0-----:R-:W-:Y:S02]  /*369d0*/  LEA R8, P6, R12, R0, 0x1 ;  /* 0x000000000c087211 */ /* 0x001fe400078c08ff */
[----:B---3--:R-:W-:Y:S02]  /*369e0*/  PRMT R13, R28, 0x7632, R13 ;  /* 0x000076321c0d7816 */ /* 0x008fe4000000000d */
[----:B------:R-:W-:Y:S01]  /*369f0*/  LEA.HI.X.SX32 R9, R12, R2, 0x1, P6 ;  /* 0x000000020c097211 */ /* 0x000fe200030f0eff */
[----:B------:R-:W-:Y:S04]  /*36a00*/  @P4 STG.E.U16 [R4.64], R28 ;  /* 0x0000001c04004986 */ /* 0x000fe8000c101506 */
[----:B------:R0:W-:Y:S01]  /*36a10*/  @P3 STG.E.U16 [R8.64], R13 ;  /* 0x0000000d08003986 */ /* 0x0001e2000c101506 */
[----:B----4-:R-:W-:-:S03]  /*36a20*/  ISETP.LT.AND P1, PT, R16, c[0x0][0x17c], !P0 ;  /* 0x00005f0010007a0c */ /* 0x010fc60004721270 */
[----:B------:R-:W3:Y:S04]  /*36a30*/  LDL.LU R16, [R1+0xd08] ;  /* 0x000d080001107983 */ /* 0x000ee80000300800 */
[----:B------:R-:W4:Y:S04]  /*36a40*/  LDL.LU R21, [R1+0xd04] ;  /* 0x000d040001157983 */ /* 0x000f280000300800 */
[----:B0-----:R-:W4:Y:S01]  /*36a50*/  LDL.LU R13, [R1+0xd10] ;  /* 0x000d1000010d7983 */ /* 0x001f220000300800 */
[----:B------:R-:W-:-:S04]  /*36a60*/  IADD3 R3, R12, c[0x0][0x198], RZ ;  /* 0x000066000c037a10 */ /* 0x000fc80007ffe0ff */
[C---:B------:R-:W-:Y:S02]  /*36a70*/  LEA R4, P6, R3.reuse, R0, 0x1 ;  /* 0x0000000003047211 */ /* 0x040fe400078c08ff */
[C---:B------:R-:W-:Y:S02]  /*36a80*/  IADD3 R12, R3.reuse, c[0x0][0x198], RZ ;  /* 0x00006600030c7a10 */ /* 0x040fe40007ffe0ff */
[----:B------:R-:W-:Y:S02]  /*36a90*/  LEA.HI.X.SX32 R5, R3, R2, 0x1, P6 ;  /* 0x0000000203057211 */ /* 0x000fe400030f0eff */
[C---:B------:R-:W-:Y:S02]  /*36aa0*/  LEA R8, P6, R12.reuse, R0, 0x1 ;  /* 0x000000000c087211 */ /* 0x040fe400078c08ff */
[C---:B------:R-:W-:Y:S02]  /*36ab0*/  IADD3 R3, R12.reuse, c[0x0][0x198], RZ ;  /* 0x000066000c037a10 */ /* 0x040fe40007ffe0ff */
[----:B------:R-:W-:-:S02]  /*36ac0*/  LEA.HI.X.SX32 R9, R12, R2, 0x1, P6 ;  /* 0x000000020c097211 */ /* 0x000fc400030f0eff */
[----:B------:R-:W-:Y:S01]  /*36ad0*/  PRMT R12, R6, 0x7632, R12 ;  /* 0x00007632060c7816 */ /* 0x000fe2000000000c */
[----:B------:R0:W-:Y:S04]  /*36ae0*/  @P5 STG.E.U16 [R4.64], R6 ;  /* 0x0000000604005986 */ /* 0x0001e8000c101506 */
[----:B------:R1:W-:Y:S01]  /*36af0*/  @P2 STG.E.U16 [R8.64], R12 ;  /* 0x0000000c08002986 */ /* 0x0003e2000c101506 */
[----:B--2---:R-:W-:-:S03]  /*36b00*/  ISETP.LT.AND P3, PT, R20, c[0x0][0x17c], !P0 ;  /* 0x00005f0014007a0c */ /* 0x004fc60004761270 */
[----:B------:R-:W2:Y:S01]  /*36b10*/  LDL.LU R20, [R1+0xd0c] ;  /* 0x000d0c0001147983 */ /* 0x000ea20000300800 */
[----:B0-----:R-:W-:-:S04]  /*36b20*/  LEA R4, P6, R3, R0, 0x1 ;  /* 0x0000000003047211 */ /* 0x001fc800078c08ff */
[----:B------:R-:W-:Y:S02]  /*36b30*/  LEA.HI.X.SX32 R5, R3, R2, 0x1, P6 ;  /* 0x0000000203057211 */ /* 0x000fe400030f0eff */
[----:B-----5:R-:W-:Y:S02]  /*36b40*/  ISETP.LT.AND P2, PT, R17, c[0x0][0x17c], !P0 ;  /* 0x00005f0011007a0c */ /* 0x020fe40004741270 */
[----:B------:R-:W5:Y:S04]  /*36b50*/  LDL.LU R17, [R1+0xd18] ;  /* 0x000d180001117983 */ /* 0x000f680000300800 */
[----:B------:R0:W-:Y:S01]  /*36b60*/  @P1 STG.E.U16 [R4.64], R14 ;  /* 0x0000000e04001986 */ /* 0x0001e2000c101506 */
[----:B------:R-:W-:Y:S02]  /*36b70*/  IADD3 R6, R3, c[0x0][0x198], RZ ;  /* 0x0000660003067a10 */ /* 0x000fe40007ffe0ff */
[----:B------:R-:W-:-:S02]  /*36b80*/  ISETP.LT.AND P4, PT, R25, c[0x0][0x17c], !P0 ;  /* 0x00005f0019007a0c */ /* 0x000fc40004781270 */
[C---:B-1----:R-:W-:Y:S02]  /*36b90*/  LEA R8, P6, R6.reuse, R0, 0x1 ;  /* 0x0000000006087211 */ /* 0x042fe400078c08ff */
[C---:B------:R-:W-:Y:S02]  /*36ba0*/  IADD3 R3, R6.reuse, c[0x0][0x198], RZ ;  /* 0x0000660006037a10 */ /* 0x040fe40007ffe0ff */
[----:B------:R-:W-:Y:S02]  /*36bb0*/  LEA.HI.X.SX32 R9, R6, R2, 0x1, P6 ;  /* 0x0000000206097211 */ /* 0x000fe400030f0eff */
[C---:B0-----:R-:W-:Y:S02]  /*36bc0*/  LEA R4, P6, R3.reuse, R0, 0x1 ;  /* 0x0000000003047211 */ /* 0x041fe400078c08ff */
[----:B------:R-:W-:Y:S02]  /*36bd0*/  PRMT R14, R14, 0x7632, R14 ;  /* 0x000076320e0e7816 */ /* 0x000fe4000000000e */
[----:B------:R-:W-:-:S03]  /*36be0*/  LEA.HI.X.SX32 R5, R3, R2, 0x1, P6 ;  /* 0x0000000203057211 */ /* 0x000fc600030f0eff */
[----:B------:R0:W-:Y:S04]  /*36bf0*/  @P4 STG.E.U16 [R8.64], R14 ;  /* 0x0000000e08004986 */ /* 0x0001e8000c101506 */
[----:B------:R1:W-:Y:S01]  /*36c00*/  @P3 STG.E.U16 [R4.64], R18 ;  /* 0x0000001204003986 */ /* 0x0003e2000c101506 */
[----:B---3--:R-:W-:-:S03]  /*36c10*/  ISETP.LT.AND P1, PT, R16, c[0x0][0x17c], !P0 ;  /* 0x00005f0010007a0c */ /* 0x008fc60004721270 */
[----:B------:R-:W3:Y:S04]  /*36c20*/  LDL.LU R16, [R1+0xd14] ;  /* 0x000d140001107983 */ /* 0x000ee80000300800 */
[----:B0-----:R-:W3:Y:S01]  /*36c30*/  LDL.LU R14, [R1+0xd20] ;  /* 0x000d2000010e7983 */ /* 0x001ee20000300800 */
[----:B----4-:R-:W-:-:S03]  /*36c40*/  ISETP.LT.AND P3, PT, R13, c[0x0][0x17c], !P0 ;  /* 0x00005f000d007a0c */ /* 0x010fc60004761270 */
[----:B------:R-:W4:Y:S01]  /*36c50*/  LDL.LU R13, [R1+0xd1c] ;  /* 0x000d1c00010d7983 */ /* 0x000f220000300800 */
[----:B------:R-:W-:Y:S02]  /*36c60*/  IADD3 R6, R3, c[0x0][0x198], RZ ;  /* 0x0000660003067a10 */ /* 0x000fe40007ffe0ff */
[----:B------:R-:W-:Y:S01]  /*36c70*/  ISETP.LT.AND P5, PT, R24, c[0x0][0x17c], !P0 ;  /* 0x00005f0018007a0c */ /* 0x000fe200047a1270 */
[----:B------:R-:W4:Y:S01]  /*36c80*/  LDL.LU R27, [R1+0x18] ;  /* 0x00001800011b7983 */ /* 0x000f220000300800 */
[C---:B------:R-:W-:Y:S02]  /*36c90*/  LEA R8, P6, R6.reuse, R0, 0x1 ;  /* 0x0000000006087211 */ /* 0x040fe400078c08ff */
[C---:B------:R-:W-:Y:S02]  /*36ca0*/  IADD3 R3, R6.reuse, c[0x0][0x198], RZ ;  /* 0x0000660006037a10 */ /* 0x040fe40007ffe0ff */
[----:B------:R-:W-:Y:S02]  /*36cb0*/  LEA.HI.X.SX32 R9, R6, R2, 0x1, P6 ;  /* 0x0000000206097211 */ /* 0x000fe400030f0eff */
[----:B-1----:R-:W-:-:S02]  /*36cc0*/  LEA R4, P6, R3, R0, 0x1 ;  /* 0x0000000003047211 */ /* 0x002fc400078c08ff */
[----:B------:R-:W-:Y:S02]  /*36cd0*/  PRMT R18, R18, 0x7632, R18 ;  /* 0x0000763212127816 */ /* 0x000fe40000000012 */
[C---:B------:R-:W-:Y:S02]  /*36ce0*/  IADD3 R6, R3.reuse, c[0x0][0x198], RZ ;  /* 0x0000660003067a10 */ /* 0x040fe40007ffe0ff */
[----:B------:R-:W-:Y:S01]  /*36cf0*/  LEA.HI.X.SX32 R5, R3, R2, 0x1, P6 ;  /* 0x0000000203057211 */ /* 0x000fe200030f0eff */
[----:B------:R0:W-:Y:S04]  /*36d00*/  @P5 STG.E.U16 [R8.64], R18 ;  /* 0x0000001208005986 */ /* 0x0001e8000c101506 */
[----:B------:R1:W-:Y:S01]  /*36d10*/  @P2 STG.E.U16 [R4.64], R22 ;  /* 0x0000001604002986 */ /* 0x0003e2000c101506 */
[----:B0-----:R-:W-:-:S02]  /*36d20*/  LEA R8, P6, R6, R0, 0x1 ;  /* 0x0000000006087211 */ /* 0x001fc400078c08ff */
[----:B--2---:R-:W-:Y:S02]  /*36d30*/  ISETP.LT.AND P5, PT, R20, c[0x0][0x17c], !P0 ;  /* 0x00005f0014007a0c */ /* 0x004fe400047a1270 */
[----:B------:R-:W2:Y:S01]  /*36d40*/  LDL.LU R20, [R1+0xd28] ;  /* 0x000d280001147983 */ /* 0x000ea20000300800 */
[----:B------:R-:W-:Y:S02]  /*36d50*/  LEA.HI.X.SX32 R9, R6, R2, 0x1, P6 ;  /* 0x0000000206097211 */ /* 0x000fe400030f0eff */
[----:B-1----:R-:W-:Y:S02]  /*36d60*/  PRMT R22, R22, 0x7632, R22 ;  /* 0x0000763216167816 */ /* 0x002fe40000000016 */
[----:B-----5:R-:W-:Y:S02]  /*36d70*/  ISETP.LT.AND P2, PT, R17, c[0x0][0x17c], !P0 ;  /* 0x00005f0011007a0c */ /* 0x020fe40004741270 */
[----:B------:R-:W5:Y:S04]  /*36d80*/  LDL.LU R17, [R1+0xd24] ;  /* 0x000d240001117983 */ /* 0x000f680000300800 */
[----:B------:R0:W-:Y:S01]  /*36d90*/  @P1 STG.E.U16 [R8.64], R22 ;  /* 0x0000001608001986 */ /* 0x0001e2000c101506 */
[----:B------:R-:W-:-:S02]  /*36da0*/  ISETP.LT.AND P4, PT, R21, c[0x0][0x17c], !P0 ;  /* 0x00005f0015007a0c */ /* 0x000fc40004781270 */
[----:B------:R-:W-:-:S04]  /*36db0*/  IADD3 R3, R6, c[0x0][0x198], RZ ;  /* 0x0000660006037a10 */ /* 0x000fc80007ffe0ff */
[C---:B------:R-:W-:Y:S02]  /*36dc0*/  LEA R4, P6, R3.reuse, R0, 0x1 ;  /* 0x0000000003047211 */ /* 0x040fe400078c08ff */
[C---:B------:R-:W-:Y:S02]  /*36dd0*/  IADD3 R6, R3.reuse, c[0x0][0x198], RZ ;  /* 0x0000660003067a10 */ /* 0x040fe40007ffe0ff */
[----:B------:R-:W-:Y:S02]  /*36de0*/  LEA.HI.X.SX32 R5, R3, R2, 0x1, P6 ;  /* 0x0000000203057211 */ /* 0x000fe400030f0eff */
[----:B0-----:R-:W-:-:S03]  /*36df0*/  LEA R8, P6, R6, R0, 0x1 ;  /* 0x0000000006087211 */ /* 0x001fc600078c08ff */
[----:B------:R0:W-:Y:S01]  /*36e00*/  @P4 STG.E.U16 [R4.64], R10 ;  /* 0x0000000a04004986 */ /* 0x0001e2000c101506 */
[----:B------:R-:W-:Y:S02]  /*36e10*/  LEA.HI.X.SX32 R9, R6, R2, 0x1, P6 ;  /* 0x0000000206097211 */ /* 0x000fe400030f0eff */
[----:B0-----:R-:W-:-:S05]  /*36e20*/  PRMT R10, R10, 0x7632, R10 ;  /* 0x000076320a0a7816 */ /* 0x001fca000000000a */
[----:B------:R0:W-:Y:S01]  /*36e30*/  @P3 STG.E.U16 [R8.64], R10 ;  /* 0x0000000a08003986 */ /* 0x0001e2000c101506 */
[----:B---3--:R-:W-:-:S03]  /*36e40*/  ISETP.LT.AND P1, PT, R16, c[0x0][0x17c], !P0 ;  /* 0x00005f0010007a0c */ /* 0x008fc60004721270 */
[----:B------:R-:W3:Y:S04]  /*36e50*/  LDL.LU R16, [R1+0xd2c] ;  /* 0x000d2c0001107983 */ /* 0x000ee80000300800 */
[----:B------:R-:W3:Y:S04]  /*36e60*/  LDL.LU R18, [R1+0xd30] ;  /* 0x000d300001127983 */ /* 0x000ee80000300800 */
[----:B------:R-:W3:Y:S01]  /*36e70*/  LDL.LU R28, [R1+0xc] ;  /* 0x00000c00011c7983 */ /* 0x000ee20000300800 */
[----:B------:R-:W-:Y:S02]  /*36e80*/  ISETP.LT.AND P4, PT, R14, c[0x0][0x17c], !P0 ;  /* 0x00005f000e007a0c */ /* 0x000fe40004781270 */
[----:B----4-:R-:W-:Y:S01]  /*36e90*/  ISETP.LT.AND P3, PT, R13, c[0x0][0x17c], !P0 ;  /* 0x00005f000d007a0c */ /* 0x010fe20004761270 */
[----:B------:R-:W4:Y:S04]  /*36ea0*/  LDL.LU R14, [R1+0xd34] ;  /* 0x000d3400010e7983 */ /* 0x000f280000300800 */
[----:B------:R-:W4:Y:S01]  /*36eb0*/  LDL.LU R13, [R1+0xd38] ;  /* 0x000d3800010d7983 */ /* 0x000f220000300800 */
[----:B------:R-:W-:-:S04]  /*36ec0*/  IADD3 R3, R6, c[0x0][0x198], RZ ;  /* 0x0000660006037a10 */ /* 0x000fc80007ffe0ff */
[C---:B------:R-:W-:Y:S02]  /*36ed0*/  LEA R4, P6, R3.reuse, R0, 0x1 ;  /* 0x0000000003047211 */ /* 0x040fe400078c08ff */
[C---:B------:R-:W-:Y:S02]  /*36ee0*/  IADD3 R6, R3.reuse, c[0x0][0x198], RZ ;  /* 0x0000660003067a10 */ /* 0x040fe40007ffe0ff */
[----:B------:R-:W-:Y:S02]  /*36ef0*/  LEA.HI.X.SX32 R5, R3, R2, 0x1, P6 ;  /* 0x0000000203057211 */ /* 0x000fe400030f0eff */
[C---:B0-----:R-:W-:Y:S02]  /*36f00*/  LEA R8, P6, R6.reuse, R0, 0x1 ;  /* 0x0000000006087211 */ /* 0x041fe400078c08ff */
[C---:B------:R-:W-:Y:S01]  /*36f10*/  IADD3 R3, R6.reuse, c[0x0][0x198], RZ ;  /* 0x0000660006037a10 */ /* 0x040fe20007ffe0ff */
[----:B------:R0:W-:Y:S01]  /*36f20*/  @P5 STG.E.U16 [R4.64], R27 ;  /* 0x0000001b04005986 */ /* 0x0001e2000c101506 */
[----:B------:R-:W-:-:S02]  /*36f30*/  LEA.HI.X.SX32 R9, R6, R2, 0x1, P6 ;  /* 0x0000000206097211 */ /* 0x000fc400030f0eff */
[----:B------:R-:W-:Y:S02]  /*36f40*/  PRMT R10, R27, 0x7632, R10 ;  /* 0x000076321b0a7816 */ /* 0x000fe4000000000a */
[----:B0-----:R-:W-:-:S04]  /*36f50*/  LEA R4, P6, R3, R0, 0x1 ;  /* 0x0000000003047211 */ /* 0x001fc800078c08ff */
[----:B------:R-:W-:Y:S01]  /*36f60*/  LEA.HI.X.SX32 R5, R3, R2, 0x1, P6 ;  /* 0x0000000203057211 */ /* 0x000fe200030f0eff */
[----:B------:R-:W-:Y:S04]  /*36f70*/  @P2 STG.E.U16 [R8.64], R10 ;  /* 0x0000000a08002986 */ /* 0x000fe8000c101506 */
[----:B------:R0:W-:Y:S01]  /*36f80*/  @P1 STG.E.U16 [R4.64], R7 ;  /* 0x0000000704001986 */ /* 0x0001e2000c101506 */
[----:B-----5:R-:W-:-:S03]  /*36f90*/  ISETP.LT.AND P2, PT, R17, c[0x0][0x17c], !P0 ;  /* 0x00005f0011007a0c */ /* 0x020fc60004741270 */
[----:B------:R-:W5:Y:S01]  /*36fa0*/  LDL.LU R17, [R1+0xd3c] ;  /* 0x000d3c0001117983 */ /* 0x000f620000300800 */
[----:B0-----:R-:W-:-:S03]  /*36fb0*/  PRMT R5, R7, 0x7632, R5 ;  /* 0x0000763207057816 */ /* 0x001fc60000000005 */
[----:B------:R-:W5:Y:S01]  /*36fc0*/  LDL.LU R7, [R1+0xe84] ;  /* 0x000e840001077983 */ /* 0x000f620000300800 */
[----:B------:R-:W-:-:S04]  /*36fd0*/  IADD3 R6, R3, c[0x0][0x198], RZ ;  /* 0x0000660003067a10 */ /* 0x000fc80007ffe0ff */
[C---:B------:R-:W-:Y:S02]  /*36fe0*/  LEA R8, P6, R6.reuse, R0, 0x1 ;  /* 0x0000000006087211 */ /* 0x040fe400078c08ff */
[C---:B------:R-:W-:Y:S02]  /*36ff0*/  IADD3 R3, R6.reuse, c[0x0][0x198], RZ ;  /* 0x0000660006037a10 */ /* 0x040fe40007ffe0ff */
[----:B------:R-:W-:Y:S02]  /*37000*/  LEA.HI.X.SX32 R9, R6, R2, 0x1, P6 ;  /* 0x0000000206097211 */ /* 0x000fe400030f0eff */
[C---:B------:R-:W-:Y:S02]  /*37010*/  LEA R4, P6, R3.reuse, R0, 0x1 ;  /* 0x0000000003047211 */ /* 0x040fe400078c08ff */
[----:B--2---:R-:W-:Y:S02]  /*37020*/  ISETP.LT.AND P5, PT, R20, c[0x0][0x17c], !P0 ;  /* 0x00005f0014007a0c */ /* 0x004fe400047a1270 */
[C---:B------:R-:W-:Y:S01]  /*37030*/  IADD3 R6, R3.reuse, c[0x0][0x198], RZ ;  /* 0x0000660003067a10 */ /* 0x040fe20007ffe0ff */
[----:B------:R0:W-:Y:S02]  /*37040*/  @P4 STG.E.U16 [R8.64], R5 ;  /* 0x0000000508004986 */ /* 0x0001e4000c101506 */
[----:B0-----:R-:W-:-:S02]  /*37050*/  LEA.HI.X.SX32 R5, R3, R2, 0x1, P6 ;  /* 0x0000000203057211 */ /* 0x001fc400030f0eff */
[----:B------:R-:W-:-:S04]  /*37060*/  LEA R8, P6, R6, R0, 0x1 ;  /* 0x0000000006087211 */ /* 0x000fc800078c08ff */
[----:B------:R-:W-:Y:S02]  /*37070*/  LEA.HI.X.SX32 R9, R6, R2, 0x1, P6 ;  /* 0x0000000206097211 */ /* 0x000fe400030f0eff */
[----:B---3--:R-:W-:Y:S02]  /*37080*/  ISETP.LT.AND P1, PT, R16, c[0x0][0x17c], !P0 ;  /* 0x00005f0010007a0c */ /* 0x008fe40004721270 */
[----:B------:R-:W2:Y:S04]  /*37090*/  LDL.LU R16, [R1+0xd40] ;  /* 0x000d400001107983 */ /* 0x000ea80000300800 */
[----:B------:R-:W3:Y:S01]  /*370a0*/  LDL.LU R20, [R1+0xd48] ;  /* 0x000d480001147983 */ /* 0x000ee20000300800 */
[----:B------:R-:W-:-:S03]  /*370b0*/  PRMT R3, R28, 0x7632, R3 ;  /* 0x000076321c037816 */ /* 0x000fc60000000003 */
[----:B------:R0:W-:Y:S01]  /*370c0*/  @P3 STG.E.U16 [R4.64], R28 ;  /* 0x0000001c04003986 */ /* 0x0001e2000c101506 */
[----:B----4-:R-:W-:-:S03]  /*370d0*/  ISETP.LT.AND P3, PT, R14, c[0x0][0x17c], !P0 ;  /* 0x00005f000e007a0c */ /* 0x010fc60004761270 */
[----:B------:R1:W-:Y:S01]  /*370e0*/  @P5 STG.E.U16 [R8.64], R3 ;  /* 0x0000000308005986 */ /* 0x0003e2000c101506 */
[----:B------:R-:W-:-:S03]  /*370f0*/  ISETP.LT.AND P5, PT, R13, c[0x0][0x17c], !P0 ;  /* 0x00005f000d007a0c */ /* 0x000fc600047a1270 */
[----:B------:R-:W4:Y:S04]  /*37100*/  LDL.LU R14, [R1+0xd4c] ;  /* 0x000d4c00010e7983 */ /* 0x000f280000300800 */
[----:B------:R-:W3:Y:S01]  /*37110*/  LDL.LU R13, [R1+0xd54] ;  /* 0x000d5400010d7983 */ /* 0x000ee20000300800 */
[----:B------:R-:W-:-:S04]  /*37120*/  IADD3 R10, R6, c[0x0][0x198], RZ ;  /* 0x00006600060a7a10 */ /* 0x000fc80007ffe0ff */
[C---:B0-----:R-:W-:Y:S02]  /*37130*/  LEA R4, P6, R10.reuse, R0, 0x1 ;  /* 0x000000000a047211 */ /* 0x041fe400078c08ff */
[C---:B------:R-:W-:Y:S02]  /*37140*/  IADD3 R6, R10.reuse, c[0x0][0x198], RZ ;  /* 0x000066000a067a10 */ /* 0x040fe40007ffe0ff */
[----:B------:R-:W-:Y:S02]  /*37150*/  LEA.HI.X.SX32 R5, R10, R2, 0x1, P6 ;  /* 0x000000020a057211 */ /* 0x000fe400030f0eff */
[----:B-1----:R-:W-:-:S04]  /*37160*/  LEA R8, P6, R6, R0, 0x1 ;  /* 0x0000000006087211 */ /* 0x002fc800078c08ff */
[----:B------:R-:W-:Y:S02]  /*37170*/  LEA.HI.X.SX32 R9, R6, R2, 0x1, P6 ;  /* 0x0000000206097211 */ /* 0x000fe400030f0eff */
[----:B------:R-:W-:Y:S02]  /*37180*/  ISETP.LT.AND P4, PT, R18, c[0x0][0x17c], !P0 ;  /* 0x00005f0012007a0c */ /* 0x000fe40004781270 */
[----:B------:R-:W3:Y:S01]  /*37190*/  LDL.LU R18, [R1+0xd58] ;  /* 0x000d580001127983 */ /* 0x000ee20000300800 */
[----:B-----5:R-:W-:-:S03]  /*371a0*/  PRMT R3, R7, 0x7632, R3 ;  /* 0x0000763207037816 */ /* 0x020fc60000000003 */
[----:B------:R0:W-:Y:S01]  /*371b0*/  @P2 STG.E.U16 [R4.64], R7 ;  /* 0x0000000704002986 */ /* 0x0001e2000c101506 */
[----:B------:R-:W-:-:S03]  /*371c0*/  ISETP.LT.AND P2, PT, R17, c[0x0][0x17c], !P0 ;  /* 0x00005f0011007a0c */ /* 0x000fc60004741270 */
[----:B------:R1:W-:Y:S04]  /*371d0*/  @P1 STG.E.U16 [R8.64], R3 ;  /* 0x0000000308001986 */ /* 0x0003e8000c101506 */
[----:B------:R-:W5:Y:S01]  /*371e0*/  LDL.LU R17, [R1+0xd50] ;  /* 0x000d500001117983 */ /* 0x000f620000300800 */
[----:B------:R-:W-:-:S04]  /*371f0*/  IADD3 R10, R6, c[0x0][0x198], RZ ;  /* 0x00006600060a7a10 */ /* 0x000fc80007ffe0ff */
[C---:B0-----:R-:W-:Y:S02]  /*37200*/  LEA R4, P6, R10.reuse, R0, 0x1 ;  /* 0x000000000a047211 */ /* 0x041fe400078c08ff */
[C---:B------:R-:W-:Y:S02]  /*37210*/  IADD3 R7, R10.reuse, c[0x0][0x198], RZ ;  /* 0x000066000a077a10 */ /* 0x040fe40007ffe0ff */
[----:B------:R-:W-:Y:S02]  /*37220*/  LEA.HI.X.SX32 R5, R10, R2, 0x1, P6 ;  /* 0x000000020a057211 */ /* 0x000fe400030f0eff */
[C---:B------:R-:W-:Y:S02]  /*37230*/  LEA R6, P6, R7.reuse, R0, 0x1 ;  /* 0x0000000007067211 */ /* 0x040fe400078c08ff */
[C---:B-1----:R-:W-:Y:S01]  /*37240*/  IADD3 R8, R7.reuse, c[0x0][0x198], RZ ;  /* 0x0000660007087a10 */ /* 0x042fe20007ffe0ff */
[----:B------:R0:W-:Y:S01]  /*37250*/  @P4 STG.E.U16 [R4.64], R15 ;  /* 0x0000000f04004986 */ /* 0x0001e2000c101506 */
[----:B------:R-:W-:-:S02]  /*37260*/  LEA.HI.X.SX32 R7, R7, R2, 0x1, P6 ;  /* 0x0000000207077211 */ /* 0x000fc400030f0eff */
[----:B------:R-:W-:Y:S02]  /*37270*/  PRMT R3, R15, 0x7632, R3 ;  /* 0x000076320f037816 */ /* 0x000fe40000000003 */
[----:B0-----:R-:W-:-:S04]  /*37280*/  LEA R4, P6, R8, R0, 0x1 ;  /* 0x0000000008047211 */ /* 0x001fc800078c08ff */
[----:B------:R-:W-:Y:S01]  /*37290*/  LEA.HI.X.SX32 R5, R8, R2, 0x1, P6 ;  /* 0x0000000208057211 */ /* 0x000fe200030f0eff */
[----:B------:R0:W-:Y:S04]  /*372a0*/  @P3 STG.E.U16 [R6.64], R3 ;  /* 0x0000000306003986 */ /* 0x0001e8000c101506 */
[----:B------:R1:W-:Y:S01]  /*372b0*/  @P5 STG.E.U16 [R4.64], R19 ;  /* 0x0000001304005986 */ /* 0x0003e2000c101506 */
[----:B--2---:R-:W-:-:S03]  /*372c0*/  ISETP.LT.AND P1, PT, R16, c[0x0][0x17c], !P0 ;  /* 0x00005f0010007a0c */ /* 0x004fc60004721270 */
[----:B------:R-:W2:Y:S01]  /*372d0*/  LDL.LU R16, [R1+0xd44] ;  /* 0x000d440001107983 */ /* 0x000ea20000300800 */
[----:B----4-:R-:W-:-:S03]  /*372e0*/  ISETP.LT.AND P3, PT, R14, c[0x0][0x17c], !P0 ;  /* 0x00005f000e007a0c */ /* 0x010fc60004761270 */
[----:B------:R-:W4:Y:S01]  /*372f0*/  LDL.LU R14, [R1+0xd5c] ;  /* 0x000d5c00010e7983 */ /* 0x000f220000300800 */
[----:B---3--:R-:W-:-:S03]  /*37300*/  ISETP.LT.AND P5, PT, R13, c[0x0][0x17c], !P0 ;  /* 0x00005f000d007a0c */ /* 0x008fc600047a1270 */
[----:B------:R-:W3:Y:S01]  /*37310*/  LDL.LU R13, [R1+0xd60] ;  /* 0x000d6000010d7983 */ /* 0x000ee20000300800 */
[----:B------:R-:W-:Y:S02]  /*37320*/  IADD3 R9, R8, c[0x0][0x198], RZ ;  /* 0x0000660008097a10 */ /* 0x000fe40007ffe0ff */
[----:B0-----:R-:W-:Y:S01]  /*37330*/  PRMT R3, R19, 0x7632, R3 ;  /* 0x0000763213037816 */ /* 0x001fe20000000003 */
[----:B------:R-:W3:Y:S01]  /*37340*/  LDL.LU R21, [R1+0x1c] ;  /* 0x00001c0001157983 */ /* 0x000ee20000300800 */
[C---:B------:R-:W-:Y:S02]  /*37350*/  LEA R6, P6, R9.reuse, R0, 0x1 ;  /* 0x0000000009067211 */ /* 0x040fe400078c08ff */
[C---:B------:R-:W-:Y:S02]  /*37360*/  IADD3 R8, R9.reuse, c[0x0][0x198], RZ ;  /* 0x0000660009087a10 */ /* 0x040fe40007ffe0ff */
[----:B------:R-:W-:Y:S02]  /*37370*/  LEA.HI.X.SX32 R7, R9, R2, 0x1, P6 ;  /* 0x0000000209077211 */ /* 0x000fe400030f0eff */
[----:B-1----:R-:W-:-:S02]  /*37380*/  LEA R4, P6, R8, R0, 0x1 ;  /* 0x0000000008047211 */ /* 0x002fc400078c08ff */
[----:B------:R-:W-:Y:S02]  /*37390*/  ISETP.LT.AND P4, PT, R20, c[0x0][0x17c], !P0 ;  /* 0x00005f0014007a0c */ /* 0x000fe40004781270 */
[C---:B------:R-:W-:Y:S01]  /*373a0*/  IADD3 R9, R8.reuse, c[0x0][0x198], RZ ;  /* 0x0000660008097a10 */ /* 0x040fe20007ffe0ff */
[----:B------:R0:W-:Y:S01]  /*373b0*/  @P2 STG.E.U16 [R6.64], R3 ;  /* 0x0000000306002986 */ /* 0x0001e2000c101506 */
[----:B------:R-:W-:Y:S02]  /*373c0*/  LEA.HI.X.SX32 R5, R8, R2, 0x1, P6 ;  /* 0x0000000208057211 */ /* 0x000fe400030f0eff */
[----:B------:R-:W-:Y:S02]  /*373d0*/  PRMT R8, R23, 0x7632, R8 ;  /* 0x0000763217087816 */ /* 0x000fe40000000008 */
[----:B0-----:R-:W-:-:S04]  /*373e0*/  LEA R6, P6, R9, R0, 0x1 ;  /* 0x0000000009067211 */ /* 0x001fc800078c08ff */
[----:B------:R-:W-:Y:S01]  /*373f0*/  LEA.HI.X.SX32 R7, R9, R2, 0x1, P6 ;  /* 0x0000000209077211 */ /* 0x000fe200030f0eff */
[----:B------:R0:W-:Y:S01]  /*37400*/  @P1 STG.E.U16 [R4.64], R23 ;  /* 0x0000001704001986 */ /* 0x0001e2000c101506 */
[----:B------:R-:W-:-:S03]  /*37410*/  ISETP.LT.AND P2, PT, R18, c[0x0][0x17c], !P0 ;  /* 0x00005f0012007a0c */ /* 0x000fc60004741270 */
[----:B------:R1:W-:Y:S01]  /*37420*/  @P4 STG.E.U16 [R6.64], R8 ;  /* 0x0000000806004986 */ /* 0x0003e2000c101506 */
[----:B-----5:R-:W-:Y:S02]  /*37430*/  ISETP.LT.AND P1, PT, R17, c[0x0][0x17c], !P0 ;  /* 0x00005f0011007a0c */ /* 0x020fe40004721270 */
[----:B------:R-:W-:-:S05]  /*37440*/  LOP3.LUT R20, R29, 0x20, RZ, 0x3c, !PT ;  /* 0x000000201d147812 */ /* 0x000fca00078e3cff */
[----:B------:R-:W-:Y:S01]  /*37450*/  LDS.128 R24, [R20] ;  /* 0x0000000014187984 */ /* 0x000fe20000000c00 */
[----:B------:R-:W-:-:S04]  /*37460*/  IADD3 R10, R9, c[0x0][0x198], RZ ;  /* 0x00006600090a7a10 */ /* 0x000fc80007ffe0ff */
[C---:B0-----:R-:W-:Y:S02]  /*37470*/  LEA R4, P6, R10.reuse, R0, 0x1 ;  /* 0x000000000a047211 */ /* 0x041fe400078c08ff */
[C---:B------:R-:W-:Y:S02]  /*37480*/  IADD3 R3, R10.reuse, c[0x0][0x198], RZ ;  /* 0x000066000a037a10 */ /* 0x040fe40007ffe0ff */
[----:B------:R-:W-:Y:S02]  /*37490*/  LEA.HI.X.SX32 R5, R10, R2, 0x1, P6 ;  /* 0x000000020a057211 */ /* 0x000fe400030f0eff */
[----:B-1----:R-:W-:Y:S02]  /*374a0*/  LEA R6, P6, R3, R0, 0x1 ;  /* 0x0000000003067211 */ /* 0x002fe400078c08ff */
[----:B------:R-:W-:Y:S02]  /*374b0*/  PRMT R9, R11, 0x7632, R9 ;  /* 0x000076320b097816 */ /* 0x000fe40000000009 */
[----:B------:R-:W-:Y:S01]  /*374c0*/  LEA.HI.X.SX32 R7, R3, R2, 0x1, P6 ;  /* 0x0000000203077211 */ /* 0x000fe200030f0eff */
[----:B------:R-:W-:Y:S04]  /*374d0*/  @P3 STG.E.U16 [R4.64], R11 ;  /* 0x0000000b04003986 */ /* 0x000fe8000c101506 */
[----:B------:R-:W-:Y:S01]  /*374e0*/  @P5 STG.E.U16 [R6.64], R9 ;  /* 0x0000000906005986 */ /* 0x000fe2000c101506 */
[----:B--2---:R-:W-:-:S03]  /*374f0*/  ISETP.LT.AND P4, PT, R16, c[0x0][0x17c], !P0 ;  /* 0x00005f0010007a0c */ /* 0x004fc60004781270 */
[----:B------:R-:W0:Y:S01]  /*37500*/  LDS.128 R16, [R29] ;  /* 0x000000001d107984 */ /* 0x000e220000000c00 */
[----:B----4-:R-:W-:Y:S02]  /*37510*/  ISETP.LT.AND P3, PT, R14, c[0x0][0x17c], !P0 ;  /* 0x00005f000e007a0c */ /* 0x010fe40004761270 */
[----:B---3--:R-:W-:Y:S01]  /*37520*/  ISETP.LT.AND P5, PT, R13, c[0x0][0x17c], !P0 ;  /* 0x00005f000d007a0c */ /* 0x008fe200047a1270 */
[----:B0-----:R0:W-:Y:S04]  /*37530*/  STL [R1+0x24], R17 ;  /* 0x0000241101007387 */ /* 0x0011e80000100800 */
[----:B------:R1:W-:Y:S04]  /*37540*/  STL.64 [R1+0x28], R18 ;  /* 0x0000281201007387 */ /* 0x0003e80000100a00 */
[----:B0-----:R-:W2:Y:S04]  /*37550*/  LDL.LU R17, [R1+0xd68] ;  /* 0x000d680001117983 */ /* 0x001ea80000300800 */
[----:B------:R-:W3:Y:S04]  /*37560*/  LDL.LU R10, [R1+0xd64] ;  /* 0x000d6400010a7983 */ /* 0x000ee80000300800 */
[----:B------:R-:W4:Y:S04]  /*37570*/  LDL.LU R28, [R1+0xac] ;  /* 0x0000ac00011c7983 */ /* 0x000f280000300800 */
[----:B------:R-:W5:Y:S04]  /*37580*/  LDL.LU R14, [R1+0xd6c] ;  /* 0x000d6c00010e7983 */ /* 0x000f680000300800 */
[----:B------:R-:W5:Y:S04]  /*37590*/  LDL.LU R13, [R1+0xd70] ;  /* 0x000d7000010d7983 */ /* 0x000f680000300800 */
[----:B------:R0:W-:Y:S04]  /*375a0*/  STL [R1+0xe80], R20 ;  /* 0x000e801401007387 */ /* 0x0001e80000100800 */
[----:B------:R-:W-:Y:S04]  /*375b0*/  STL [R1+0xe64], R26 ;  /* 0x000e641a01007387 */ /* 0x000fe80000100800 */
[----:B------:R-:W-:Y:S04]  /*375c0*/  STL [R1+0xe60], R27 ;  /* 0x000e601b01007387 */ /* 0x000fe80000100800 */
[----:B-1----:R-:W5:Y:S04]  /*375d0*/  LDL.LU R18, [R1+0xd74] ;  /* 0x000d740001127983 */ /* 0x002f680000300800 */
[----:B0-----:R-:W5:Y:S01]  /*375e0*/  LDL.LU R20, [R1+0xd78] ;  /* 0x000d780001147983 */ /* 0x001f620000300800 */
[----:B------:R-:W-:-:S04]  /*375f0*/  IADD3 R8, R3, c[0x0][0x198], RZ ;  /* 0x0000660003087a10 */ /* 0x000fc80007ffe0ff */
[C---:B------:R-:W-:Y:S02]  /*37600*/  LEA R4, P6, R8.reuse, R0, 0x1 ;  /* 0x0000000008047211 */ /* 0x040fe400078c08ff */
[C---:B------:R-:W-:Y:S02]  /*37610*/  IADD3 R3, R8.reuse, c[0x0][0x198], RZ ;  /* 0x0000660008037a10 */ /* 0x040fe40007ffe0ff */
[----:B------:R-:W-:Y:S02]  /*37620*/  LEA.HI.X.SX32 R5, R8, R2, 0x1, P6 ;  /* 0x0000000208057211 */ /* 0x000fe400030f0eff */
[C---:B------:R-:W-:Y:S02]  /*37630*/  LEA R6, P6, R3.reuse, R0, 0x1 ;  /* 0x0000000003067211 */ /* 0x040fe400078c08ff */
[----:B------:R-:W-:Y:S01]  /*37640*/  IADD3 R9, R3, c[0x0][0x198], RZ ;  /* 0x0000660003097a10 */ /* 0x000fe20007ffe0ff */
[----:B------:R0:W-:Y:S01]  /*37650*/  @P2 STG.E.U16 [R4.64], R21 ;  /* 0x0000001504002986 */ /* 0x0001e2000c101506 */
[----:B------:R-:W-:-:S02]  /*37660*/  PRMT R8, R21, 0x7632, R8 ;  /* 0x0000763215087816 */ /* 0x000fc40000000008 */
[----:B------:R-:W-:Y:S02]  /*37670*/  LEA.HI.X.SX32 R7, R3, R2, 0x1, P6 ;  /* 0x0000000203077211 */ /* 0x000fe400030f0eff */
[----:B------:R-:W-:-:S03]  /*37680*/  IADD3 R3, R9, c[0x0][0x198], RZ ;  /* 0x0000660009037a10 */ /* 0x000fc60007ffe0ff */
[----:B------:R1:W-:Y:S01]  /*37690*/  @P1 STG.E.U16 [R6.64], R8 ;  /* 0x0000000806001986 */ /* 0x0003e2000c101506 */
[----:B0-----:R-:W-:-:S04]  /*376a0*/  LEA R4, P6, R9, R0, 0x1 ;  /* 0x0000000009047211 */ /* 0x001fc800078c08ff */
[----:B------:R-:W-:Y:S02]  /*376b0*/  LEA.HI.X.SX32 R5, R9, R2, 0x1, P6 ;  /* 0x0000000209057211 */ /* 0x000fe400030f0eff */
[----:B------:R-:W-:Y:S02]  /*376c0*/  IADD3 R9, R3, c[0x0][0x198], RZ ;  /* 0x0000660003097a10 */ /* 0x000fe40007ffe0ff */
[----:B------:R-:W-:Y:S02]  /*376d0*/  LOP3.LUT R19, R29, 0x40, RZ, 0x3c, !PT ;  /* 0x000000401d137812 */ /* 0x000fe400078e3cff */
[----:B------:R-:W-:Y:S02]  /*376e0*/  PRMT R15, R16, 0x7632, R15 ;  /* 0x00007632100f7816 */ /* 0x000fe4000000000f */
[----:B---3--:R-:W-:Y:S02]  /*376f0*/  ISETP.LT.AND P1, PT, R10, c[0x0][0x17c], !P0 ;  /* 0x00005f000a007a0c */ /* 0x008fe40004721270 */
[----:B------:R-:W-:-:S02]  /*37700*/  LEA R10, P6, R3, R0, 0x1 ;  /* 0x00000000030a7211 */ /* 0x000fc400078c08ff */
[----:B----4-:R-:W-:Y:S02]  /*37710*/  PRMT R12, R28, 0x7632, R12 ;  /* 0x000076321c0c7816 */ /* 0x010fe4000000000c */
[----:B------:R-:W-:Y:S02]  /*37720*/  LEA.HI.X.SX32 R11, R3, R2, 0x1, P6 ;  /* 0x00000002030b7211 */ /* 0x000fe400030f0eff */
[----:B-1----:R-:W-:Y:S02]  /*37730*/  LEA R8, P6, R9, R0, 0x1 ;  /* 0x0000000009087211 */ /* 0x002fe400078c08ff */
[----:B--2---:R-:W-:Y:S02]  /*37740*/  ISETP.LT.AND P2, PT, R17, c[0x0][0x17c], !P0 ;  /* 0x00005f0011007a0c */ /* 0x004fe40004741270 */
[C---:B------:R-:W-:Y:S01]  /*37750*/  IADD3 R3, R9.reuse, c[0x0][0x198], RZ ;  /* 0x0000660009037a10 */ /* 0x040fe20007ffe0ff */
[----:B------:R0:W-:Y:S01]  /*37760*/  @P4 STG.E.U16 [R4.64], R28 ;  /* 0x0000001c04004986 */ /* 0x0001e2000c101506 */
[----:B------:R-:W-:-:S03]  /*37770*/  LEA.HI.X.SX32 R9, R9, R2, 0x1, P6 ;  /* 0x0000000209097211 */ /* 0x000fc600030f0eff */
[----:B------:R1:W-:Y:S01]  /*37780*/  @P3 STG.E.U16 [R10.64], R12 ;  /* 0x0000000c0a003986 */ /* 0x0003e2000c101506 */
[----:B-----5:R-:W-:-:S03]  /*37790*/  ISETP.LT.AND P3, PT, R13, c[0x0][0x17c], !P0 ;  /* 0x00005f000d007a0c */ /* 0x020fc60004761270 */
[----:B------:R-:W2:Y:S01]  /*377a0*/  LDS.128 R4, [R19] ;  /* 0x0000000013047984 */ /* 0x000ea20000000c00 */
[----:B0-----:R-:W-:Y:S02]  /*377b0*/  LOP3.LUT R28, R29, 0x60, RZ, 0x3c, !PT ;  /* 0x000000601d1c7812 */ /* 0x001fe400078e3cff */
[C---:B-1----:R-:W-:Y:S01]  /*377c0*/  LEA R12, P6, R3.reuse, R0, 0x1 ;  /* 0x00000000030c7211 */ /* 0x042fe200078c08ff */
[----:B------:R-:W-:Y:S03]  /*377d0*/  @P5 STG.E.U16 [R8.64], R16 ;  /* 0x0000001008005986 */ /* 0x000fe6000c101506 */
[----:B------:R-:W-:Y:S01]  /*377e0*/  LEA.HI.X.SX32 R13, R3, R2, 0x1, P6 ;  /* 0x00000002030d7211 */ /* 0x000fe200030f0eff */
[----:B------:R-:W0:Y:S04]  /*377f0*/  LDS.128 R8, [R28] ;  /* 0x000000001c087984 */ /* 0x000e280000000c00 */
[----:B------:R-:W-:Y:S01]  /*37800*/  @P2 STG.E.U16 [R12.64], R15 ;  /* 0x0000000f0c002986 */ /* 0x000fe2000c101506 */
[----:B------:R-:W-:-:S03]  /*37810*/  ISETP.LT.AND P2, PT, R20, c[0x0][0x17c], !P0 ;  /* 0x00005f0014007a0c */ /* 0x000fc60004741270 */
[----:B------:R-:W1:Y:S01]  /*37820*/  LDS.128 R20, [R29+0x800] ;  /* 0x000800001d147984 */ /* 0x000e620000000c00 */
[----:B------:R-:W-:-:S03]  /*37830*/  ISETP.LT.AND P5, PT, R18, c[0x0][0x17c], !P0 ;  /* 0x00005f0012007a0c */ /* 0x000fc600047a1270 */
[----:B--2---:R2:W-:Y:S04]  /*37840*/  STL.64 [R1+0xe68], R6 ;  /* 0x000e680601007387 */ /* 0x0045e80000100a00 */
[----:B0-----:R1:W-:Y:S04]  /*37850*/  STL.64 [R1+0xe70], R10 ;  /* 0x000e700a01007387 */ /* 0x0013e80000100a00 */
[----:B------:R-:W3:Y:S04]  /*37860*/  LDL.LU R18, [R1+0xd7c] ;  /* 0x000d7c0001127983 */ /* 0x000ee80000300800 */
[----:B--2---:R-:W2:Y:S01]  /*37870*/  LDL.LU R6, [R1+0xd80] ;  /* 0x000d800001067983 */ /* 0x004ea20000300800 */
[----:B-1----:R-:W-:-:S03]  /*37880*/  IMAD.MOV.U32 R10, RZ, RZ, R20 ;  /* 0x000000ffff0a7224 */ /* 0x002fc600078e0014 */
[----:B------:R-:W-:Y:S04]  /*37890*/  STL [R1+0xc], R23 ;  /* 0x00000c1701007387 */ /* 0x000fe80000100800 */
[----:B------:R-:W4:Y:S04]  /*378a0*/  LDL.LU R20, [R1+0xe80] ;  /* 0x000e800001147983 */ /* 0x000f280000300800 */
[----:B------:R-:W5:Y:S01]  /*378b0*/  LDL.LU R7, [R1+0xd84] ;  /* 0x000d840001077983 */ /* 0x000f620000300800 */
[----:B------:R-:W-:Y:S02]  /*378c0*/  ISETP.LT.AND P4, PT, R14, c[0x0][0x17c], !P0 ;  /* 0x00005f000e007a0c */ /* 0x000fe40004781270 */
[----:B------:R-:W-:Y:S01]  /*378d0*/  IADD3 R14, R3, c[0x0][0x198], RZ ;  /* 0x00006600030e7a10 */ /* 0x000fe20007ffe0ff */
[----:B------:R-:W-:Y:S01]  /*378e0*/  IMAD.MOV.U32 R26, RZ, RZ, R21 ;  /* 0x000000ffff1a7224 */ /* 0x000fe200078e0015 */
[----:B------:R-:W5:Y:S02]  /*378f0*/  LDL.LU R11, [R1+0xd88] ;  /* 0x000d8800010b7983 */ /* 0x000f640000300800 */
[----:B------:R-:W-:-:S02]  /*37900*/  LEA R16, P6, R14, R0, 0x1 ;  /* 0x000000000e107211 */ /* 0x000fc400078c08ff */
[C---:B------:R-:W-:Y:S02]  /*37910*/  IADD3 R3, R14.reuse, c[0x0][0x198], RZ ;  /* 0x000066000e037a10 */ /* 0x040fe40007ffe0ff */
[----:B------:R-:W-:Y:S02]  /*37920*/  LEA.HI.X.SX32 R17, R14, R2, 0x1, P6 ;  /* 0x000000020e117211 */ /* 0x000fe400030f0eff */
[C---:B------:R-:W-:Y:S02]  /*37930*/  LEA R14, P6, R3.reuse, R0, 0x1 ;  /* 0x00000000030e7211 */ /* 0x040fe400078c08ff */
[C---:B------:R-:W-:Y:S02]  /*37940*/  IADD3 R13, R3.reuse, c[0x0][0x198], RZ ;  /* 0x00006600030d7a10 */ /* 0x040fe40007ffe0ff */
[----:B------:R-:W-:Y:S01]  /*37950*/  LEA.HI.X.SX32 R15, R3, R2, 0x1, P6 ;  /* 0x00000002030f7211 */ /* 0x000fe200030f0eff */
[----:B------:R0:W-:Y:S01]  /*37960*/  @P1 STG.E.U16 [R16.64], R24 ;  /* 0x0000001810001986 */ /* 0x0001e2000c101506 */
[C---:B------:R-:W-:Y:S01]  /*37970*/  LEA R12, P6, R13.reuse, R0, 0x1 ;  /* 0x000000000d0c7211 */ /* 0x040fe200078c08ff */
[----:B------:R-:W-:Y:S01]  /*37980*/  IMAD.MOV.U32 R27, RZ, RZ, R22 ;  /* 0x000000ffff1b7224 */ /* 0x000fe200078e0016 */
[----:B------:R-:W-:-:S02]  /*37990*/  IADD3 R3, R13, c[0x0][0x198], RZ ;  /* 0x000066000d037a10 */ /* 0x000fc40007ffe0ff */
[----:B------:R-:W-:Y:S02]  /*379a0*/  LEA.HI.X.SX32 R13, R13, R2, 0x1, P6 ;  /* 0x000000020d0d7211 */ /* 0x000fe400030f0eff */
[----:B0-----:R-:W-:Y:S01]  /*379b0*/  PRMT R24, R24, 0x7632, R24 ;  /* 0x0000763218187816 */ /* 0x001fe20000000018 */
[----:B------:R-:W-:Y:S04]  /*379c0*/  STL.64 [R1+0xe78], R26 ;  /* 0x000e781a01007387 */ /* 0x000fe80000100a00 */
[----:B------:R-:W-:Y:S04]  /*379d0*/  @P4 STG.E.U16 [R14.64], R24 ;  /* 0x000000180e004986 */ /* 0x000fe8000c101506 */
[----:B------:R0:W-:Y:S01]  /*379e0*/  @P3 STG.E.U16 [R12.64], R4 ;  /* 0x000000040c003986 */ /* 0x0001e2000c101506 */
[----:B--2---:R-:W-:-:S03]  /*379f0*/  ISETP.LT.AND P4, PT, R6, c[0x0][0x17c], !P0 ;  /* 0x00005f0006007a0c */ /* 0x004fc60004781270 */
[----:B------:R-:W2:Y:S01]  /*37a00*/  LDL.LU R6, [R1+0xd8c] ;  /* 0x000d8c0001067983 */ /* 0x000ea20000300800 */
[----:B---3--:R-:W-:Y:S02]  /*37a10*/  ISETP.LT.AND P1, PT, R18, c[0x0][0x17c], !P0 ;  /* 0x00005f0012007a0c */ /* 0x008fe40004721270 */
[----:B------:R-:W-:Y:S02]  /*37a20*/  LEA R16, P6, R3, R0, 0x1 ;  /* 0x0000000003107211 */ /* 0x000fe400078c08ff */
[----:B0-----:R-:W-:Y:S01]  /*37a30*/  PRMT R4, R4, 0x7632, R4 ;  /* 0x0000763204047816 */ /* 0x001fe20000000004 */
[----:B----4-:R0:W1:Y:S01]  /*37a40*/  LDS.128 R12, [R20+0x800] ;  /* 0x00080000140c7984 */ /* 0x0100620000000c00 */
[----:B-----5:R-:W-:-:S03]  /*37a50*/  ISETP.LT.AND P3, PT, R7, c[0x0][0x17c], !P0 ;  /* 0x00005f0007007a0c */ /* 0x020fc60004761270 */
[----:B------:R-:W3:Y:S01]  /*37a60*/  LDL.LU R7, [R1+0xd90] ;  /* 0x000d900001077983 */ /* 0x000ee20000300800 */
[C---:B------:R-:W-:Y:S02]  /*37a70*/  IADD3 R18, R3.reuse, c[0x0][0x198], RZ ;  /* 0x0000660003127a10 */ /* 0x040fe40007ffe0ff */
[----:B------:R-:W-:Y:S02]  /*37a80*/  LEA.HI.X.SX32 R17, R3, R2, 0x1, P6 ;  /* 0x0000000203117211 */ /* 0x000fe400030f0eff */
[C---:B------:R-:W-:Y:S02]  /*37a90*/  LEA R22, P6, R18.reuse, R0, 0x1 ;  /* 0x0000000012167211 */ /* 0x040fe400078c08ff */
[C---:B------:R-:W-:Y:S02]  /*37aa0*/  IADD3 R3, R18.reuse, c[0x0][0x198], RZ ;  /* 0x0000660012037a10 */ /* 0x040fe40007ffe0ff */
[----:B------:R-:W-:Y:S02]  /*37ab0*/  LEA.HI.X.SX32 R23, R18, R2, 0x1, P6 ;  /* 0x0000000212177211 */ /* 0x000fe400030f0eff */
[----:B0-----:R-:W-:-:S02]  /*37ac0*/  LEA R20, P6, R3, R0, 0x1 ;  /* 0x0000000003147211 */ /* 0x001fc400078c08ff */
[----:B------:R-:W-:Y:S02]  /*37ad0*/  PRMT R24, R8, 0x7632, R24 ;  /* 0x0000763208187816 */ /* 0x000fe40000000018 */
[C---:B------:R-:W-:Y:S01]  /*37ae0*/  LEA.HI.X.SX32 R21, R3.reuse, R2, 0x1, P6 ;  /* 0x0000000203157211 */ /* 0x040fe200030f0eff */
[----:B------:R0:W-:Y:S04]  /*37af0*/  @P5 STG.E.U16 [R16.64], R4 ;  /* 0x0000000410005986 */ /* 0x0001e8000c101506 */
[----:B------:R-:W-:Y:S04]  /*37b00*/  @P2 STG.E.U16 [R22.64], R8 ;  /* 0x0000000816002986 */ /* 0x000fe8000c101506 */
[----:B------:R4:W-:Y:S01]  /*37b10*/  @P1 STG.E.U16 [R20.64], R24 ;  /* 0x0000001814001986 */ /* 0x0009e2000c101506 */
[----:B0-----:R-:W-:-:S03]  /*37b20*/  IADD3 R4, R3, c[0x0][0x198], RZ ;  /* 0x0000660003047a10 */ /* 0x001fc60007ffe0ff */
[----:B------:R0:W-:Y:S04]  /*37b30*/  LDS.128 R20, [R28+0x800] ;  /* 0x000800001c147984 */ /* 0x0001e80000000c00 */
[----:B------:R-:W5:Y:S01]  /*37b40*/  LDS.128 R16, [R19+0x800] ;  /* 0x0008000013107984 */ /* 0x000f620000000c00 */
[----:B--2---:R-:W-:-:S03]  /*37b50*/  ISETP.LT.AND P2, PT, R6, c[0x0][0x17c], !P0 ;  /* 0x00005f0006007a0c */ /* 0x004fc60004741270 */
[----:B------:R-:W2:Y:S04]  /*37b60*/  LDL.LU R6, [R1+0xd98] ;  /* 0x000d980001067983 */ /* 0x000ea80000300800 */
[----:B----4-:R-:W4:Y:S01]  /*37b70*/  LDL.LU R24, [R1+0xd94] ;  /* 0x000d940001187983 */ /* 0x010f220000300800 */
[----:B---3--:R-:W-:-:S03]  /*37b80*/  ISETP.LT.AND P1, PT, R7, c[0x0][0x17c], !P0 ;  /* 0x00005f0007007a0c */ /* 0x008fc60004721270 */
[----:B------:R-:W3:Y:S01]  /*37b90*/  LDL.LU R7, [R1+0xd9c] ;  /* 0x000d9c0001077983 */ /* 0x000ee20000300800 */
[C---:B------:R-:W-:Y:S02]  /*37ba0*/  LEA R26, P6, R4.reuse, R0, 0x1 ;  /* 0x00000000041a7211 */ /* 0x040fe400078c08ff */
[C---:B------:R-:W-:Y:S02]  /*37bb0*/  IADD3 R3, R4.reuse, c[0x0][0x198], RZ ;  /* 0x0000660004037a10 */ /* 0x040fe40007ffe0ff */
[----:B------:R-:W-:Y:S02]  /*37bc0*/  LEA.HI.X.SX32 R27, R4, R2, 0x1, P6 ;  /* 0x00000002041b7211 */ /* 0x000fe400030f0eff */
[----:B0-----:R-:W-:Y:S02]  /*37bd0*/  LEA R28, P6, R3, R0, 0x1 ;  /* 0x00000000031c7211 */ /* 0x001fe400078c08ff */
[----:B------:R-:W-:Y:S02]  /*37be0*/  ISETP.LT.AND P5, PT, R11, c[0x0][0x17c], !P0 ;  /* 0x00005f000b007a0c */ /* 0x000fe400047a1270 */
[C---:B------:R-:W-:Y:S01]  /*37bf0*/  IADD3 R4, R3.reuse, c[0x0][0x198], RZ ;  /* 0x0000660003047a10 */ /* 0x040fe20007ffe0ff */
[----:B------:R0:W-:Y:S01]  /*37c00*/  @P4 STG.E.U16 [R26.64], R10 ;  /* 0x0000000a1a004986 */ /* 0x0001e2000c101506 */
[----:B------:R-:W-:-:S02]  /*37c10*/  LEA.HI.X.SX32 R29, R3, R2, 0x1, P6 ;  /* 0x00000002031d7211 */ /* 0x000fc400030f0eff */
[----:B------:R-:W-:Y:S02]  /*37c20*/  PRMT R8, R10, 0x7632, R8 ;  /* 0x000076320a087816 */ /* 0x000fe40000000008 */
[----:B------:R-:W-:-:S03]  /*37c30*/  IADD3 R3, R4, c[0x0][0x198], RZ ;  /* 0x0000660004037a10 */ /* 0x000fc60007ffe0ff */
[----:B------:R1:W-:Y:S01]  /*37c40*/  @P3 STG.E.U16 [R28.64], R8 ;  /* 0x000000081c003986 */ /* 0x0003e2000c101506 */
[----:B0-----:R-:W-:-:S03]  /*37c50*/  LEA R10, P6, R4, R0, 0x1 ;  /* 0x00000000040a7211 */ /* 0x001fc600078c08ff */
[----:B------:R-:W5:Y:S01]  /*37c60*/  LDL.LU.64 R26, [R1+0xe78] ;  /* 0x000e7800011a7983 */ /* 0x000f620000300a00 */
[----:B------:R-:W-:Y:S02]  /*37c70*/  LEA.HI.X.SX32 R11, R4, R2, 0x1, P6 ;  /* 0x00000002040b7211 */ /* 0x000fe400030f0eff */
[C---:B------:R-:W-:Y:S02]  /*37c80*/  IADD3 R4, R3.reuse, c[0x0][0x198], RZ ;  /* 0x0000660003047a10 */ /* 0x040fe40007ffe0ff */
[C---:B-1----:R-:W-:Y:S01]  /*37c90*/  LEA R28, P6, R3.reuse, R0, 0x1 ;  /* 0x00000000031c7211 */ /* 0x042fe200078c08ff */
[----:B------:R0:W-:Y:S03]  /*37ca0*/  @P5 STG.E.U16 [R10.64], R12 ;  /* 0x0000000c0a005986 */ /* 0x0001e6000c101506 */
[----:B------:R-:W-:Y:S02]  /*37cb0*/  LEA.HI.X.SX32 R29, R3, R2, 0x1, P6 ;  /* 0x00000002031d7211 */ /* 0x000fe400030f0eff */
[----:B------:R-:W-:-:S02]  /*37cc0*/  IADD3 R3, R4, c[0x0][0x198], RZ ;  /* 0x0000660004037a10 */ /* 0x000fc40007ffe0ff */
[----:B0-----:R-:W-:-:S04]  /*37cd0*/  LEA R10, P6, R4, R0, 0x1 ;  /* 0x00000000040a7211 */ /* 0x001fc800078c08ff */
[----:B------:R-:W-:Y:S02]  /*37ce0*/  LEA.HI.X.SX32 R11, R4, R2, 0x1, P6 ;  /* 0x00000002040b7211 */ /* 0x000fe400030f0eff */
[----:B--2---:R-:W-:Y:S02]  /*37cf0*/  ISETP.LT.AND P3, PT, R6, c[0x0][0x17c], !P0 ;  /* 0x00005f0006007a0c */ /* 0x004fe40004761270 */
[----:B------:R-:W2:Y:S01]  /*37d00*/  LDL.LU R6, [R1+0xda4] ;  /* 0x000da40001067983 */ /* 0x000ea20000300800 */
[----:B----4-:R-:W-:-:S03]  /*37d10*/  ISETP.LT.AND P4, PT, R24, c[0x0][0x17c], !P0 ;  /* 0x00005f0018007a0c */ /* 0x010fc60004781270 */
[----:B------:R-:W4:Y:S01]  /*37d20*/  LDL.LU R24, [R1+0xda8] ;  /* 0x000da80001187983 */ /* 0x000f220000300800 */
[----:B---3--:R-:W-:-:S03]  /*37d30*/  ISETP.LT.AND P5, PT, R7, c[0x0][0x17c], !P0 ;  /* 0x00005f0007007a0c */ /* 0x008fc600047a1270 */
[----:B------:R-:W3:Y:S04]  /*37d40*/  LDL.LU R7, [R1+0x24] ;  /* 0x0000240001077983 */ /* 0x000ee80000300800 */
[----:B------:R-:W3:Y:S01]  /*37d50*/  LDL.LU R4, [R1+0xda0] ;  /* 0x000da00001047983 */ /* 0x000ee20000300800 */
[----:B------:R-:W-:-:S05]  /*37d60*/  PRMT R12, R12, 0x7632, R12 ;  /* 0x000076320c0c7816 */ /* 0x000fca000000000c */
[----:B------:R0:W-:Y:S04]  /*37d70*/  @P2 STG.E.U16 [R28.64], R12 ;  /* 0x0000000c1c002986 */ /* 0x0001e8000c101506 */
[----:B-----5:R1:W-:Y:S01]  /*37d80*/  @P1 STG.E.U16 [R10.64], R16 ;  /* 0x000000100a001986 */ /* 0x0203e2000c101506 */
[----:B0-----:R-:W-:-:S04]  /*37d90*/  LEA R28, P6, R3, R0, 0x1 ;  /* 0x00000000031c7211 */ /* 0x001fc800078c08ff */
[----:B------:R-:W-:Y:S02]  /*37da0*/  LEA.HI.X.SX32 R29, R3, R2, 0x1, P6 ;  /* 0x00000002031d7211 */ /* 0x000fe400030f0eff */
[----:B-1----:R-:W-:-:S05]  /*37db0*/  PRMT R16, R16, 0x7632, R16 ;  /* 0x0000763210107816 */ /* 0x002fca0000000010 */
[----:B------:R0:W-:Y:S01]  /*37dc0*/  @P4 STG.E.U16 [R28.64], R16 ;  /* 0x000000101c004986 */ /* 0x0001e2000c101506 */
[----:B--2---:R-:W-:-:S03]  /*37dd0*/  ISETP.LT.AND P1, PT, R6, c[0x0][0x17c], !P0 ;  /* 0x00005f0006007a0c */ /* 0x004fc60004721270 */
[----:B------:R-:W2:Y:S01]  /*37de0*/  LDL.LU R6, [R1+0xdb0] ;  /* 0x000db00001067983 */ /* 0x000ea20000300800 */
[----:B----4-:R-:W-:-:S03]  /*37df0*/  ISETP.LT.AND P4, PT, R24, c[0x0][0x17c], !P0 ;  /* 0x00005f0018007a0c */ /* 0x010fc60004781270 */
[----:B------:R-:W4:Y:S01]  /*37e00*/  LDL.LU R24, [R1+0xdb8] ;  /* 0x000db80001187983 */ /* 0x000f220000300800 */
[----:B---3--:R-:W-:Y:S02]  /*37e10*/  ISETP.LT.AND P2, PT, R4, c[0x0][0x17c], !P0 ;  /* 0x00005f0004007a0c */ /* 0x008fe40004741270 */
[----:B------:R-:W-:-:S04]  /*37e20*/  IADD3 R4, R3, c[0x0][0x198], RZ ;  /* 0x0000660003047a10 */ /* 0x000fc80007ffe0ff */
[C---:B------:R-:W-:Y:S02]  /*37e30*/  LEA R10, P6, R4.reuse, R0, 0x1 ;  /* 0x00000000040a7211 */ /* 0x040fe400078c08ff */
[C---:B------:R-:W-:Y:S02]  /*37e40*/  IADD3 R3, R4.reuse, c[0x0][0x198], RZ ;  /* 0x0000660004037a10 */ /* 0x040fe40007ffe0ff */
[----:B------:R-:W-:Y:S02]  /*37e50*/  LEA.HI.X.SX32 R11, R4, R2, 0x1, P6 ;  /* 0x00000002040b7211 */ /* 0x000fe400030f0eff */
[C---:B0-----:R-:W-:Y:S02]  /*37e60*/  LEA R28, P6, R3.reuse, R0, 0x1 ;  /* 0x00000000031c7211 */ /* 0x041fe400078c08ff */
[C---:B------:R-:W-:Y:S02]  /*37e70*/  IADD3 R4, R3.reuse, c[0x0][0x198], RZ ;  /* 0x0000660003047a10 */ /* 0x040fe40007ffe0ff */
[----:B------:R-:W-:-:S02]  /*37e80*/  LEA.HI.X.SX32 R29, R3, R2, 0x1, P6 ;  /* 0x00000002031d7211 */ /* 0x000fc400030f0eff */
[----:B------:R-:W3:Y:S04]  /*37e90*/  LDL.LU R3, [R1+0xdac] ;  /* 0x000dac0001037983 */ /* 0x000ee80000300800 */
[----:B------:R0:W-:Y:S02]  /*37ea0*/  @P3 STG.E.U16 [R10.64], R20 ;  /* 0x000000140a003986 */ /* 0x0001e4000c101506 */
[----:B0-----:R-:W-:-:S05]  /*37eb0*/  PRMT R20, R20, 0x7632, R20 ;  /* 0x0000763214147816 */ /* 0x001fca0000000014 */
[----:B------:R0:W-:Y:S04]  /*37ec0*/  @P5 STG.E.U16 [R28.64], R20 ;  /* 0x000000141c005986 */ /* 0x0001e8000c101506 */
[----:B0-----:R-:W5:Y:S01]  /*37ed0*/  LDL.LU R20, [R1+0xdb4] ;  /* 0x000db40001147983 */ /* 0x001f620000300800 */
[----:B------:R-:W-:-:S04]  /*37ee0*/  LEA R10, P6, R4, R0, 0x1 ;  /* 0x00000000040a7211 */ /* 0x000fc800078c08ff */
[----:B------:R-:W-:Y:S02]  /*37ef0*/  LEA.HI.X.SX32 R11, R4, R2, 0x1, P6 ;  /* 0x00000002040b7211 */ /* 0x000fe400030f0eff */
[----:B------:R-:W-:-:S03]  /*37f00*/  PRMT R8, R7, 0x7632, R8 ;  /* 0x0000763207087816 */ /* 0x000fc60000000008 */
[----:B------:R0:W-:Y:S04]  /*37f10*/  @P2 STG.E.U16 [R10.64], R7 ;  /* 0x000000070a002986 */ /* 0x0001e8000c101506 */
[----:B0-----:R-:W4:Y:S01]  /*37f20*/  LDL.LU.64 R10, [R1+0xe70] ;  /* 0x000e7000010a7983 */ /* 0x001f220000300a00 */
[----:B--2---:R-:W-:Y:S02]  /*37f30*/  ISETP.LT.AND P5, PT, R6, c[0x0][0x17c], !P0 ;  /* 0x00005f0006007a0c */ /* 0x004fe400047a1270 */
[----:B---3--:R-:W-:Y:S02]  /*37f40*/  ISETP.LT.AND P3, PT, R3, c[0x0][0x17c], !P0 ;  /* 0x00005f0003007a0c */ /* 0x008fe40004761270 */
[----:B------:R-:W-:-:S04]  /*37f50*/  IADD3 R3, R4, c[0x0][0x198], RZ ;  /* 0x0000660004037a10 */ /* 0x000fc80007ffe0ff */
[C---:B------:R-:W-:Y:S02]  /*37f60*/  LEA R28, P6, R3.reuse, R0, 0x1 ;  /* 0x00000000031c7211 */ /* 0x040fe400078c08ff */
[C---:B------:R-:W-:Y:S02]  /*37f70*/  IADD3 R4, R3.reuse, c[0x0][0x198], RZ ;  /* 0x0000660003047a10 */ /* 0x040fe40007ffe0ff */
[----:B------:R-:W-:Y:S02]  /*37f80*/  LEA.HI.X.SX32 R29, R3, R2, 0x1, P6 ;  /* 0x00000002031d7211 */ /* 0x000fe400030f0eff */
[C---:B------:R-:W-:Y:S02]  /*37f90*/  LEA R6, P6, R4.reuse, R0, 0x1 ;  /* 0x0000000004067211 */ /* 0x040fe400078c08ff */
[C---:B------:R-:W-:Y:S02]  /*37fa0*/  IADD3 R3, R4.reuse, c[0x0][0x198], RZ ;  /* 0x0000660004037a10 */ /* 0x040fe40007ffe0ff */
[----:B------:R-:W-:-:S02]  /*37fb0*/  LEA.HI.X.SX32 R7, R4, R2, 0x1, P6 ;  /* 0x0000000204077211 */ /* 0x000fc400030f0eff */
[----:B------:R-:W2:Y:S01]  /*37fc0*/  LDL.LU R4, [R1+0xdbc] ;  /* 0x000dbc0001047983 */ /* 0x000ea20000300800 */
[----:B-----5:R-:W-:-:S03]  /*37fd0*/  ISETP.LT.AND P2, PT, R20, c[0x0][0x17c], !P0 ;  /* 0x00005f0014007a0c */ /* 0x020fc60004741270 */
[----:B------:R-:W3:Y:S04]  /*37fe0*/  LDL.LU R20, [R1+0xdc4] ;  /* 0x000dc40001147983 */ /* 0x000ee80000300800 */
[----:B------:R0:W-:Y:S01]  /*37ff0*/  @P1 STG.E.U16 [R28.64], R8 ;  /* 0x000000081c001986 */ /* 0x0001e2000c101506 */
[----:B----4-:R-:W-:-:S03]  /*38000*/  ISETP.LT.AND P1, PT, R24, c[0x0][0x17c], !P0 ;  /* 0x00005f0018007a0c */ /* 0x010fc60004721270 */
[----:B------:R1:W-:Y:S01]  /*38010*/  @P4 STG.E.U16 [R6.64], R25 ;  /* 0x0000001906004986 */ /* 0x0003e2000c101506 */
[C---:B0-----:R-:W-:Y:S02]  /*38020*/  LEA R28, P6, R3.reuse, R0, 0x1 ;  /* 0x00000000031c7211 */ /* 0x041fe400078c08ff */
[C---:B------:R-:W-:Y:S02]  /*38030*/  IADD3 R8, R3.reuse, c[0x0][0x198], RZ ;  /* 0x0000660003087a10 */ /* 0x040fe40007ffe0ff */
[----:B------:R-:W-:Y:S01]  /*38040*/  LEA.HI.X.SX32 R29, R3, R2, 0x1, P6 ;  /* 0x00000002031d7211 */ /* 0x000fe200030f0eff */
[----:B-1----:R-:W4:Y:S01]  /*38050*/  LDL.LU.64 R6, [R1+0xe68] ;  /* 0x000e680001067983 */ /* 0x002f220000300a00 */
[C---:B------:R-:W-:Y:S02]  /*38060*/  LEA R24, P6, R8.reuse, R0, 0x1 ;  /* 0x0000000008187211 */ /* 0x040fe400078c08ff */
[----:B------:R-:W-:Y:S02]  /*38070*/  PRMT R3, R25, 0x7632, R3 ;  /* 0x0000763219037816 */ /* 0x000fe40000000003 */
[----:B------:R-:W-:-:S03]  /*38080*/  LEA.HI.X.SX32 R25, R8, R2, 0x1, P6 ;  /* 0x0000000208197211 */ /* 0x000fc600030f0eff */
[----:B------:R-:W-:Y:S04]  /*38090*/  @P3 STG.E.U16 [R28.64], R3 ;  /* 0x000000031c003986 */ /* 0x000fe8000c101506 */
[----:B------:R0:W-:Y:S01]  /*380a0*/  @P5 STG.E.U16 [R24.64], R5 ;  /* 0x0000000518005986 */ /* 0x0001e2000c101506 */
[----:B--2---:R-:W-:Y:S02]  /*380b0*/  ISETP.LT.AND P4, PT, R4, c[0x0][0x17c], !P0 ;  /* 0x00005f0004007a0c */ /* 0x004fe40004781270 */
[----:B------:R-:W-:Y:S02]  /*380c0*/  IADD3 R4, R8, c[0x0][0x198], RZ ;  /* 0x0000660008047a10 */ /* 0x000fe40007ffe0ff */
[----:B------:R-:W2:Y:S04]  /*380d0*/  LDL.LU R8, [R1+0xdc0] ;  /* 0x000dc00001087983 */ /* 0x000ea80000300800 */
[----:B0-----:R-:W5:Y:S01]  /*380e0*/  LDL.LU R25, [R1+0xdc8] ;  /* 0x000dc80001197983 */ /* 0x001f620000300800 */
[----:B---3--:R-:W-:-:S03]  /*380f0*/  ISETP.LT.AND P5, PT, R20, c[0x0][0x17c], !P0 ;  /* 0x00005f0014007a0c */ /* 0x008fc600047a1270 */
[----:B------:R-:W3:Y:S01]  /*38100*/  LDL.LU R20, [R1+0xdd0] ;  /* 0x000dd00001147983 */ /* 0x000ee20000300800 */
[C---:B------:R-:W-:Y:S02]  /*38110*/  LEA R28, P6, R4.reuse, R0, 0x1 ;  /* 0x00000000041c7211 */ /* 0x040fe400078c08ff */
[C---:B------:R-:W-:Y:S02]  /*38120*/  IADD3 R3, R4.reuse, c[0x0][0x198], RZ ;  /* 0x0000660004037a10 */ /* 0x040fe40007ffe0ff */
[----:B------:R-:W-:Y:S02]  /*38130*/  LEA.HI.X.SX32 R29, R4, R2, 0x1, P6 ;  /* 0x00000002041d7211 */ /* 0x000fe400030f0eff */
[----:B------:R-:W-:Y:S02]  /*38140*/  LEA R4, P6, R3, R0, 0x1 ;  /* 0x0000000003047211 */ /* 0x000fe400078c08ff */
[----:B------:R-:W-:Y:S02]  /*38150*/  PRMT R12, R5, 0x7632, R12 ;  /* 0x00007632050c7816 */ /* 0x000fe4000000000c */
[----:B------:R-:W-:-:S03]  /*38160*/  LEA.HI.X.SX32 R5, R3, R2, 0x1, P6 ;  /* 0x0000000203057211 */ /* 0x000fc600030f0eff */
[----:B------:R0:W-:Y:S04]  /*38170*/  @P2 STG.E.U16 [R28.64], R12 ;  /* 0x0000000c1c002986 */ /* 0x0001e8000c101506 */
[----:B------:R1:W-:Y:S04]  /*38180*/  @P1 STG.E.U16 [R4.64], R9 ;  /* 0x0000000904001986 */ /* 0x0003e8000c101506 */
[----:B0-----:R-:W4:Y:S01]  /*38190*/  LDL.LU R29, [R1+0xdcc] ;  /* 0x000dcc00011d7983 */ /* 0x001f220000300800 */
[----:B-1----:R-:W-:-:S03]  /*381a0*/  PRMT R4, R9, 0x7632, R4 ;  /* 0x0000763209047816 */ /* 0x002fc60000000004 */
[----:B------:R-:W4:Y:S04]  /*381b0*/  LDL.LU R12, [R1+0xdd4] ;  /* 0x000dd400010c7983 */ /* 0x000f280000300800 */
[----:B------:R-:W4:Y:S01]  /*381c0*/  LDL.LU R28, [R1+0xdd8] ;  /* 0x000dd800011c7983 */ /* 0x000f220000300800 */
[----:B------:R-:W-:Y:S02]  /*381d0*/  PRMT R16, R26, 0x7632, R16 ;  /* 0x000076321a107816 */ /* 0x000fe40000000010 */
[----:B--2---:R-:W-:Y:S02]  /*381e0*/  ISETP.LT.AND P3, PT, R8, c[0x0][0x17c], !P0 ;  /* 0x00005f0008007a0c */ /* 0x004fe40004761270 */
[----:B------:R-:W-:-:S04]  /*381f0*/  IADD3 R8, R3, c[0x0][0x198], RZ ;  /* 0x0000660003087a10 */ /* 0x000fc80007ffe0ff */
[C---:B------:R-:W-:Y:S02]  /*38200*/  LEA R24, P6, R8.reuse, R0, 0x1 ;  /* 0x0000000008187211 */ /* 0x040fe400078c08ff */
[----:B-----5:R-:W-:Y:S02]  /*38210*/  ISETP.LT.AND P2, PT, R25, c[0x0][0x17c], !P0 ;  /* 0x00005f0019007a0c */ /* 0x020fe40004741270 */
[C---:B------:R-:W-:Y:S02]  /*38220*/  LEA.HI.X.SX32 R25, R8.reuse, R2, 0x1, P6 ;  /* 0x0000000208197211 */ /* 0x040fe400030f0eff */
[----:B------:R-:W-:-:S03]  /*38230*/  IADD3 R3, R8, c[0x0][0x198], RZ ;  /* 0x0000660008037a10 */ /* 0x000fc60007ffe0ff */
[----:B------:R0:W-:Y:S01]  /*38240*/  @P4 STG.E.U16 [R24.64], R4 ;  /* 0x0000000418004986 */ /* 0x0001e2000c101506 */
[----:B---3--:R-:W-:-:S03]  /*38250*/  ISETP.LT.AND P4, PT, R20, c[0x0][0x17c], !P0 ;  /* 0x00005f0014007a0c */ /* 0x008fc60004781270 */
[----:B------:R-:W2:Y:S01]  /*38260*/  LDL.LU R20, [R1+0xde0] ;  /* 0x000de00001147983 */ /* 0x000ea20000300800 */
[C---:B------:R-:W-:Y:S02]  /*38270*/  LEA R8, P6, R3.reuse, R0, 0x1 ;  /* 0x0000000003087211 */ /* 0x040fe400078c08ff */
[C---:B------:R-:W-:Y:S02]  /*38280*/  IADD3 R5, R3.reuse, c[0x0][0x198], RZ ;  /* 0x0000660003057a10 */ /* 0x040fe40007ffe0ff */
[----:B------:R-:W-:Y:S02]  /*38290*/  LEA.HI.X.SX32 R9, R3, R2, 0x1, P6 ;  /* 0x0000000203097211 */ /* 0x000fe400030f0eff */
[C---:B0-----:R-:W-:Y:S02]  /*382a0*/  LEA R4, P6, R5.reuse, R0, 0x1 ;  /* 0x0000000005047211 */ /* 0x041fe400078c08ff */
[C---:B------:R-:W-:Y:S02]  /*382b0*/  IADD3 R3, R5.reuse, c[0x0][0x198], RZ ;  /* 0x0000660005037a10 */ /* 0x040fe40007ffe0ff */
[----:B------:R-:W-:Y:S01]  /*382c0*/  LEA.HI.X.SX32 R5, R5, R2, 0x1, P6 ;  /* 0x0000000205057211 */ /* 0x000fe200030f0eff */
[----:B------:R0:W-:Y:S04]  /*382d0*/  @P3 STG.E.U16 [R8.64], R26 ;  /* 0x0000001a08003986 */ /* 0x0001e8000c101506 */
[----:B------:R1:W-:Y:S04]  /*382e0*/  @P5 STG.E.U16 [R4.64], R16 ;  /* 0x0000001004005986 */ /* 0x0003e8000c101506 */
[----:B0-----:R-:W3:Y:S04]  /*382f0*/  LDL.LU R26, [R1+0xe64] ;  /* 0x000e6400011a7983 */ /* 0x001ee80000300800 */
[----:B------:R-:W5:Y:S04]  /*38300*/  LDL.LU R25, [R1+0xddc] ;  /* 0x000ddc0001197983 */ /* 0x000f680000300800 */
[----:B-1----:R-:W3:Y:S01]  /*38310*/  LDL.LU R16, [R1+0xdec] ;  /* 0x000dec0001107983 */ /* 0x002ee20000300800 */
[----:B------:R-:W-:-:S02]  /*38320*/  LEA R8, P6, R3, R0, 0x1 ;  /* 0x0000000003087211 */ /* 0x000fc400078c08ff */
[----:B----4-:R-:W-:Y:S01]  /*38330*/  ISETP.LT.AND P3, PT, R12, c[0x0][0x17c], !P0 ;  /* 0x00005f000c007a0c */ /* 0x010fe20004761270 */
[----:B------:R-:W4:Y:S01]  /*38340*/  LDL.LU R24, [R1+0xde8] ;  /* 0x000de80001187983 */ /* 0x000f220000300800 */
[C---:B------:R-:W-:Y:S02]  /*38350*/  LEA.HI.X.SX32 R9, R3.reuse, R2, 0x1, P6 ;  /* 0x0000000203097211 */ /* 0x040fe400030f0eff */
[----:B------:R-:W-:-:S03]  /*38360*/  IADD3 R12, R3, c[0x0][0x198], RZ ;  /* 0x00006600030c7a10 */ /* 0x000fc60007ffe0ff */
[----:B------:R0:W-:Y:S01]  /*38370*/  @P2 STG.E.U16 [R8.64], R13 ;  /* 0x0000000d08002986 */ /* 0x0001e2000c101506 */
[----:B------:R-:W-:Y:S02]  /*38380*/  ISETP.LT.AND P1, PT, R29, c[0x0][0x17c], !P0 ;  /* 0x00005f001d007a0c */ /* 0x000fe40004721270 */
[C---:B------:R-:W-:Y:S02]  /*38390*/  LEA R4, P6, R12.reuse, R0, 0x1 ;  /* 0x000000000c047211 */ /* 0x040fe400078c08ff */
[C---:B------:R-:W-:Y:S02]  /*383a0*/  IADD3 R3, R12.reuse, c[0x0][0x198], RZ ;  /* 0x000066000c037a10 */ /* 0x040fe40007ffe0ff */
[----:B------:R-:W-:Y:S02]  /*383b0*/  LEA.HI.X.SX32 R5, R12, R2, 0x1, P6 ;  /* 0x000000020c057211 */ /* 0x000fe400030f0eff */
[----:B0-----:R-:W-:Y:S02]  /*383c0*/  LEA R8, P6, R3, R0, 0x1 ;  /* 0x0000000003087211 */ /* 0x001fe400078c08ff */
[----:B------:R-:W-:-:S02]  /*383d0*/  PRMT R13, R13, 0x7632, R13 ;  /* 0x000076320d0d7816 */ /* 0x000fc4000000000d */
[----:B------:R-:W-:-:S03]  /*383e0*/  LEA.HI.X.SX32 R9, R3, R2, 0x1, P6 ;  /* 0x0000000203097211 */ /* 0x000fc600030f0eff */
[----:B------:R0:W-:Y:S04]  /*383f0*/  @P1 STG.E.U16 [R4.64], R13 ;  /* 0x0000000d04001986 */ /* 0x0001e8000c101506 */
[----:B------:R1:W-:Y:S01]  /*38400*/  @P4 STG.E.U16 [R8.64], R17 ;  /* 0x0000001108004986 */ /* 0x0003e2000c101506 */
[----:B--2---:R-:W-:-:S03]  /*38410*/  ISETP.LT.AND P2, PT, R20, c[0x0][0x17c], !P0 ;  /* 0x00005f0014007a0c */ /* 0x004fc60004741270 */
[----:B------:R-:W2:Y:S04]  /*38420*/  LDL.LU R20, [R1+0xdf8] ;  /* 0x000df80001147983 */ /* 0x000ea80000300800 */
[----:B------:R-:W5:Y:S01]  /*38430*/  LDL.LU R29, [R1+0x28] ;  /* 0x00002800011d7983 */ /* 0x000f620000300800 */
[----:B---3--:R-:W-:-:S03]  /*38440*/  ISETP.LT.AND P4, PT, R16, c[0x0][0x17c], !P0 ;  /* 0x00005f0010007a0c */ /* 0x008fc60004781270 */
[----:B------:R-:W3:Y:S01]  /*38450*/  LDL.LU R16, [R1+0xdf4] ;  /* 0x000df40001107983 */ /* 0x000ee20000300800 */
[----:B------:R-:W-:-:S04]  /*38460*/  IADD3 R12, R3, c[0x0][0x198], RZ ;  /* 0x00006600030c7a10 */ /* 0x000fc80007ffe0ff */
[C---:B0-----:R-:W-:Y:S02]  /*38470*/  LEA R4, P6, R12.reuse, R0, 0x1 ;  /* 0x000000000c047211 */ /* 0x041fe400078c08ff */
[----:B-1----:R-:W-:Y:S02]  /*38480*/  PRMT R17, R17, 0x7632, R17 ;  /* 0x0000763211117816 */ /* 0x002fe40000000011 */
[----:B------:R-:W-:Y:S02]  /*38490*/  LEA.HI.X.SX32 R5, R12, R2, 0x1, P6 ;  /* 0x000000020c057211 */ /* 0x000fe400030f0eff */
[----:B------:R-:W-:Y:S02]  /*384a0*/  ISETP.LT.AND P5, PT, R28, c[0x0][0x17c], !P0 ;  /* 0x00005f001c007a0c */ /* 0x000fe400047a1270 */
[----:B------:R-:W-:Y:S01]  /*384b0*/  IADD3 R3, R12, c[0x0][0x198], RZ ;  /* 0x000066000c037a10 */ /* 0x000fe20007ffe0ff */
[----:B------:R0:W-:Y:S03]  /*384c0*/  @P3 STG.E.U16 [R4.64], R17 ;  /* 0x0000001104003986 */ /* 0x0001e6000c101506 */
[----:B------:R-:W-:-:S04]  /*384d0*/  LEA R8, P6, R3, R0, 0x1 ;  /* 0x0000000003087211 */ /* 0x000fc800078c08ff */
[----:B------:R-:W-:Y:S01]  /*384e0*/  LEA.HI.X.SX32 R9, R3, R2, 0x1, P6 ;  /* 0x0000000203097211 */ /* 0x000fe200030f0eff */
[----:B0-----:R-:W5:Y:S01]  /*384f0*/  LDL.LU R17, [R1+0xe00] ;  /* 0x000e000001117983 */ /* 0x001f620000300800 */
[----:B----4-:R-:W-:-:S03]  /*38500*/  ISETP.LT.AND P3, PT, R24, c[0x0][0x17c], !P0 ;  /* 0x00005f0018007a0c */ /* 0x010fc60004761270 */
[----:B------:R0:W-:Y:S04]  /*38510*/  @P5 STG.E.U16 [R8.64], R21 ;  /* 0x0000001508005986 */ /* 0x0001e8000c101506 */
[----:B------:R-:W4:Y:S01]  /*38520*/  LDL.LU R24, [R1+0xdfc] ;  /* 0x000dfc0001187983 */ /* 0x000f220000300800 */
[----:B------:R-:W-:-:S04]  /*38530*/  IADD3 R12, R3, c[0x0][0x198], RZ ;  /* 0x00006600030c7a10 */ /* 0x000fc80007ffe0ff */
[C---:B------:R-:W-:Y:S02]  /*38540*/  LEA R4, P6, R12.reuse, R0, 0x1 ;  /* 0x000000000c047211 */ /* 0x040fe400078c08ff */
[----:B0-----:R-:W-:Y:S02]  /*38550*/  PRMT R21, R21, 0x7632, R21 ;  /* 0x0000763215157816 */ /* 0x001fe40000000015 */
[----:B------:R-:W-:-:S05]  /*38560*/  LEA.HI.X.SX32 R5, R12, R2, 0x1, P6 ;  /* 0x000000020c057211 */ /* 0x000fca00030f0eff */
[----:B------:R0:W-:Y:S01]  /*38570*/  @P2 STG.E.U16 [R4.64], R21 ;  /* 0x0000001504002986 */ /* 0x0001e2000c101506 */
[----:B--2---:R-:W-:-:S03]  /*38580*/  ISETP.LT.AND P5, PT, R20, c[0x0][0x17c], !P0 ;  /* 0x00005f0014007a0c */ /* 0x004fc600047a1270 */
[----:B------:R-:W2:Y:S01]  /*38590*/  LDL.LU R20, [R1+0xe08] ;  /* 0x000e080001147983 */ /* 0x000ea20000300800 */
[----:B---3--:R-:W-:-:S03]  /*385a0*/  ISETP.LT.AND P2, PT, R16, c[0x0][0x17c], !P0 ;  /* 0x00005f0010007a0c */ /* 0x008fc60004741270 */
[----:B------:R-:W3:Y:S01]  /*385b0*/  LDL.LU R16, [R1+0xe04] ;  /* 0x000e040001107983 */ /* 0x000ee20000300800 */
[----:B------:R-:W-:Y:S02]  /*385c0*/  IADD3 R3, R12, c[0x0][0x198], RZ ;  /* 0x000066000c037a10 */ /* 0x000fe40007ffe0ff */
[----:B-----5:R-:W-:Y:S01]  /*385d0*/  ISETP.LT.AND P1, PT, R25, c[0x0][0x17c], !P0 ;  /* 0x00005f0019007a0c */ /* 0x020fe20004721270 */
[----:B0-----:R-:W5:Y:S01]  /*385e0*/  LDL.LU R21, [R1+0xe10] ;  /* 0x000e100001157983 */ /* 0x001f620000300800 */
[C---:B------:R-:W-:Y:S02]  /*385f0*/  LEA R8, P6, R3.reuse, R0, 0x1 ;  /* 0x0000000003087211 */ /* 0x040fe400078c08ff */
[C---:B------:R-:W-:Y:S02]  /*38600*/  IADD3 R12, R3.reuse, c[0x0][0x198], RZ ;  /* 0x00006600030c7a10 */ /* 0x040fe40007ffe0ff */
[----:B------:R-:W-:Y:S02]  /*38610*/  LEA.HI.X.SX32 R9, R3, R2, 0x1, P6 ;  /* 0x0000000203097211 */ /* 0x000fe400030f0eff */
[----:B------:R-:W-:-:S02]  /*38620*/  LEA R4, P6, R12, R0, 0x1 ;  /* 0x000000000c047211 */ /* 0x000fc400078c08ff */
[----:B------:R-:W-:Y:S02]  /*38630*/  PRMT R13, R29, 0x7632, R13 ;  /* 0x000076321d0d7816 */ /* 0x000fe4000000000d */
[C---:B------:R-:W-:Y:S02]  /*38640*/  LEA.HI.X.SX32 R5, R12.reuse, R2, 0x1, P6 ;  /* 0x000000020c057211 */ /* 0x040fe400030f0eff */
[----:B------:R-:W-:Y:S01]  /*38650*/  IADD3 R3, R12, c[0x0][0x198], RZ ;  /* 0x000066000c037a10 */ /* 0x000fe20007ffe0ff */
[----:B------:R0:W-:Y:S04]  /*38660*/  @P1 STG.E.U16 [R8.64], R29 ;  /* 0x0000001d08001986 */ /* 0x0001e8000c101506 */
[----:B------:R1:W-:Y:S01]  /*38670*/  @P4 STG.E.U16 [R4.64], R13 ;  /* 0x0000000d04004986 */ /* 0x0003e2000c101506 */
[----:B------:R-:W-:-:S03]  /*38680*/  ISETP.LT.AND P1, PT, R17, c[0x0][0x17c], !P0 ;  /* 0x00005f0011007a0c */ /* 0x000fc60004721270 */
[----:B------:R-:W5:Y:S01]  /*38690*/  LDL.LU R17, [R1+0xe0c] ;  /* 0x000e0c0001117983 */ /* 0x000f620000300800 */
[----:B0-----:R-:W-:-:S03]  /*386a0*/  LEA R8, P6, R3, R0, 0x1 ;  /* 0x0000000003087211 */ /* 0x001fc600078c08ff */
[----:B-1----:R-:W5:Y:S01]  /*386b0*/  LDL.LU R13, [R1+0xe18] ;  /* 0x000e1800010d7983 */ /* 0x002f620000300800 */
[----:B------:R-:W-:-:S05]  /*386c0*/  LEA.HI.X.SX32 R9, R3, R2, 0x1, P6 ;  /* 0x0000000203097211 */ /* 0x000fca00030f0eff */
[----:B------:R0:W-:Y:S01]  /*386d0*/  @P3 STG.E.U16 [R8.64], R26 ;  /* 0x0000001a08003986 */ /* 0x0001e2000c101506 */
[----:B------:R-:W-:-:S04]  /*386e0*/  IADD3 R12, R3, c[0x0][0x198], RZ ;  /* 0x00006600030c7a10 */ /* 0x000fc80007ffe0ff */
[----:B------:R-:W-:-:S04]  /*386f0*/  LEA R4, P6, R12, R0, 0x1 ;  /* 0x000000000c047211 */ /* 0x000fc800078c08ff */
[----:B------:R-:W-:Y:S02]  /*38700*/  LEA.HI.X.SX32 R5, R12, R2, 0x1, P6 ;  /* 0x000000020c057211 */ /* 0x000fe400030f0eff */
[----:B0-----:R-:W-:-:S05]  /*38710*/  PRMT R26, R26, 0x7632, R26 ;  /* 0x000076321a1a7816 */ /* 0x001fca000000001a */
[----:B------:R0:W-:Y:S01]  /*38720*/  @P5 STG.E.U16 [R4.64], R26 ;  /* 0x0000001a04005986 */ /* 0x0001e2000c101506 */
[----:B--2---:R-:W-:-:S03]  /*38730*/  ISETP.LT.AND P3, PT, R20, c[0x0][0x17c], !P0 ;  /* 0x00005f0014007a0c */ /* 0x004fc60004761270 */
[----:B------:R-:W2:Y:S01]  /*38740*/  LDL.LU R20, [R1+0xe14] ;  /* 0x000e140001147983 */ /* 0x000ea20000300800 */
[----:B---3--:R-:W-:-:S03]  /*38750*/  ISETP.LT.AND P5, PT, R16, c[0x0][0x17c], !P0 ;  /* 0x00005f0010007a0c */ /* 0x008fc600047a1270 */
[----:B------:R-:W3:Y:S01]  /*38760*/  LDL.LU R16, [R1+0xe20] ;  /* 0x000e200001107983 */ /* 0x000ee20000300800 */
[----:B------:R-:W-:-:S04]  /*38770*/  IADD3 R3, R12, c[0x0][0x198], RZ ;  /* 0x000066000c037a10 */ /* 0x000fc80007ffe0ff */
[C---:B------:R-:W-:Y:S02]  /*38780*/  LEA R8, P6, R3.reuse, R0, 0x1 ;  /* 0x0000000003087211 */ /* 0x040fe400078c08ff */
[C---:B------:R-:W-:Y:S02]  /*38790*/  IADD3 R12, R3.reuse, c[0x0][0x198], RZ ;  /* 0x00006600030c7a10 */ /* 0x040fe40007ffe0ff */
[----:B------:R-:W-:Y:S02]  /*387a0*/  LEA.HI.X.SX32 R9, R3, R2, 0x1, P6 ;  /* 0x0000000203097211 */ /* 0x000fe400030f0eff */
[----:B0-----:R-:W-:Y:S02]  /*387b0*/  LEA R4, P6, R12, R0, 0x1 ;  /* 0x000000000c047211 */ /* 0x001fe400078c08ff */
[----:B----4-:R-:W-:Y:S02]  /*387c0*/  ISETP.LT.AND P4, PT, R24, c[0x0][0x17c], !P0 ;  /* 0x00005f0018007a0c */ /* 0x010fe40004781270 */
[C---:B------:R-:W-:Y:S01]  /*387d0*/  IADD3 R3, R12.reuse, c[0x0][0x198], RZ ;  /* 0x000066000c037a10 */ /* 0x040fe20007ffe0ff */
[----:B------:R0:W-:Y:S01]  /*387e0*/  @P2 STG.E.U16 [R8.64], R6 ;  /* 0x0000000608002986 */ /* 0x0001e2000c101506 */
[----:B------:R-:W-:-:S02]  /*387f0*/  LEA.HI.X.SX32 R5, R12, R2, 0x1, P6 ;  /* 0x000000020c057211 */ /* 0x000fc400030f0eff */
[----:B------:R-:W-:Y:S02]  /*38800*/  PRMT R12, R6, 0x7632, R12 ;  /* 0x00007632060c7816 */ /* 0x000fe4000000000c */
[C---:B0-----:R-:W-:Y:S02]  /*38810*/  LEA R8, P6, R3.reuse, R0, 0x1 ;  /* 0x0000000003087211 */ /* 0x041fe400078c08ff */
[C---:B------:R-:W-:Y:S02]  /*38820*/  IADD3 R6, R3.reuse, c[0x0][0x198], RZ ;  /* 0x0000660003067a10 */ /* 0x040fe40007ffe0ff */
[----:B------:R-:W-:Y:S01]  /*38830*/  LEA.HI.X.SX32 R9, R3, R2, 0x1, P6 ;  /* 0x0000000203097211 */ /* 0x000fe200030f0eff */
[----:B------:R0:W-:Y:S01]  /*38840*/  @P1 STG.E.U16 [R4.64], R12 ;  /* 0x0000000c04001986 */ /* 0x0001e2000c101506 */
[----:B-----5:R-:W-:Y:S02]  /*38850*/  ISETP.LT.AND P2, PT, R21, c[0x0][0x17c], !P0 ;  /* 0x00005f0015007a0c */ /* 0x020fe40004741270 */
[----:B------:R-:W-:Y:S01]  /*38860*/  ISETP.LT.AND P1, PT, R17, c[0x0][0x17c], !P0 ;  /* 0x00005f0011007a0c */ /* 0x000fe20004721270 */
[----:B------:R-:W4:Y:S04]  /*38870*/  LDL.LU R21, [R1+0xe1c] ;  /* 0x000e1c0001157983 */ /* 0x000f280000300800 */
[----:B------:R1:W-:Y:S01]  /*38880*/  @P4 STG.E.U16 [R8.64], R10 ;  /* 0x0000000a08004986 */ /* 0x0003e2000c101506 */
[----:B------:R-:W-:-:S03]  /*38890*/  ISETP.LT.AND P4, PT, R13, c[0x0][0x17c], !P0 ;  /* 0x00005f000d007a0c */ /* 0x000fc60004781270 */
[----:B------:R-:W5:Y:S01]  /*388a0*/  LDL.LU R17, [R1+0xe28] ;  /* 0x000e280001117983 */ /* 0x000f620000300800 */
[----:B0-----:R-:W-:-:S03]  /*388b0*/  LEA R4, P6, R6, R0, 0x1 ;  /* 0x0000000006047211 */ /* 0x001fc600078c08ff */
[----:B------:R-:W4:Y:S01]  /*388c0*/  LDL.LU R13, [R1+0xe24] ;  /* 0x000e2400010d7983 */ /* 0x000f220000300800 */
[----:B------:R-:W-:Y:S02]  /*388d0*/  LEA.HI.X.SX32 R5, R6, R2, 0x1, P6 ;  /* 0x0000000206057211 */ /* 0x000fe400030f0eff */
[----:B-1----:R-:W-:-:S05]  /*388e0*/  PRMT R10, R10, 0x7632, R10 ;  /* 0x000076320a0a7816 */ /* 0x002fca000000000a */
[----:B------:R0:W-:Y:S01]  /*388f0*/  @P3 STG.E.U16 [R4.64], R10 ;  /* 0x0000000a04003986 */ /* 0x0001e2000c101506 */
[----:B------:R-:W-:-:S04]  /*38900*/  IADD3 R3, R6, c[0x0][0x198], RZ ;  /* 0x0000660006037a10 */ /* 0x000fc80007ffe0ff */
[----:B------:R-:W-:-:S04]  /*38910*/  LEA R8, P6, R3, R0, 0x1 ;  /* 0x0000000003087211 */ /* 0x000fc800078c08ff */
[----:B------:R-:W-:Y:S02]  /*38920*/  LEA.HI.X.SX32 R9, R3, R2, 0x1, P6 ;  /* 0x0000000203097211 */ /* 0x000fe400030f0eff */
[----:B0-----:R-:W-:-:S03]  /*38930*/  PRMT R10, R27, 0x7632, R10 ;  /* 0x000076321b0a7816 */ /* 0x001fc6000000000a */
[----:B------:R0:W-:Y:S01]  /*38940*/  @P5 STG.E.U16 [R8.64], R27 ;  /* 0x0000001b08005986 */ /* 0x0001e2000c101506 */
[----:B--2---:R-:W-:-:S03]  /*38950*/  ISETP.LT.AND P3, PT, R20, c[0x0][0x17c], !P0 ;  /* 0x00005f0014007a0c */ /* 0x004fc60004761270 */
[----:B------:R-:W2:Y:S04]  /*38960*/  LDL.LU R20, [R1+0xe30] ;  /* 0x000e300001147983 */ /* 0x000ea80000300800 */
[----:B0-----:R-:W2:Y:S01]  /*38970*/  LDL.LU R27, [R1+0xe60] ;  /* 0x000e6000011b7983 */ /* 0x001ea20000300800 */
[----:B---3--:R-:W-:-:S03]  /*38980*/  ISETP.LT.AND P5, PT, R16, c[0x0][0x17c], !P0 ;  /* 0x00005f0010007a0c */ /* 0x008fc600047a1270 */
[----:B------:R-:W3:Y:S01]  /*38990*/  LDL.LU R16, [R1+0xe2c] ;  /* 0x000e2c0001107983 */ /* 0x000ee20000300800 */
[----:B------:R-:W-:-:S03]  /*389a0*/  IADD3 R6, R3, c[0x0][0x198], RZ ;  /* 0x0000660003067a10 */ /* 0x000fc60007ffe0ff */
[----:B------:R-:W3:Y:S01]  /*389b0*/  LDL.LU R12, [R1+0xe34] ;  /* 0x000e3400010c7983 */ /* 0x000ee20000300800 */
[C---:B------:R-:W-:Y:S02]  /*389c0*/  LEA R4, P6, R6.reuse, R0, 0x1 ;  /* 0x0000000006047211 */ /* 0x040fe400078c08ff */
[C---:B------:R-:W-:Y:S02]  /*389d0*/  IADD3 R3, R6.reuse, c[0x0][0x198], RZ ;  /* 0x0000660006037a10 */ /* 0x040fe40007ffe0ff */
[----:B------:R-:W-:Y:S02]  /*389e0*/  LEA.HI.X.SX32 R5, R6, R2, 0x1, P6 ;  /* 0x0000000206057211 */ /* 0x000fe400030f0eff */
[C---:B------:R-:W-:Y:S02]  /*389f0*/  LEA R8, P6, R3.reuse, R0, 0x1 ;  /* 0x0000000003087211 */ /* 0x040fe400078c08ff */
[C---:B------:R-:W-:Y:S01]  /*38a00*/  IADD3 R6, R3.reuse, c[0x0][0x198], RZ ;  /* 0x0000660003067a10 */ /* 0x040fe20007ffe0ff */
[----:B------:R0:W-:Y:S01]  /*38a10*/  @P2 STG.E.U16 [R4.64], R10 ;  /* 0x0000000a04002986 */ /* 0x0001e2000c101506 */
[----:B------:R-:W-:-:S02]  /*38a20*/  LEA.HI.X.SX32 R9, R3, R2, 0x1, P6 ;  /* 0x0000000203097211 */ /* 0x000fc400030f0eff */
[----:B------:R-:W-:-:S03]  /*38a30*/  IADD3 R3, R6, c[0x0][0x198], RZ ;  /* 0x0000660006037a10 */ /* 0x000fc60007ffe0ff */
[----:B------:R1:W-:Y:S01]  /*38a40*/  @P1 STG.E.U16 [R8.64], R14 ;  /* 0x0000000e08001986 */ /* 0x0003e2000c101506 */
[----:B0-----:R-:W-:-:S03]  /*38a50*/  LEA R4, P6, R6, R0, 0x1 ;  /* 0x0000000006047211 */ /* 0x001fc600078c08ff */
[----:B------:R-:W3:Y:S01]  /*38a60*/  LDL.LU R10, [R1+0xe38] ;  /* 0x000e3800010a7983 */ /* 0x000ee20000300800 */
[----:B------:R-:W-:-:S03]  /*38a70*/  LEA.HI.X.SX32 R5, R6, R2, 0x1, P6 ;  /* 0x0000000206057211 */ /* 0x000fc600030f0eff */
[----:B------:R-:W3:Y:S01]  /*38a80*/  LDL.LU R29, [R1+0x2c] ;  /* 0x00002c00011d7983 */ /* 0x000ee20000300800 */
[----:B-1----:R-:W-:Y:S02]  /*38a90*/  PRMT R14, R14, 0x7632, R14 ;  /* 0x000076320e0e7816 */ /* 0x002fe4000000000e */
[----:B------:R-:W-:-:S03]  /*38aa0*/  LEA R8, P6, R3, R0, 0x1 ;  /* 0x0000000003087211 */ /* 0x000fc600078c08ff */
[----:B------:R0:W-:Y:S01]  /*38ab0*/  @P4 STG.E.U16 [R4.64], R14 ;  /* 0x0000000e04004986 */ /* 0x0001e2000c101506 */
[----:B------:R-:W-:Y:S02]  /*38ac0*/  LEA.HI.X.SX32 R9, R3, R2, 0x1, P6 ;  /* 0x0000000203097211 */ /* 0x000fe400030f0eff */
[----:B----4-:R-:W-:Y:S02]  /*38ad0*/  ISETP.LT.AND P4, PT, R13, c[0x0][0x17c], !P0 ;  /* 0x00005f000d007a0c */ /* 0x010fe40004781270 */
[----:B------:R-:W4:Y:S01]  /*38ae0*/  LDL.LU R13, [R1+0xe40] ;  /* 0x000e4000010d7983 */ /* 0x000f220000300800 */
[----:B-----5:R-:W-:-:S03]  /*38af0*/  ISETP.LT.AND P1, PT, R17, c[0x0][0x17c], !P0 ;  /* 0x00005f0011007a0c */ /* 0x020fc60004721270 */
[----:B------:R1:W-:Y:S04]  /*38b00*/  @P3 STG.E.U16 [R8.64], R18 ;  /* 0x0000001208003986 */ /* 0x0003e8000c101506 */
[----:B------:R-:W5:Y:S01]  /*38b10*/  LDL.LU R17, [R1+0xe44] ;  /* 0x000e440001117983 */ /* 0x000f620000300800 */
[----:B------:R-:W-:-:S04]  /*38b20*/  IADD3 R6, R3, c[0x0][0x198], RZ ;  /* 0x0000660003067a10 */ /* 0x000fc80007ffe0ff */
[----:B0-----:R-:W-:Y:S02]  /*38b30*/  LEA R4, P6, R6, R0, 0x1 ;  /* 0x0000000006047211 */ /* 0x001fe400078c08ff */
[----:B-1----:R-:W-:Y:S02]  /*38b40*/  PRMT R18, R18, 0x7632, R18 ;  /* 0x0000763212127816 */ /* 0x002fe40000000012 */
[----:B------:R-:W-:-:S05]  /*38b50*/  LEA.HI.X.SX32 R5, R6, R2, 0x1, P6 ;  /* 0x0000000206057211 */ /* 0x000fca00030f0eff */
[----:B------:R0:W-:Y:S01]  /*38b60*/  @P5 STG.E.U16 [R4.64], R18 ;  /* 0x0000001204005986 */ /* 0x0001e2000c101506 */
[----:B--2---:R-:W-:-:S03]  /*38b70*/  ISETP.LT.AND P3, PT, R20, c[0x0][0x17c], !P0 ;  /* 0x00005f0014007a0c */ /* 0x004fc60004761270 */
[----:B------:R-:W2:Y:S04]  /*38b80*/  LDL.LU R20, [R1+0xe4c] ;  /* 0x000e4c0001147983 */ /* 0x000ea80000300800 */
[----:B0-----:R-:W2:Y:S01]  /*38b90*/  LDL.LU R18, [R1+0xe50] ;  /* 0x000e500001127983 */ /* 0x001ea20000300800 */
[----:B---3--:R-:W-:-:S03]  /*38ba0*/  ISETP.LT.AND P5, PT, R16, c[0x0][0x17c], !P0 ;  /* 0x00005f0010007a0c */ /* 0x008fc600047a1270 */
[----:B------:R-:W3:Y:S01]  /*38bb0*/  LDL.LU R16, [R1+0xe58] ;  /* 0x000e580001107983 */ /* 0x000ee20000300800 */
[----:B------:R-:W-:Y:S02]  /*38bc0*/  ISETP.LT.AND P2, PT, R21, c[0x0][0x17c], !P0 ;  /* 0x00005f0015007a0c */ /* 0x000fe40004741270 */
        /* <DEDUP_REMOVED lines=8> */
[C---:B------:R-:W-:Y:S02]  /*38c50*/  IADD3 R6, R3.reuse, c[0x0][0x198], RZ ;  /* 0x0000660003067a10 */ /* 0x040fe40007ffe0ff */
[----:B------:R-:W-:Y:S02]  /*38c60*/  ISETP.LT.AND P2, PT, R12, c[0x0][0x17c], !P0 ;  /* 0x00005f000c007a0c */ /* 0x000fe40004741270 */
[----:B------:R-:W3:Y:S04]  /*38c70*/  LDL.LU R12, [R1+0xe5c] ;  /* 0x000e5c00010c7983 */ /* 0x000ee80000300800 */
[----:B------:R-:W3:Y:S01]  /*38c80*/  LDL.LU R21, [R1+0xe54] ;  /* 0x000e540001157983 */ /* 0x000ee20000300800 */
[----:B0-----:R-:W-:Y:S02]  /*38c90*/  PRMT R22, R22, 0x7632, R22 ;  /* 0x0000763216167816 */ /* 0x001fe40000000016 */
[----:B------:R-:W-:-:S03]  /*38ca0*/  LEA R8, P6, R3, R0, 0x1 ;  /* 0x0000000003087211 */ /* 0x000fc600078c08ff */
[----:B------:R0:W-:Y:S01]  /*38cb0*/  @P1 STG.E.U16 [R4.64], R22 ;  /* 0x0000001604001986 */ /* 0x0001e2000c101506 */
[----:B------:R-:W-:Y:S02]  /*38cc0*/  LEA.HI.X.SX32 R9, R3, R2, 0x1, P6 ;  /* 0x0000000203097211 */ /* 0x000fe400030f0eff */
[----:B------:R-:W-:Y:S02]  /*38cd0*/  ISETP.LT.AND P1, PT, R10, c[0x0][0x17c], !P0 ;  /* 0x00005f000a007a0c */ /* 0x000fe40004721270 */
[C---:B------:R-:W-:Y:S01]  /*38ce0*/  IADD3 R10, R6.reuse, c[0x0][0x198], RZ ;  /* 0x00006600060a7a10 */ /* 0x040fe20007ffe0ff */
[----:B------:R1:W-:Y:S01]  /*38cf0*/  @P4 STG.E.U16 [R8.64], R29 ;  /* 0x0000001d08004986 */ /* 0x0003e2000c101506 */
[----:B------:R-:W-:Y:S02]  /*38d00*/  PRMT R3, R29, 0x7632, R3 ;  /* 0x000076321d037816 */ /* 0x000fe40000000003 */
[----:B0-----:R-:W-:Y:S01]  /*38d10*/  LEA R4, P6, R6, R0, 0x1 ;  /* 0x0000000006047211 */ /* 0x001fe200078c08ff */
[----:B------:R-:W3:Y:S01]  /*38d20*/  LDL.LU R22, [R1+0xe48] ;  /* 0x000e480001167983 */ /* 0x000ee20000300800 */
[----:B----4-:R-:W-:-:S02]  /*38d30*/  ISETP.LT.AND P4, PT, R13, c[0x0][0x17c], !P0 ;  /* 0x00005f000d007a0c */ /* 0x010fc40004781270 */
[----:B------:R-:W-:Y:S02]  /*38d40*/  LEA.HI.X.SX32 R5, R6, R2, 0x1, P6 ;  /* 0x0000000206057211 */ /* 0x000fe400030f0eff */
[C---:B-1----:R-:W-:Y:S02]  /*38d50*/  LEA R8, P6, R10.reuse, R0, 0x1 ;  /* 0x000000000a087211 */ /* 0x042fe400078c08ff */
[C---:B------:R-:W-:Y:S01]  /*38d60*/  IADD3 R13, R10.reuse, c[0x0][0x198], RZ ;  /* 0x000066000a0d7a10 */ /* 0x040fe20007ffe0ff */
[----:B------:R0:W-:Y:S01]  /*38d70*/  @P3 STG.E.U16 [R4.64], R3 ;  /* 0x0000000304003986 */ /* 0x0001e2000c101506 */
[----:B------:R-:W-:Y:S02]  /*38d80*/  LEA.HI.X.SX32 R9, R10, R2, 0x1, P6 ;  /* 0x000000020a097211 */ /* 0x000fe400030f0eff */
[----:B-----5:R-:W-:Y:S02]  /*38d90*/  ISETP.LT.AND P3, PT, R17, c[0x0][0x17c], !P0 ;  /* 0x00005f0011007a0c */ /* 0x020fe40004761270 */
[----:B0-----:R-:W-:-:S04]  /*38da0*/  LEA R4, P6, R13, R0, 0x1 ;  /* 0x000000000d047211 */ /* 0x001fc800078c08ff */
[C---:B------:R-:W-:Y:S02]  /*38db0*/  LEA.HI.X.SX32 R5, R13.reuse, R2, 0x1, P6 ;  /* 0x000000020d057211 */ /* 0x040fe400030f0eff */
[----:B------:R-:W-:Y:S01]  /*38dc0*/  IADD3 R17, R13, c[0x0][0x198], RZ ;  /* 0x000066000d117a10 */ /* 0x000fe20007ffe0ff */
[----:B------:R0:W-:Y:S01]  /*38dd0*/  @P5 STG.E.U16 [R8.64], R27 ;  /* 0x0000001b08005986 */ /* 0x0001e2000c101506 */
[----:B------:R-:W-:Y:S02]  /*38de0*/  PRMT R10, R27, 0x7632, R10 ;  /* 0x000076321b0a7816 */ /* 0x000fe4000000000a */
[----:B------:R-:W-:-:S03]  /*38df0*/  IADD3 R13, R17, c[0x0][0x198], RZ ;  /* 0x00006600110d7a10 */ /* 0x000fc60007ffe0ff */
[----:B------:R1:W-:Y:S01]  /*38e00*/  @P2 STG.E.U16 [R4.64], R10 ;  /* 0x0000000a04002986 */ /* 0x0003e2000c101506 */
[----:B0-----:R-:W-:-:S04]  /*38e10*/  LEA R8, P5, R17, R0, 0x1 ;  /* 0x0000000011087211 */ /* 0x001fc800078a08ff */
[----:B------:R-:W-:Y:S02]  /*38e20*/  LEA.HI.X.SX32 R9, R17, R2, 0x1, P5 ;  /* 0x0000000211097211 */ /* 0x000fe400028f0eff */
[----:B-1----:R-:W-:Y:S02]  /*38e30*/  LEA R4, P5, R13, R0, 0x1 ;  /* 0x000000000d047211 */ /* 0x002fe400078a08ff */
[----:B------:R-:W-:Y:S02]  /*38e40*/  PRMT R14, R7, 0x7632, R14 ;  /* 0x00007632070e7816 */ /* 0x000fe4000000000e */
[----:B------:R-:W-:Y:S01]  /*38e50*/  LEA.HI.X.SX32 R5, R13, R2, 0x1, P5 ;  /* 0x000000020d057211 */ /* 0x000fe200028f0eff */
[----:B------:R-:W-:Y:S04]  /*38e60*/  @P1 STG.E.U16 [R8.64], R7 ;  /* 0x0000000708001986 */ /* 0x000fe8000c101506 */
[----:B------:R0:W-:Y:S01]  /*38e70*/  @P4 STG.E.U16 [R4.64], R14 ;  /* 0x0000000e04004986 */ /* 0x0001e2000c101506 */
[----:B--2---:R-:W-:-:S03]  /*38e80*/  ISETP.LT.AND P6, PT, R20, c[0x0][0x17c], !P0 ;  /* 0x00005f0014007a0c */ /* 0x004fc600047c1270 */
[----:B------:R-:W2:Y:S01]  /*38e90*/  LDL.LU R20, [R1+0xc] ;  /* 0x00000c0001147983 */ /* 0x000ea20000300800 */
[----:B------:R-:W-:Y:S02]  /*38ea0*/  ISETP.LT.AND P2, PT, R18, c[0x0][0x17c], !P0 ;  /* 0x00005f0012007a0c */ /* 0x000fe40004741270 */
[----:B---3--:R-:W-:Y:S02]  /*38eb0*/  ISETP.LT.AND P1, PT, R16, c[0x0][0x17c], !P0 ;  /* 0x00005f0010007a0c */ /* 0x008fe40004721270 */
[----:B------:R-:W3:Y:S04]  /*38ec0*/  LDL.LU R16, [R1+0xe3c] ;  /* 0x000e3c0001107983 */ /* 0x000ee80000300800 */
[----:B------:R-:W4:Y:S04]  /*38ed0*/  LDL.LU R18, [R1+0xdf0] ;  /* 0x000df00001127983 */ /* 0x000f280000300800 */
[----:B0-----:R-:W5:Y:S01]  /*38ee0*/  LDL.LU R14, [R1+0xde4] ;  /* 0x000de400010e7983 */ /* 0x001f620000300800 */
[----:B------:R-:W-:-:S04]  /*38ef0*/  IADD3 R3, R13, c[0x0][0x198], RZ ;  /* 0x000066000d037a10 */ /* 0x000fc80007ffe0ff */
[C---:B------:R-:W-:Y:S02]  /*38f00*/  LEA R6, P5, R3.reuse, R0, 0x1 ;  /* 0x0000000003067211 */ /* 0x040fe400078a08ff */
[C---:B------:R-:W-:Y:S02]  /*38f10*/  IADD3 R13, R3.reuse, c[0x0][0x198], RZ ;  /* 0x00006600030d7a10 */ /* 0x040fe40007ffe0ff */
[----:B------:R-:W-:Y:S02]  /*38f20*/  LEA.HI.X.SX32 R7, R3, R2, 0x1, P5 ;  /* 0x0000000203077211 */ /* 0x000fe400028f0eff */
[C---:B------:R-:W-:Y:S02]  /*38f30*/  IADD3 R3, R13.reuse, c[0x0][0x198], RZ ;  /* 0x000066000d037a10 */ /* 0x040fe40007ffe0ff */
[----:B------:R-:W-:Y:S02]  /*38f40*/  ISETP.LT.AND P5, PT, R12, c[0x0][0x17c], !P0 ;  /* 0x00005f000c007a0c */ /* 0x000fe400047a1270 */
[----:B------:R-:W-:-:S02]  /*38f50*/  LEA R12, P4, R13, R0, 0x1 ;  /* 0x000000000d0c7211 */ /* 0x000fc400078808ff */
[----:B------:R-:W-:Y:S02]  /*38f60*/  PRMT R5, R11, 0x7632, R5 ;  /* 0x000076320b057816 */ /* 0x000fe40000000005 */
[----:B------:R-:W-:Y:S02]  /*38f70*/  LEA.HI.X.SX32 R13, R13, R2, 0x1, P4 ;  /* 0x000000020d0d7211 */ /* 0x000fe400020f0eff */
[----:B------:R-:W-:Y:S01]  /*38f80*/  IADD3 R17, R3, c[0x0][0x198], RZ ;  /* 0x0000660003117a10 */ /* 0x000fe20007ffe0ff */
[----:B------:R-:W-:Y:S01]  /*38f90*/  @P3 STG.E.U16 [R6.64], R11 ;  /* 0x0000000b06003986 */ /* 0x000fe2000c101506 */
[----:B------:R-:W-:Y:S02]  /*38fa0*/  ISETP.LT.AND P4, PT, R21, c[0x0][0x17c], !P0 ;  /* 0x00005f0015007a0c */ /* 0x000fe40004781270 */
[----:B------:R-:W-:Y:S01]  /*38fb0*/  LEA R8, P3, R3, R0, 0x1 ;  /* 0x0000000003087211 */ /* 0x000fe200078608ff */
[----:B------:R0:W-:Y:S01]  /*38fc0*/  @P6 STG.E.U16 [R12.64], R5 ;  /* 0x000000050c006986 */ /* 0x0001e2000c101506 */
[----:B------:R-:W-:-:S02]  /*38fd0*/  IADD3 R21, R17, c[0x0][0x198], RZ ;  /* 0x0000660011157a10 */ /* 0x000fc40007ffe0ff */
[----:B------:R-:W-:Y:S02]  /*38fe0*/  LEA R4, P6, R17, R0, 0x1 ;  /* 0x0000000011047211 */ /* 0x000fe400078c08ff */
[-C--:B------:R-:W-:Y:S02]  /*38ff0*/  LEA.HI.X.SX32 R9, R3, R2.reuse, 0x1, P3 ;  /* 0x0000000203097211 */ /* 0x080fe400018f0eff */
[----:B------:R-:W-:Y:S02]  /*39000*/  IADD3 R3, R21, c[0x0][0x198], RZ ;  /* 0x0000660015037a10 */ /* 0x000fe40007ffe0ff */
[----:B0-----:R-:W-:Y:S02]  /*39010*/  LEA.HI.X.SX32 R5, R17, R2, 0x1, P6 ;  /* 0x0000000211057211 */ /* 0x001fe400030f0eff */
[----:B------:R-:W-:-:S04]  /*39020*/  IADD3 R17, R3, c[0x0][0x198], RZ ;  /* 0x0000660003117a10 */ /* 0x000fc80007ffe0ff */
[C---:B------:R-:W-:Y:S02]  /*39030*/  IADD3 R25, R17.reuse, c[0x0][0x198], RZ ;  /* 0x0000660011197a10 */ /* 0x040fe40007ffe0ff */
[C---:B------:R-:W-:Y:S02]  /*39040*/  LEA R12, P6, R17.reuse, R0, 0x1 ;  /* 0x00000000110c7211 */ /* 0x040fe400078c08ff */
[----:B------:R-:W-:Y:S02]  /*39050*/  ISETP.LT.AND P3, PT, R22, c[0x0][0x17c], !P0 ;  /* 0x00005f0016007a0c */ /* 0x000fe40004761270 */
[----:B------:R-:W-:Y:S02]  /*39060*/  LEA.HI.X.SX32 R13, R17, R2, 0x1, P6 ;  /* 0x00000002110d7211 */ /* 0x000fe400030f0eff */
[----:B--2---:R-:W-:Y:S01]  /*39070*/  PRMT R7, R20, 0x7632, R7 ;  /* 0x0000763214077816 */ /* 0x004fe20000000007 */
[----:B------:R-:W-:Y:S04]  /*39080*/  @P2 STG.E.U16 [R8.64], R20 ;  /* 0x0000001408002986 */ /* 0x000fe8000c101506 */
[----:B------:R0:W-:Y:S01]  /*39090*/  @P1 STG.E.U16 [R4.64], R7 ;  /* 0x0000000704001986 */ /* 0x0001e2000c101506 */
[----:B------:R-:W-:-:S02]  /*390a0*/  LEA R6, P1, R21, R0, 0x1 ;  /* 0x0000000015067211 */ /* 0x000fc400078208ff */
[----:B------:R-:W-:Y:S02]  /*390b0*/  LEA R10, P2, R3, R0, 0x1 ;  /* 0x00000000030a7211 */ /* 0x000fe400078408ff */
[-C--:B0-----:R-:W-:Y:S02]  /*390c0*/  LEA.HI.X.SX32 R7, R21, R2.reuse, 0x1, P1 ;  /* 0x0000000215077211 */ /* 0x081fe400008f0eff */
[----:B------:R-:W-:Y:S02]  /*390d0*/  IADD3 R21, R25, c[0x0][0x198], RZ ;  /* 0x0000660019157a10 */ /* 0x000fe40007ffe0ff */
[----:B------:R-:W-:Y:S02]  /*390e0*/  LEA.HI.X.SX32 R11, R3, R2, 0x1, P2 ;  /* 0x00000002030b7211 */ /* 0x000fe400010f0eff */
[-C--:B------:R-:W-:Y:S02]  /*390f0*/  LEA R4, P1, R21, R0.reuse, 0x1 ;  /* 0x0000000015047211 */ /* 0x080fe400078208ff */
[----:B------:R-:W-:-:S02]  /*39100*/  LEA R8, P6, R25, R0, 0x1 ;  /* 0x0000000019087211 */ /* 0x000fc400078c08ff */
[C---:B------:R-:W-:Y:S02]  /*39110*/  IADD3 R3, R21.reuse, c[0x0][0x198], RZ ;  /* 0x0000660015037a10 */ /* 0x040fe40007ffe0ff */
[-C--:B------:R-:W-:Y:S02]  /*39120*/  LEA.HI.X.SX32 R5, R21, R2.reuse, 0x1, P1 ;  /* 0x0000000215057211 */ /* 0x080fe400008f0eff */
[----:B------:R-:W-:Y:S02]  /*39130*/  LEA.HI.X.SX32 R9, R25, R2, 0x1, P6 ;  /* 0x0000000219097211 */ /* 0x000fe400030f0eff */
[----:B---3--:R-:W-:Y:S02]  /*39140*/  ISETP.LT.AND P2, PT, R16, c[0x0][0x17c], !P0 ;  /* 0x00005f0010007a0c */ /* 0x008fe40004741270 */
[----:B------:R-:W-:Y:S02]  /*39150*/  LEA R16, P6, R3, R0, 0x1 ;  /* 0x0000000003107211 */ /* 0x000fe400078c08ff */
[----:B----4-:R-:W-:-:S02]  /*39160*/  ISETP.LT.AND P1, PT, R18, c[0x0][0x17c], !P0 ;  /* 0x00005f0012007a0c */ /* 0x010fc40004721270 */
[----:B-----5:R-:W-:Y:S02]  /*39170*/  ISETP.LT.AND P0, PT, R14, c[0x0][0x17c], !P0 ;  /* 0x00005f000e007a0c */ /* 0x020fe40004701270 */
[----:B------:R-:W-:Y:S02]  /*39180*/  PRMT R0, R15, 0x7632, R0 ;  /* 0x000076320f007816 */ /* 0x000fe40000000000 */
[----:B------:R-:W-:Y:S02]  /*39190*/  LEA.HI.X.SX32 R17, R3, R2, 0x1, P6 ;  /* 0x0000000203117211 */ /* 0x000fe400030f0eff */
[----:B------:R-:W-:Y:S01]  /*391a0*/  PRMT R2, R19, 0x7632, R2 ;  /* 0x0000763213027816 */ /* 0x000fe20000000002 */
[----:B------:R0:W-:Y:S04]  /*391b0*/  @P5 STG.E.U16 [R6.64], R15 ;  /* 0x0000000f06005986 */ /* 0x0001e8000c101506 */
[----:B------:R0:W-:Y:S04]  /*391c0*/  @P4 STG.E.U16 [R10.64], R0 ;  /* 0x000000000a004986 */ /* 0x0001e8000c101506 */
[----:B------:R0:W-:Y:S04]  /*391d0*/  @P3 STG.E.U16 [R12.64], R19 ;  /* 0x000000130c003986 */ /* 0x0001e8000c101506 */
[----:B------:R0:W-:Y:S04]  /*391e0*/  @P2 STG.E.U16 [R8.64], R2 ;  /* 0x0000000208002986 */ /* 0x0001e8000c101506 */
[----:B------:R0:W-:Y:S01]  /*391f0*/  @P1 STG.E.U16 [R4.64], R23 ;  /* 0x0000001704001986 */ /* 0x0001e2000c101506 */
[----:B------:R-:W-:Y:S05]  /*39200*/  @!P0 EXIT ;  /* 0x000000000000894d */ /* 0x000fea0003800000 */
[----:B0-----:R-:W-:-:S05]  /*39210*/  PRMT R8, R23, 0x7632, R8 ;  /* 0x0000763217087816 */ /* 0x001fca0000000008 */
[----:B------:R-:W-:Y:S01]  /*39220*/  STG.E.U16 [R16.64], R8 ;  /* 0x0000000810007986 */ /* 0x000fe2000c101506 */
[----:B------:R-:W-:Y:S05]  /*39230*/  EXIT ;  /* 0x000000000000794d */ /* 0x000fea0003800000 */
.L_x_4:
[----:B------:R-:W-:-:S00]  /*39240*/  BRA `(.L_x_4) ;  /* 0xfffffff000007947 */ /* 0x000fc0000383ffff */
[----:B------:R-:W-:-:S00]  /*39250*/  NOP ;  /* 0x0000000000007918 */ /* 0x000fc00000000000 */
        /* <DEDUP_REMOVED lines=10> */
.L_x_5:


//--------------------- .nv.shared.matmul_kernel  --------------------------
	.section	.nv.shared.matmul_kernel,"aw",@nobits
	.sectionflags	@""
	.align	16
